def matmul_kernel(
    a_ptr,
    b_ptr,
    c_ptr,
    M,
    N,
    K,
    stride_am,
    stride_ak,
    stride_bk,
    stride_bn,
    stride_cm,
    stride_cn,
    BLOCK_M: tl.constexpr,
    BLOCK_N: tl.constexpr,
    BLOCK_K: tl.constexpr,
    GROUP_M: tl.constexpr,
):
    pid = tl.program_id(axis=0)
    num_pid_m = tl.cdiv(M, BLOCK_M)
    num_pid_n = tl.cdiv(N, BLOCK_N)
    num_pid_in_group = GROUP_M * num_pid_n
    group_id = pid // num_pid_in_group
    first_pid_m = group_id * GROUP_M
    group_size_m = min(num_pid_m - first_pid_m, GROUP_M)
    pid_m = first_pid_m + ((pid % num_pid_in_group) % group_size_m)
    pid_n = (pid % num_pid_in_group) // group_size_m

    offs_am = (pid_m * BLOCK_M + tl.arange(0, BLOCK_M)) % M
    offs_bn = (pid_n * BLOCK_N + tl.arange(0, BLOCK_N)) % N
    offs_k = tl.arange(0, BLOCK_K)
    a_ptrs = a_ptr + offs_am[:, None] * stride_am + offs_k[None, :] * stride_ak
    b_ptrs = b_ptr + offs_k[:, None] * stride_bk + offs_bn[None, :] * stride_bn

    acc = tl.zeros((BLOCK_M, BLOCK_N), dtype=tl.float32)
    for kk in range(0, tl.cdiv(K, BLOCK_K)):
        a = tl.load(a_ptrs, mask=offs_k[None, :] < K - kk * BLOCK_K, other=0.0)
        b = tl.load(b_ptrs, mask=offs_k[:, None] < K - kk * BLOCK_K, other=0.0)
        acc = tl.dot(a, b, acc)
        a_ptrs += BLOCK_K * stride_ak
        b_ptrs += BLOCK_K * stride_bk

    c = acc.to(c_ptr.dtype.element_ty)
    offs_cm = pid_m * BLOCK_M + tl.arange(0, BLOCK_M)
    offs_cn = pid_n * BLOCK_N + tl.arange(0, BLOCK_N)
    c_ptrs = c_ptr + offs_cm[:, None] * stride_cm + offs_cn[None, :] * stride_cn
    mask = (offs_cm[:, None] < M) & (offs_cn[None, :] < N)
    tl.store(c_ptrs, c, mask=mask)

# config = {"BLOCK_K": 128, "BLOCK_M": 32, "BLOCK_N": 512, "GROUP_M": 8, "arch": "sm_100", "dtype": "fp16", "num_ctas": 1, "num_stages": 2, "num_warps": 2}
# arch = sm_100


// ===== COMPILED SASS (sm_100a) =====

	.target	sm_100a

	.elftype	@"ET_EXEC"


//--------------------- .note.nv.tkinfo           --------------------------
	.section	.note.nv.tkinfo,"",@"SHT_NOTE"
	.sectionflags	@"SHF_NOTE_NV_TKINFO"
	.tkinfo
        /*0018*/ 	.word	0x00000081
        /*0030*/ 	.string	""
        /*0030*/ 	.string	"ptxas-blackwell"
        /*0030*/ 	.string	"Cuda compilation tools, release 12.9, V12.9.86"
        /*0030*/ 	.string	"Build cuda_12.9.r12.9/compiler.36037853_0"
        /*0030*/ 	.string	"-v  -suppress-debug-info  -lineinfo  -arch sm_100a "



//--------------------- .note.nv.cuver            --------------------------
	.section	.note.nv.cuver,"",@"SHT_NOTE"
	.sectionflags	@"SHF_NOTE_NV_CUVER"
        /*0018*/ 	.short	0x0001
        /*001a*/ 	.short	0x0064
        /*001c*/ 	.short	0x0001
        /*001e*/ 	.short	0x0000
        /*0020*/ 	.short	0x0001
        /*0022*/ 	.short	0x0000


//--------------------- .nv.info                  --------------------------
	.section	.nv.info,"",@"SHT_CUDA_INFO"
	.align	4


	//----- nvinfo : EIATTR_REGCOUNT
	.align		4
        /*0000*/ 	.byte	0x04, 0x2f
        /*0002*/ 	.short	(.L_1 - .L_0)
	.align		4
.L_0:
        /*0004*/ 	.word	index@(matmul_kernel)
        /*0008*/ 	.word	0x00000020


	//----- nvinfo : EIATTR_FRAME_SIZE
	.align		4
.L_1:
        /*000c*/ 	.byte	0x04, 0x11
        /*000e*/ 	.short	(.L_3 - .L_2)
	.align		4
.L_2:
        /*0010*/ 	.word	index@(matmul_kernel)
        /*0014*/ 	.word	0x00005e70


	//----- nvinfo : EIATTR_MIN_STACK_SIZE
	.align		4
.L_3:
        /*0018*/ 	.byte	0x04, 0x12
        /*001a*/ 	.short	(.L_5 - .L_4)
	.align		4
.L_4:
        /*001c*/ 	.word	index@(matmul_kernel)
        /*0020*/ 	.word	0x00005e70
.L_5:


//--------------------- .nv.info.matmul_kernel    --------------------------
	.section	.nv.info.matmul_kernel,"",@"SHT_CUDA_INFO"
	.sectionflags	@""
	.align	4


	//----- nvinfo : EIATTR_CUDA_API_VERSION
	.align		4
        /*0000*/ 	.byte	0x04, 0x37
        /*0002*/ 	.short	(.L_7 - .L_6)
.L_6:
        /*0004*/ 	.word	0x00000081


	//----- nvinfo : EIATTR_KPARAM_INFO
	.align		4
.L_7:
        /*0008*/ 	.byte	0x04, 0x17
        /*000a*/ 	.short	(.L_9 - .L_8)
.L_8:
        /*000c*/ 	.word	0x00000000
        /*0010*/ 	.short	0x000d
        /*0012*/ 	.short	0x0048
        /*0014*/ 	.byte	0x00, 0xf4, 0x21, 0x00


	//----- nvinfo : EIATTR_KPARAM_INFO
	.align		4
.L_9:
        /*0018*/ 	.byte	0x04, 0x17
        /*001a*/ 	.short	(.L_11 - .L_10)
.L_10:
        /*001c*/ 	.word	0x00000000
        /*0020*/ 	.short	0x000c
        /*0022*/ 	.short	0x0040
        /*0024*/ 	.byte	0x00, 0xf4, 0x21, 0x00


	//----- nvinfo : EIATTR_KPARAM_INFO
	.align		4
.L_11:
        /*0028*/ 	.byte	0x04, 0x17
        /*002a*/ 	.short	(.L_13 - .L_12)
.L_12:
        /*002c*/ 	.word	0x00000000
        /*0030*/ 	.short	0x000b
        /*0032*/ 	.short	0x0038
        /*0034*/ 	.byte	0x00, 0xf0, 0x11, 0x00


	//----- nvinfo : EIATTR_KPARAM_INFO
	.align		4
.L_13:
        /*0038*/ 	.byte	0x04, 0x17
        /*003a*/ 	.short	(.L_15 - .L_14)
.L_14:
        /*003c*/ 	.word	0x00000000
        /*0040*/ 	.short	0x000a
        /*0042*/ 	.short	0x0034
        /*0044*/ 	.byte	0x00, 0xf0, 0x11, 0x00


	//----- nvinfo : EIATTR_KPARAM_INFO
	.align		4
.L_15:
        /*0048*/ 	.byte	0x04, 0x17
        /*004a*/ 	.short	(.L_17 - .L_16)
.L_16:
        /*004c*/ 	.word	0x00000000
        /*0050*/ 	.short	0x0009
        /*0052*/ 	.short	0x0030
        /*0054*/ 	.byte	0x00, 0xf0, 0x11, 0x00


	//----- nvinfo : EIATTR_KPARAM_INFO
	.align		4
.L_17:
        /*0058*/ 	.byte	0x04, 0x17
        /*005a*/ 	.short	(.L_19 - .L_18)
.L_18:
        /*005c*/ 	.word	0x00000000
        /*0060*/ 	.short	0x0008
        /*0062*/ 	.short	0x002c
        /*0064*/ 	.byte	0x00, 0xf0, 0x11, 0x00


	//----- nvinfo : EIATTR_KPARAM_INFO
	.align		4
.L_19:
        /*0068*/ 	.byte	0x04, 0x17
        /*006a*/ 	.short	(.L_21 - .L_20)
.L_20:
        /*006c*/ 	.word	0x00000000
        /*0070*/ 	.short	0x0007
        /*0072*/ 	.short	0x0028
        /*0074*/ 	.byte	0x00, 0xf0, 0x11, 0x00


	//----- nvinfo : EIATTR_KPARAM_INFO
	.align		4
.L_21:
        /*0078*/ 	.byte	0x04, 0x17
        /*007a*/ 	.short	(.L_23 - .L_22)
.L_22:
        /*007c*/ 	.word	0x00000000
        /*0080*/ 	.short	0x0006
        /*0082*/ 	.short	0x0024
        /*0084*/ 	.byte	0x00, 0xf0, 0x11, 0x00


	//----- nvinfo : EIATTR_KPARAM_INFO
	.align		4
.L_23:
        /*0088*/ 	.byte	0x04, 0x17
        /*008a*/ 	.short	(.L_25 - .L_24)
.L_24:
        /*008c*/ 	.word	0x00000000
        /*0090*/ 	.short	0x0005
        /*0092*/ 	.short	0x0020
        /*0094*/ 	.byte	0x00, 0xf0, 0x11, 0x00


	//----- nvinfo : EIATTR_KPARAM_INFO
	.align		4
.L_25:
        /*0098*/ 	.byte	0x04, 0x17
        /*009a*/ 	.short	(.L_27 - .L_26)
.L_26:
        /*009c*/ 	.word	0x00000000
        /*00a0*/ 	.short	0x0004
        /*00a2*/ 	.short	0x001c
        /*00a4*/ 	.byte	0x00, 0xf0, 0x11, 0x00


	//----- nvinfo : EIATTR_KPARAM_INFO
	.align		4
.L_27:
        /*00a8*/ 	.byte	0x04, 0x17
        /*00aa*/ 	.short	(.L_29 - .L_28)
.L_28:
        /*00ac*/ 	.word	0x00000000
        /*00b0*/ 	.short	0x0003
        /*00b2*/ 	.short	0x0018
        /*00b4*/ 	.byte	0x00, 0xf0, 0x11, 0x00


	//----- nvinfo : EIATTR_KPARAM_INFO
	.align		4
.L_29:
        /*00b8*/ 	.byte	0x04, 0x17
        /*00ba*/ 	.short	(.L_31 - .L_30)
.L_30:
        /*00bc*/ 	.word	0x00000000
        /*00c0*/ 	.short	0x0002
        /*00c2*/ 	.short	0x0010
        /*00c4*/ 	.byte	0x00, 0xf4, 0x21, 0x00


	//----- nvinfo : EIATTR_KPARAM_INFO
	.align		4
.L_31:
        /*00c8*/ 	.byte	0x04, 0x17
        /*00ca*/ 	.short	(.L_33 - .L_32)
.L_32:
        /*00cc*/ 	.word	0x00000000
        /*00d0*/ 	.short	0x0001
        /*00d2*/ 	.short	0x0008
        /*00d4*/ 	.byte	0x00, 0xf4, 0x21, 0x00


	//----- nvinfo : EIATTR_KPARAM_INFO
	.align		4
.L_33:
        /*00d8*/ 	.byte	0x04, 0x17
        /*00da*/ 	.short	(.L_35 - .L_34)
.L_34:
        /*00dc*/ 	.word	0x00000000
        /*00e0*/ 	.short	0x0000
        /*00e2*/ 	.short	0x0000
        /*00e4*/ 	.byte	0x00, 0xf4, 0x21, 0x00


	//----- nvinfo : EIATTR_SPARSE_MMA_MASK
	.align		4
.L_35:
        /*00e8*/ 	.byte	0x03, 0x50
        /*00ea*/ 	.short	0x0000


	//----- nvinfo : EIATTR_MAXREG_COUNT
	.align		4
        /*00ec*/ 	.byte	0x03, 0x1b
        /*00ee*/ 	.short	0x00ff


	//----- nvinfo : EIATTR_NUM_BARRIERS
	.align		4
        /*00f0*/ 	.byte	0x02, 0x4c
        /*00f2*/ 	.byte	0x01
	.zero		1


	//----- nvinfo : EIATTR_ANNOTATIONS
	.align		4
        /*00f4*/ 	.byte	0x04, 0x55
        /*00f6*/ 	.short	(.L_37 - .L_36)


	//   ....[0]....
.L_36:
        /*00f8*/ 	.word	0x00000001
        /*00fc*/ 	.byte	0xb0, 0x06, 0x00, 0x00, 0x01, 0x00, 0x00, 0x00, 0xe0, 0x06, 0x00, 0x00, 0x01, 0x00, 0x00, 0x00
        /* <DEDUP_REMOVED lines=1233> */
        /*4e1c*/ 	.byte	0x70, 0x64, 0x02, 0x00, 0x01, 0x00, 0x00, 0x00, 0x90, 0x64, 0x02, 0x00


	//----- nvinfo : EIATTR_VRC_CTA_INIT_COUNT
	.align		4
.L_37:
        /*4e28*/ 	.byte	0x02, 0x4a
	.zero		1
	.zero		1


	//----- nvinfo : EIATTR_EXIT_INSTR_OFFSETS
	.align		4
        /*4e2c*/ 	.byte	0x04, 0x1c
        /*4e2e*/ 	.short	(.L_39 - .L_38)


	//   ....[0]....
.L_38:
        /*4e30*/ 	.word	0x000c3230


	//   ....[1]....
        /*4e34*/ 	.word	0x000c3260


	//----- nvinfo : EIATTR_REQNTID
	.align		4
.L_39:
        /*4e38*/ 	.byte	0x04, 0x10
        /*4e3a*/ 	.short	(.L_41 - .L_40)
.L_40:
        /*4e3c*/ 	.word	0x00000040
        /*4e40*/ 	.word	0x00000001
        /*4e44*/ 	.word	0x00000001


	//----- nvinfo : EIATTR_CBANK_PARAM_SIZE
	.align		4
.L_41:
        /*4e48*/ 	.byte	0x03, 0x19
        /*4e4a*/ 	.short	0x0050


	//----- nvinfo : EIATTR_PARAM_CBANK
	.align		4
        /*4e4c*/ 	.byte	0x04, 0x0a
        /*4e4e*/ 	.short	(.L_43 - .L_42)
	.align		4
.L_42:
        /*4e50*/ 	.word	index@(.nv.constant0.matmul_kernel)
        /*4e54*/ 	.short	0x0380
        /*4e56*/ 	.short	0x0050


	//----- nvinfo : EIATTR_SW_WAR
	.align		4
.L_43:
        /*4e58*/ 	.byte	0x04, 0x36
        /*4e5a*/ 	.short	(.L_45 - .L_44)
.L_44:
        /*4e5c*/ 	.word	0x00000008
.L_45:


//--------------------- .nv.compat                --------------------------
	.section	.nv.compat,"",@"SHT_CUDA_COMPAT_INFO"
	.align	4
        /*0000*/ 	.byte	0x02, 0x02, 0x01, 0x00, 0x02, 0x05, 0x05, 0x00, 0x02, 0x03, 0x00, 0x00, 0x02, 0x06, 0x01, 0x00


//--------------------- .nv.callgraph             --------------------------
	.section	.nv.callgraph,"",@"SHT_CUDA_CALLGRAPH"
	.align	4
	.sectionentsize	8
	.align		4
        /*0000*/ 	.word	0x00000000
	.align		4
        /*0004*/ 	.word	0xffffffff
	.align		4
        /*0008*/ 	.word	0x00000000
	.align		4
        /*000c*/ 	.word	0xfffffffe
	.align		4
        /*0010*/ 	.word	0x00000000
	.align		4
        /*0014*/ 	.word	0xfffffffd
	.align		4
        /*0018*/ 	.word	0x00000000
	.align		4
        /*001c*/ 	.word	0xfffffffc


//--------------------- .text.matmul_kernel       --------------------------
	.section	.text.matmul_kernel,"ax",@progbits
	.align	128
        .global         matmul_kernel
        .type           matmul_kernel,@function
        .size           matmul_kernel,(.L_x_4 - matmul_kernel)
        .other          matmul_kernel,@"STO_CUDA_ENTRY STV_DEFAULT"
matmul_kernel:
.text.matmul_kernel:
[----:B------:R-:W0:Y:S08]  /*0000*/  LDC R1, c[0x0][0x37c] ;  /* 0x0000df00ff017b82 */ /* 0x000e300000000800 */
[----:B------:R-:W1:Y:S01]  /*0010*/  LDC.64 R6, c[0x0][0x398] ;  /* 0x0000e600ff067b82 */ /* 0x000e620000000a00 */
[----:B------:R-:W2:Y:S01]  /*0020*/  S2R R14, SR_TID.X ;  /* 0x00000000000e7919 */ /* 0x000ea20000002100 */
[----:B------:R-:W3:Y:S01]  /*0030*/  LDCU UR4, c[0x0][0x3a0] ;  /* 0x00007400ff0477ac */ /* 0x000ee20008000800 */
[----:B0-----:R-:W-:Y:S01]  /*0040*/  VIADD R1, R1, 0xffffa190 ;  /* 0xffffa19001017836 */ /* 0x001fe20000000000 */
[----:B------:R-:W-:Y:S01]  /*0050*/  UMOV UR5, 0x400 ;  /* 0x0000040000057882 */ /* 0x000fe20000000000 */
[----:B------:R-:W0:Y:S03]  /*0060*/  LDCU.64 UR8, c[0x0][0x358] ;  /* 0x00006b00ff0877ac */ /* 0x000e260008000a00 */
[----:B------:R-:W4:Y:S01]  /*0070*/  S2UR UR6, SR_CgaCtaId ;  /* 0x00000000000679c3 */ /* 0x000f220000008800 */
[----:B---3--:R-:W-:Y:S01]  /*0080*/  UIADD3 UR4, UPT, UPT, UR4, 0x7f, URZ ;  /* 0x0000007f04047890 */ /* 0x008fe2000fffe0ff */
[----:B-1----:R-:W-:-:S03]  /*0090*/  VIADD R0, R7, 0x1ff ;  /* 0x000001ff07007836 */ /* 0x002fc60000000000 */
[----:B------:R-:W-:Y:S02]  /*00a0*/  UISETP.GT.AND UP0, UPT, UR4, 0x7f, UPT ;  /* 0x0000007f0400788c */ /* 0x000fe4000bf04270 */
[----:B------:R-:W-:Y:S01]  /*00b0*/  SHF.R.S32.HI R3, RZ, 0x1f, R0 ;  /* 0x0000001fff037819 */ /* 0x000fe20000011400 */
[----:B----4-:R-:W-:-:S03]  /*00c0*/  ULEA UR5, UR6, UR5, 0x18 ;  /* 0x0000000506057291 */ /* 0x010fc6000f8ec0ff */
[----:B------:R-:W-:-:S04]  /*00d0*/  LEA.HI R3, R3, R0, RZ, 0x9 ;  /* 0x0000000003037211 */ /* 0x000fc800078f48ff */
[----:B------:R-:W-:Y:S02]  /*00e0*/  SHF.R.S32.HI R0, RZ, 0x9, R3 ;  /* 0x00000009ff007819 */ /* 0x000fe40000011403 */
[----:B------:R-:W1:Y:S03]  /*00f0*/  S2R R3, SR_CTAID.X ;  /* 0x0000000000037919 */ /* 0x000e660000002500 */
[----:B------:R-:W-:-:S05]  /*0100*/  IMAD.SHL.U32 R0, R0, 0x8, RZ ;  /* 0x0000000800007824 */ /* 0x000fca00078e00ff */
[-C--:B------:R-:W-:Y:S02]  /*0110*/  IABS R9, R0.reuse ;  /* 0x0000000000097213 */ /* 0x080fe40000000000 */
[----:B------:R-:W-:Y:S02]  /*0120*/  IABS R12, R0 ;  /* 0x00000000000c7213 */ /* 0x000fe40000000000 */
[----:B------:R-:W3:Y:S08]  /*0130*/  I2F.RP R2, R9 ;  /* 0x0000000900027306 */ /* 0x000ef00000209400 */
[----:B---3--:R-:W3:Y:S01]  /*0140*/  MUFU.RCP R2, R2 ;  /* 0x0000000200027308 */ /* 0x008ee20000001000 */
[----:B-1----:R-:W-:Y:S01]  /*0150*/  IABS R10, R3 ;  /* 0x00000003000a7213 */ /* 0x002fe20000000000 */
[----:B---3--:R-:W-:-:S02]  /*0160*/  VIADD R4, R2, 0xffffffe ;  /* 0x0ffffffe02047836 */ /* 0x008fc40000000000 */
[----:B------:R-:W-:-:S04]  /*0170*/  IMAD.MOV R2, RZ, RZ, -R12 ;  /* 0x000000ffff027224 */ /* 0x000fc800078e0a0c */
[----:B------:R1:W3:Y:S02]  /*0180*/  F2I.FTZ.U32.TRUNC.NTZ R5, R4 ;  /* 0x0000000400057305 */ /* 0x0002e4000021f000 */
[----:B-1----:R-:W-:Y:S02]  /*0190*/  IMAD.MOV.U32 R4, RZ, RZ, RZ ;  /* 0x000000ffff047224 */ /* 0x002fe400078e00ff */
[----:B---3--:R-:W-:-:S04]  /*01a0*/  IMAD.MOV R8, RZ, RZ, -R5 ;  /* 0x000000ffff087224 */ /* 0x008fc800078e0a05 */
[----:B------:R-:W-:Y:S02]  /*01b0*/  IMAD R11, R8, R9, RZ ;  /* 0x00000009080b7224 */ /* 0x000fe400078e02ff */
[----:B------:R-:W-:Y:S02]  /*01c0*/  IMAD.MOV.U32 R8, RZ, RZ, R10 ;  /* 0x000000ffff087224 */ /* 0x000fe400078e000a */
[----:B------:R-:W-:-:S06]  /*01d0*/  IMAD.HI.U32 R5, R5, R11, R4 ;  /* 0x0000000b05057227 */ /* 0x000fcc00078e0004 */
[----:B------:R-:W-:-:S04]  /*01e0*/  IMAD.HI.U32 R5, R5, R8, RZ ;  /* 0x0000000805057227 */ /* 0x000fc800078e00ff */
[----:B------:R-:W-:-:S05]  /*01f0*/  IMAD R2, R5, R2, R8 ;  /* 0x0000000205027224 */ /* 0x000fca00078e0208 */
[----:B------:R-:W-:-:S13]  /*0200*/  ISETP.GT.U32.AND P1, PT, R9, R2, PT ;  /* 0x000000020900720c */ /* 0x000fda0003f24070 */
[----:B------:R-:W-:Y:S02]  /*0210*/  @!P1 IMAD.IADD R2, R2, 0x1, -R9 ;  /* 0x0000000102029824 */ /* 0x000fe400078e0a09 */
[----:B------:R-:W-:Y:S01]  /*0220*/  @!P1 VIADD R5, R5, 0x1 ;  /* 0x0000000105059836 */ /* 0x000fe20000000000 */
[----:B------:R-:W-:Y:S02]  /*0230*/  ISETP.NE.AND P1, PT, R0, RZ, PT ;  /* 0x000000ff0000720c */ /* 0x000fe40003f25270 */
[----:B------:R-:W-:Y:S02]  /*0240*/  ISETP.GE.U32.AND P0, PT, R2, R9, PT ;  /* 0x000000090200720c */ /* 0x000fe40003f06070 */
[----:B------:R-:W-:-:S04]  /*0250*/  LOP3.LUT R2, R3, R0, RZ, 0x3c, !PT ;  /* 0x0000000003027212 */ /* 0x000fc800078e3cff */
[----:B------:R-:W-:Y:S01]  /*0260*/  ISETP.GE.AND P2, PT, R2, RZ, PT ;  /* 0x000000ff0200720c */ /* 0x000fe20003f46270 */
[----:B------:R-:W-:-:S06]  /*0270*/  VIADD R2, R6, 0x1f ;  /* 0x0000001f06027836 */ /* 0x000fcc0000000000 */
[----:B------:R-:W-:-:S04]  /*0280*/  @P0 VIADD R5, R5, 0x1 ;  /* 0x0000000105050836 */ /* 0x000fc80000000000 */
[----:B------:R-:W-:Y:S01]  /*0290*/  IMAD.MOV.U32 R4, RZ, RZ, R5 ;  /* 0x000000ffff047224 */ /* 0x000fe200078e0005 */
[----:B------:R-:W-:-:S03]  /*02a0*/  SHF.R.S32.HI R5, RZ, 0x1f, R2 ;  /* 0x0000001fff057819 */ /* 0x000fc60000011402 */
[----:B------:R-:W-:Y:S01]  /*02b0*/  @!P2 IMAD.MOV R4, RZ, RZ, -R4 ;  /* 0x000000ffff04a224 */ /* 0x000fe200078e0a04 */
[----:B------:R-:W-:Y:S02]  /*02c0*/  @!P1 LOP3.LUT R4, RZ, R0, RZ, 0x33, !PT ;  /* 0x00000000ff049212 */ /* 0x000fe400078e33ff */
[----:B------:R-:W-:-:S03]  /*02d0*/  LEA.HI R5, R5, R2, RZ, 0x5 ;  /* 0x0000000205057211 */ /* 0x000fc600078f28ff */
[----:B------:R-:W-:Y:S02]  /*02e0*/  IMAD.SHL.U32 R2, R4, 0x8, RZ ;  /* 0x0000000804027824 */ /* 0x000fe400078e00ff */
[----:B------:R-:W-:-:S03]  /*02f0*/  IMAD.MOV R4, RZ, RZ, -R4 ;  /* 0x000000ffff047224 */ /* 0x000fc600078e0a04 */
[----:B------:R-:W-:Y:S01]  /*0300*/  LEA.HI.SX32 R5, R5, -R2, 0x1b ;  /* 0x8000000205057211 */ /* 0x000fe200078fdaff */
[----:B------:R-:W-:Y:S02]  /*0310*/  IMAD R13, R0, R4, R3 ;  /* 0x00000004000d7224 */ /* 0x000fe400078e0203 */
[----:B------:R-:W-:Y:S01]  /*0320*/  IMAD.MOV.U32 R4, RZ, RZ, RZ ;  /* 0x000000ffff047224 */ /* 0x000fe200078e00ff */
[----:B------:R-:W-:-:S04]  /*0330*/  VIMNMX R8, PT, PT, R5, 0x8, PT ;  /* 0x0000000805087848 */ /* 0x000fc80003fe0100 */
[-C--:B------:R-:W-:Y:S02]  /*0340*/  IABS R10, R8.reuse ;  /* 0x00000008000a7213 */ /* 0x080fe40000000000 */
[----:B------:R-:W-:Y:S02]  /*0350*/  IABS R0, R8 ;  /* 0x0000000800007213 */ /* 0x000fe40000000000 */
[----:B------:R-:W1:Y:S08]  /*0360*/  I2F.RP R9, R10 ;  /* 0x0000000a00097306 */ /* 0x000e700000209400 */
[----:B-1----:R-:W1:Y:S02]  /*0370*/  MUFU.RCP R9, R9 ;  /* 0x0000000900097308 */ /* 0x002e640000001000 */
[----:B-1----:R-:W-:-:S06]  /*0380*/  VIADD R5, R9, 0xffffffe ;  /* 0x0ffffffe09057836 */ /* 0x002fcc0000000000 */
[----:B------:R-:W1:Y:S02]  /*0390*/  F2I.FTZ.U32.TRUNC.NTZ R5, R5 ;  /* 0x0000000500057305 */ /* 0x000e64000021f000 */
[----:B-1----:R-:W-:-:S04]  /*03a0*/  IMAD.MOV R11, RZ, RZ, -R5 ;  /* 0x000000ffff0b7224 */ /* 0x002fc800078e0a05 */
[----:B------:R-:W-:Y:S01]  /*03b0*/  IMAD.MOV.U32 R3, RZ, RZ, R11 ;  /* 0x000000ffff037224 */ /* 0x000fe200078e000b */
[----:B------:R-:W-:-:S03]  /*03c0*/  IABS R11, R13 ;  /* 0x0000000d000b7213 */ /* 0x000fc60000000000 */
[----:B------:R-:W-:-:S04]  /*03d0*/  IMAD R3, R3, R10, RZ ;  /* 0x0000000a03037224 */ /* 0x000fc800078e02ff */
[----:B------:R-:W-:-:S04]  /*03e0*/  IMAD.HI.U32 R4, R5, R3, R4 ;  /* 0x0000000305047227 */ /* 0x000fc800078e0004 */
[----:B------:R-:W-:Y:S02]  /*03f0*/  IMAD.MOV R3, RZ, RZ, -R0 ;  /* 0x000000ffff037224 */ /* 0x000fe400078e0a00 */
[----:B------:R-:W-:Y:S01]  /*0400*/  IMAD.HI.U32 R0, R4, R11, RZ ;  /* 0x0000000b04007227 */ /* 0x000fe200078e00ff */
[----:B--2---:R-:W-:-:S03]  /*0410*/  SHF.R.U32.HI R4, RZ, 0x5, R14 ;  /* 0x00000005ff047819 */ /* 0x004fc6000001160e */
[----:B------:R-:W-:Y:S01]  /*0420*/  IMAD R3, R0, R3, R11 ;  /* 0x0000000300037224 */ /* 0x000fe200078e020b */
[----:B------:R-:W-:-:S04]  /*0430*/  SGXT.U32 R15, R4, 0x1 ;  /* 0x00000001040f781a */ /* 0x000fc80000000000 */
[----:B------:R-:W-:Y:S02]  /*0440*/  ISETP.GT.U32.AND P1, PT, R10, R3, PT ;  /* 0x000000030a00720c */ /* 0x000fe40003f24070 */
[C---:B------:R-:W-:Y:S02]  /*0450*/  LOP3.LUT R4, R15.reuse, 0x6, RZ, 0xfc, !PT ;  /* 0x000000060f047812 */ /* 0x040fe400078efcff */
[C---:B------:R-:W-:Y:S02]  /*0460*/  LOP3.LUT R4, R15.reuse, 0xc, RZ, 0xfc, !PT ;  /* 0x0000000c0f047812 */ /* 0x040fe400078efcff */
[C---:B------:R-:W-:Y:S02]  /*0470*/  LOP3.LUT R4, R15.reuse, 0x12, RZ, 0xfc, !PT ;  /* 0x000000120f047812 */ /* 0x040fe400078efcff */
[C---:B------:R-:W-:Y:S02]  /*0480*/  LOP3.LUT R4, R15.reuse, 0x18, RZ, 0xfc, !PT ;  /* 0x000000180f047812 */ /* 0x040fe400078efcff */
[----:B------:R-:W-:-:S02]  /*0490*/  LOP3.LUT R4, R15, 0x1e, RZ, 0xfc, !PT ;  /* 0x0000001e0f047812 */ /* 0x000fc400078efcff */
[----:B------:R-:W-:Y:S01]  /*04a0*/  LOP3.LUT R4, R15, 0x24, RZ, 0xfc, !PT ;  /* 0x000000240f047812 */ /* 0x000fe200078efcff */
[----:B------:R-:W-:Y:S01]  /*04b0*/  @!P1 IMAD.IADD R3, R3, 0x1, -R10 ;  /* 0x0000000103039824 */ /* 0x000fe200078e0a0a */
[----:B------:R-:W-:Y:S01]  /*04c0*/  LOP3.LUT R4, R15, 0x2a, RZ, 0xfc, !PT ;  /* 0x0000002a0f047812 */ /* 0x000fe200078efcff */
[----:B------:R-:W-:Y:S01]  /*04d0*/  @!P1 VIADD R0, R0, 0x1 ;  /* 0x0000000100009836 */ /* 0x000fe20000000000 */
[----:B------:R-:W-:Y:S02]  /*04e0*/  ISETP.NE.AND P1, PT, R8, RZ, PT ;  /* 0x000000ff0800720c */ /* 0x000fe40003f25270 */
[----:B------:R-:W-:Y:S02]  /*04f0*/  ISETP.GE.U32.AND P0, PT, R3, R10, PT ;  /* 0x0000000a0300720c */ /* 0x000fe40003f06070 */
[----:B------:R-:W-:Y:S02]  /*0500*/  LOP3.LUT R3, R13, R8, RZ, 0x3c, !PT ;  /* 0x000000080d037212 */ /* 0x000fe400078e3cff */
[----:B------:R-:W-:-:S02]  /*0510*/  LOP3.LUT R4, R15, 0x30, RZ, 0xfc, !PT ;  /* 0x000000300f047812 */ /* 0x000fc400078efcff */
[----:B------:R-:W-:Y:S02]  /*0520*/  ISETP.GE.AND P2, PT, R3, RZ, PT ;  /* 0x000000ff0300720c */ /* 0x000fe40003f46270 */
[C---:B------:R-:W-:Y:S02]  /*0530*/  LOP3.LUT R4, R15.reuse, 0x36, RZ, 0xfc, !PT ;  /* 0x000000360f047812 */ /* 0x040fe400078efcff */
[C---:B------:R-:W-:Y:S02]  /*0540*/  LOP3.LUT R4, R15.reuse, 0x3c, RZ, 0xfc, !PT ;  /* 0x0000003c0f047812 */ /* 0x040fe400078efcff */
[C---:B------:R-:W-:Y:S01]  /*0550*/  LOP3.LUT R4, R15.reuse, 0x42, RZ, 0xfc, !PT ;  /* 0x000000420f047812 */ /* 0x040fe200078efcff */
[----:B------:R-:W-:Y:S01]  /*0560*/  @P0 VIADD R0, R0, 0x1 ;  /* 0x0000000100000836 */ /* 0x000fe20000000000 */
[C---:B------:R-:W-:Y:S02]  /*0570*/  LOP3.LUT R4, R15.reuse, 0x48, RZ, 0xfc, !PT ;  /* 0x000000480f047812 */ /* 0x040fe400078efcff */
[----:B------:R-:W-:-:S02]  /*0580*/  LOP3.LUT R4, R15, 0x4e, RZ, 0xfc, !PT ;  /* 0x0000004e0f047812 */ /* 0x000fc400078efcff */
[C---:B------:R-:W-:Y:S01]  /*0590*/  LOP3.LUT R4, R15.reuse, 0x54, RZ, 0xfc, !PT ;  /* 0x000000540f047812 */ /* 0x040fe200078efcff */
[----:B------:R-:W-:Y:S01]  /*05a0*/  @!P2 IMAD.MOV R0, RZ, RZ, -R0 ;  /* 0x000000ffff00a224 */ /* 0x000fe200078e0a00 */
[----:B------:R-:W-:Y:S02]  /*05b0*/  @!P1 LOP3.LUT R0, RZ, R8, RZ, 0x33, !PT ;  /* 0x00000008ff009212 */ /* 0x000fe400078e33ff */
[C---:B------:R-:W-:Y:S02]  /*05c0*/  LOP3.LUT R4, R15.reuse, 0x5a, RZ, 0xfc, !PT ;  /* 0x0000005a0f047812 */ /* 0x040fe400078efcff */
[C---:B------:R-:W-:Y:S01]  /*05d0*/  LOP3.LUT R4, R15.reuse, 0x60, RZ, 0xfc, !PT ;  /* 0x000000600f047812 */ /* 0x040fe200078efcff */
[----:B------:R-:W-:Y:S01]  /*05e0*/  IMAD.MOV R3, RZ, RZ, -R0 ;  /* 0x000000ffff037224 */ /* 0x000fe200078e0a00 */
[C---:B------:R-:W-:Y:S01]  /*05f0*/  LOP3.LUT R4, R15.reuse, 0x66, RZ, 0xfc, !PT ;  /* 0x000000660f047812 */ /* 0x040fe200078efcff */
[----:B------:R-:W-:Y:S01]  /*0600*/  IMAD.SHL.U32 R0, R0, 0x200, RZ ;  /* 0x0000020000007824 */ /* 0x000fe200078e00ff */
[C---:B------:R-:W-:Y:S01]  /*0610*/  LOP3.LUT R4, R15.reuse, 0x6c, RZ, 0xfc, !PT ;  /* 0x0000006c0f047812 */ /* 0x040fe200078efcff */
[----:B------:R-:W-:Y:S01]  /*0620*/  IMAD R3, R8, R3, R13 ;  /* 0x0000000308037224 */ /* 0x000fe200078e020d */
[----:B------:R-:W-:-:S02]  /*0630*/  LOP3.LUT R4, R15, 0x72, RZ, 0xfc, !PT ;  /* 0x000000720f047812 */ /* 0x000fc400078efcff */
[C---:B------:R-:W-:Y:S01]  /*0640*/  LOP3.LUT R4, R15.reuse, 0x78, RZ, 0xfc, !PT ;  /* 0x000000780f047812 */ /* 0x040fe200078efcff */
[----:B------:R-:W-:Y:S01]  /*0650*/  IMAD.IADD R3, R2, 0x1, R3 ;  /* 0x0000000102037824 */ /* 0x000fe200078e0203 */
[----:B------:R-:W-:Y:S02]  /*0660*/  LOP3.LUT R2, R14, 0x1f, RZ, 0xc0, !PT ;  /* 0x0000001f0e027812 */ /* 0x000fe400078ec0ff */
[----:B------:R-:W-:-:S03]  /*0670*/  LOP3.LUT R29, R15, 0x7e, RZ, 0xfc, !PT ;  /* 0x0000007e0f1d7812 */ /* 0x000fc600078efcff */
[----:B------:R-:W-:Y:S01]  /*0680*/  IMAD R28, R3, 0x20, R2 ;  /* 0x00000020031c7824 */ /* 0x000fe200078e0202 */
[C---:B------:R-:W-:Y:S02]  /*0690*/  LOP3.LUT R3, R15.reuse, 0x2, RZ, 0xfc, !PT ;  /* 0x000000020f037812 */ /* 0x040fe400078efcff */
[C---:B------:R-:W-:Y:S02]  /*06a0*/  LOP3.LUT R2, R15.reuse, 0x4, RZ, 0xfc, !PT ;  /* 0x000000040f027812 */ /* 0x040fe400078efcff */
[----:B------:R1:W-:Y:S01]  /*06b0*/  STL [R1+0x34b4], R28 ;  /* 0x0034b41c01007387 */ /* 0x0003e20000100800 */
[C---:B------:R-:W-:Y:S02]  /*06c0*/  LOP3.LUT R3, R15.reuse, 0x8, RZ, 0xfc, !PT ;  /* 0x000000080f037812 */ /* 0x040fe400078efcff */
[C---:B------:R-:W-:Y:S01]  /*06d0*/  LOP3.LUT R2, R15.reuse, 0xa, RZ, 0xfc, !PT ;  /* 0x0000000a0f027812 */ /* 0x040fe200078efcff */
[----:B------:R1:W-:Y:S01]  /*06e0*/  STL [R1+0x5c0], R0 ;  /* 0x0005c00001007387 */ /* 0x0003e20000100800 */
[----:B------:R-:W-:-:S02]  /*06f0*/  LOP3.LUT R3, R15, 0xe, RZ, 0xfc, !PT ;  /* 0x0000000e0f037812 */ /* 0x000fc400078efcff */
[C---:B------:R-:W-:Y:S02]  /*0700*/  LOP3.LUT R2, R15.reuse, 0x10, RZ, 0xfc, !PT ;  /* 0x000000100f027812 */ /* 0x040fe400078efcff */
[C---:B------:R-:W-:Y:S02]  /*0710*/  LOP3.LUT R3, R15.reuse, 0x14, RZ, 0xfc, !PT ;  /* 0x000000140f037812 */ /* 0x040fe400078efcff */
[C---:B------:R-:W-:Y:S02]  /*0720*/  LOP3.LUT R2, R15.reuse, 0x16, RZ, 0xfc, !PT ;  /* 0x000000160f027812 */ /* 0x040fe400078efcff */
[C---:B------:R-:W-:Y:S02]  /*0730*/  LOP3.LUT R3, R15.reuse, 0x1a, RZ, 0xfc, !PT ;  /* 0x0000001a0f037812 */ /* 0x040fe400078efcff */
[C---:B------:R-:W-:Y:S02]  /*0740*/  LOP3.LUT R2, R15.reuse, 0x1c, RZ, 0xfc, !PT ;  /* 0x0000001c0f027812 */ /* 0x040fe400078efcff */
        /* <DEDUP_REMOVED lines=31> */
[----:B------:R-:W-:Y:S01]  /*0940*/  LOP3.LUT R2, R15, 0x7c, RZ, 0xfc, !PT ;  /* 0x0000007c0f027812 */ /* 0x000fe200078efcff */
[----:B01----:R-:W-:Y:S06]  /*0950*/  BRA.U UP0, `(.L_x_0) ;  /* 0x0000000500dc7547 */ /* 0x003fec000b800000 */
[----:B------:R-:W-:Y:S01]  /*0960*/  IMAD.SHL.U32 R0, R14, 0x8, RZ ;  /* 0x000000080e007824 */ /* 0x000fe200078e00ff */
[----:B------:R-:W-:Y:S02]  /*0970*/  CS2R R24, SRZ ;  /* 0x0000000000187805 */ /* 0x000fe4000001ff00 */
[----:B------:R-:W-:Y:S02]  /*0980*/  CS2R R26, SRZ ;  /* 0x00000000001a7805 */ /* 0x000fe4000001ff00 */
[----:B------:R-:W-:Y:S02]  /*0990*/  CS2R R20, SRZ ;  /* 0x0000000000147805 */ /* 0x000fe4000001ff00 */
[----:B------:R-:W-:Y:S01]  /*09a0*/  CS2R R22, SRZ ;  /* 0x0000000000167805 */ /* 0x000fe2000001ff00 */
[----:B------:R0:W-:Y:S01]  /*09b0*/  STL [R1+0x34b0], R0 ;  /* 0x0034b00001007387 */ /* 0x0001e20000100800 */
[----:B------:R-:W-:Y:S02]  /*09c0*/  CS2R R12, SRZ ;  /* 0x00000000000c7805 */ /* 0x000fe4000001ff00 */
[----:B------:R-:W-:-:S02]  /*09d0*/  CS2R R14, SRZ ;  /* 0x00000000000e7805 */ /* 0x000fc4000001ff00 */
[----:B------:R-:W-:Y:S01]  /*09e0*/  CS2R R16, SRZ ;  /* 0x0000000000107805 */ /* 0x000fe2000001ff00 */
[----:B------:R0:W-:Y:S01]  /*09f0*/  STL [R1], RZ ;  /* 0x000000ff01007387 */ /* 0x0001e20000100800 */
[----:B------:R-:W-:Y:S02]  /*0a00*/  CS2R R18, SRZ ;  /* 0x0000000000127805 */ /* 0x000fe4000001ff00 */
[----:B------:R-:W-:Y:S02]  /*0a10*/  CS2R R4, SRZ ;  /* 0x0000000000047805 */ /* 0x000fe4000001ff00 */
[----:B------:R-:W-:Y:S01]  /*0a20*/  CS2R R6, SRZ ;  /* 0x0000000000067805 */ /* 0x000fe2000001ff00 */
[----:B------:R0:W-:Y:S01]  /*0a30*/  STL [R1+0x4], RZ ;  /* 0x000004ff01007387 */ /* 0x0001e20000100800 */
[----:B------:R-:W-:Y:S02]  /*0a40*/  CS2R R8, SRZ ;  /* 0x0000000000087805 */ /* 0x000fe4000001ff00 */
[----:B------:R-:W-:Y:S01]  /*0a50*/  CS2R R10, SRZ ;  /* 0x00000000000a7805 */ /* 0x000fe2000001ff00 */
[----:B------:R0:W-:Y:S04]  /*0a60*/  STL [R1+0x8], RZ ;  /* 0x000008ff01007387 */ /* 0x0001e80000100800 */
        /* <DEDUP_REMOVED lines=100> */
[----:B------:R0:W-:Y:S01]  /*10b0*/  STL [R1+0x19c], RZ ;  /* 0x00019cff01007387 */ /* 0x0001e20000100800 */
[----:B------:R-:W-:Y:S05]  /*10c0*/  BRA `(.L_x_1) ;  /* 0x00000b6c00247947 */ /* 0x000fea0003800000 */
.L_x_0:
[----:B------:R0:W-:Y:S01]  /*10d0*/  STL [R1+0x38b0], R29 ;  /* 0x0038b01d01007387 */ /* 0x0001e20000100800 */
[----:B------:R-:W-:Y:S01]  /*10e0*/  IABS R0, R6 ;  /* 0x0000000600007213 */ /* 0x000fe20000000000 */
[----:B------:R-:W1:Y:S01]  /*10f0*/  LDCU UR6, c[0x0][0x3a8] ;  /* 0x00007500ff0677ac */ /* 0x000e620008000800 */
[----:B------:R-:W-:Y:S02]  /*1100*/  IABS R5, R7 ;  /* 0x0000000700057213 */ /* 0x000fe40000000000 */
[----:B------:R-:W-:Y:S01]  /*1110*/  IABS R10, R28 ;  /* 0x0000001c000a7213 */ /* 0x000fe20000000000 */
[----:B------:R-:W2:Y:S01]  /*1120*/  LDCU.128 UR12, c[0x0][0x380] ;  /* 0x00007000ff0c77ac */ /* 0x000ea20008000c00 */
[----:B0-----:R-:W3:Y:S01]  /*1130*/  LDL R29, [R1+0x5c0] ;  /* 0x0005c000011d7983 */ /* 0x001ee20000100800 */
[----:B------:R-:W0:Y:S01]  /*1140*/  I2F.RP R2, R0 ;  /* 0x0000000000027306 */ /* 0x000e220000209400 */
[----:B------:R-:W-:Y:S01]  /*1150*/  ISETP.GE.AND P5, PT, R28, RZ, PT ;  /* 0x000000ff1c00720c */ /* 0x000fe20003fa6270 */
[----:B------:R-:W4:Y:S06]  /*1160*/  LDCU UR7, c[0x0][0x3a4] ;  /* 0x00007480ff0777ac */ /* 0x000f2c0008000800 */
[----:B------:R-:W5:Y:S08]  /*1170*/  I2F.RP R8, R5 ;  /* 0x0000000500087306 */ /* 0x000f700000209400 */
[----:B0-----:R-:W0:Y:S08]  /*1180*/  MUFU.RCP R2, R2 ;  /* 0x0000000200027308 */ /* 0x001e300000001000 */
[----:B-----5:R-:W5:Y:S01]  /*1190*/  MUFU.RCP R8, R8 ;  /* 0x0000000800087308 */ /* 0x020f620000001000 */
[----:B0-----:R-:W-:-:S07]  /*11a0*/  VIADD R2, R2, 0xffffffe ;  /* 0x0ffffffe02027836 */ /* 0x001fce0000000000 */
[----:B------:R-:W0:Y:S01]  /*11b0*/  F2I.FTZ.U32.TRUNC.NTZ R3, R2 ;  /* 0x0000000200037305 */ /* 0x000e22000021f000 */
[----:B-----5:R-:W-:-:S07]  /*11c0*/  VIADD R8, R8, 0xffffffe ;  /* 0x0ffffffe08087836 */ /* 0x020fce0000000000 */
[----:B------:R5:W1:Y:S01]  /*11d0*/  F2I.FTZ.U32.TRUNC.NTZ R9, R8 ;  /* 0x0000000800097305 */ /* 0x000a62000021f000 */
[----:B0-----:R-:W-:Y:S02]  /*11e0*/  IMAD.MOV R2, RZ, RZ, -R3 ;  /* 0x000000ffff027224 */ /* 0x001fe400078e0a03 */
[----:B-----5:R-:W-:Y:S02]  /*11f0*/  IMAD.MOV.U32 R8, RZ, RZ, RZ ;  /* 0x000000ffff087224 */ /* 0x020fe400078e00ff */
[----:B------:R-:W-:Y:S02]  /*1200*/  IMAD R4, R2, R0, RZ ;  /* 0x0000000002047224 */ /* 0x000fe400078e02ff */
[----:B------:R-:W-:-:S04]  /*1210*/  IMAD.MOV.U32 R2, RZ, RZ, RZ ;  /* 0x000000ffff027224 */ /* 0x000fc800078e00ff */
[----:B------:R-:W-:-:S04]  /*1220*/  IMAD.HI.U32 R4, R3, R4, R2 ;  /* 0x0000000403047227 */ /* 0x000fc800078e0002 */
[----:B-1----:R-:W-:Y:S02]  /*1230*/  IMAD.MOV R3, RZ, RZ, -R9 ;  /* 0x000000ffff037224 */ /* 0x002fe400078e0a09 */
[----:B------:R-:W-:-:S04]  /*1240*/  IMAD.HI.U32 R4, R4, R10, RZ ;  /* 0x0000000a04047227 */ /* 0x000fc800078e00ff */
[----:B------:R-:W-:Y:S02]  /*1250*/  IMAD R3, R3, R5, RZ ;  /* 0x0000000503037224 */ /* 0x000fe400078e02ff */
[----:B------:R-:W-:Y:S02]  /*1260*/  IMAD.MOV R4, RZ, RZ, -R4 ;  /* 0x000000ffff047224 */ /* 0x000fe400078e0a04 */
[----:B------:R-:W-:-:S04]  /*1270*/  IMAD.HI.U32 R8, R9, R3, R8 ;  /* 0x0000000309087227 */ /* 0x000fc800078e0008 */
[----:B------:R-:W-:-:S05]  /*1280*/  IMAD R10, R0, R4, R10 ;  /* 0x00000004000a7224 */ /* 0x000fca00078e020a */
[----:B------:R-:W-:-:S13]  /*1290*/  ISETP.GT.U32.AND P0, PT, R0, R10, PT ;  /* 0x0000000a0000720c */ /* 0x000fda0003f04070 */
[----:B------:R-:W-:-:S05]  /*12a0*/  @!P0 IMAD.IADD R10, R10, 0x1, -R0 ;  /* 0x000000010a0a8824 */ /* 0x000fca00078e0a00 */
[----:B------:R-:W-:-:S13]  /*12b0*/  ISETP.GT.U32.AND P2, PT, R0, R10, PT ;  /* 0x0000000a0000720c */ /* 0x000fda0003f44070 */
[----:B------:R-:W-:Y:S01]  /*12c0*/  @!P2 IMAD.IADD R10, R10, 0x1, -R0 ;  /* 0x000000010a0aa824 */ /* 0x000fe200078e0a00 */
[----:B------:R-:W-:-:S03]  /*12d0*/  ISETP.NE.AND P2, PT, R6, RZ, PT ;  /* 0x000000ff0600720c */ /* 0x000fc60003f45270 */
[----:B------:R-:W-:-:S10]  /*12e0*/  @!P5 IMAD.MOV R10, RZ, RZ, -R10 ;  /* 0x000000ffff0ad224 */ /* 0x000fd400078e0a0a */
[----:B------:R-:W-:-:S05]  /*12f0*/  @!P2 LOP3.LUT R10, RZ, R6, RZ, 0x33, !PT ;  /* 0x00000006ff0aa212 */ /* 0x000fca00078e33ff */
[----:B------:R0:W-:Y:S01]  /*1300*/  STL [R1+0x834], R10 ;  /* 0x0008340a01007387 */ /* 0x0001e20000100800 */
[C---:B---3--:R-:W-:Y:S02]  /*1310*/  VIADD R9, R29.reuse, 0x1fe ;  /* 0x000001fe1d097836 */ /* 0x048fe40000000000 */
[C---:B------:R-:W-:Y:S02]  /*1320*/  VIADD R2, R29.reuse, 0x1ff ;  /* 0x000001ff1d027836 */ /* 0x040fe40000000000 */
[C---:B------:R-:W-:Y:S01]  /*1330*/  VIADD R11, R29.reuse, 0x1fd ;  /* 0x000001fd1d0b7836 */ /* 0x040fe20000000000 */
[----:B------:R-:W-:Y:S01]  /*1340*/  IABS R3, R9 ;  /* 0x0000000900037213 */ /* 0x000fe20000000000 */
[C---:B------:R-:W-:Y:S01]  /*1350*/  VIADD R16, R29.reuse, 0x1f7 ;  /* 0x000001f71d107836 */ /* 0x040fe20000000000 */
[----:B------:R-:W-:Y:S01]  /*1360*/  IABS R4, R2 ;  /* 0x0000000200047213 */ /* 0x000fe20000000000 */
[----:B------:R-:W-:Y:S01]  /*1370*/  VIADD R27, R29, 0xaf ;  /* 0x000000af1d1b7836 */ /* 0x000fe20000000000 */
[----:B------:R-:W-:Y:S01]  /*1380*/  IABS R12, R11 ;  /* 0x0000000b000c7213 */ /* 0x000fe20000000000 */
[----:B------:R-:W-:Y:S01]  /*1390*/  IMAD.HI.U32 R13, R8, R3, RZ ;  /* 0x00000003080d7227 */ /* 0x000fe200078e00ff */
[----:B------:R-:W-:-:S02]  /*13a0*/  ISETP.GE.AND P1, PT, R2, RZ, PT ;  /* 0x000000ff0200720c */ /* 0x000fc40003f26270 */
[----:B------:R-:W-:Y:S01]  /*13b0*/  ISETP.GE.AND P6, PT, R11, RZ, PT ;  /* 0x000000ff0b00720c */ /* 0x000fe20003fc6270 */
[----:B------:R-:W-:Y:S01]  /*13c0*/  IMAD.MOV R13, RZ, RZ, -R13 ;  /* 0x000000ffff0d7224 */ /* 0x000fe200078e0a0d */
[----:B------:R-:W-:Y:S01]  /*13d0*/  ISETP.GE.AND P3, PT, R9, RZ, PT ;  /* 0x000000ff0900720c */ /* 0x000fe20003f66270 */
[----:B------:R-:W-:-:S04]  /*13e0*/  IMAD.HI.U32 R15, R8, R4, RZ ;  /* 0x00000004080f7227 */ /* 0x000fc800078e00ff */
[----:B------:R-:W-:Y:S02]  /*13f0*/  IMAD R3, R5, R13, R3 ;  /* 0x0000000d05037224 */ /* 0x000fe400078e0203 */
[----:B------:R-:W-:-:S03]  /*1400*/  IMAD.HI.U32 R14, R8, R12, RZ ;  /* 0x0000000c080e7227 */ /* 0x000fc600078e00ff */
[C---:B------:R-:W-:Y:S01]  /*1410*/  ISETP.GT.U32.AND P4, PT, R5.reuse, R3, PT ;  /* 0x000000030500720c */ /* 0x040fe20003f84070 */
[----:B------:R-:W-:Y:S02]  /*1420*/  IMAD.MOV R15, RZ, RZ, -R15 ;  /* 0x000000ffff0f7224 */ /* 0x000fe400078e0a0f */
[----:B------:R-:W-:Y:S02]  /*1430*/  IMAD.MOV R14, RZ, RZ, -R14 ;  /* 0x000000ffff0e7224 */ /* 0x000fe400078e0a0e */
[C---:B------:R-:W-:Y:S02]  /*1440*/  IMAD R4, R5.reuse, R15, R4 ;  /* 0x0000000f05047224 */ /* 0x040fe400078e0204 */
[----:B------:R-:W-:Y:S02]  /*1450*/  IMAD R2, R5, R14, R12 ;  /* 0x0000000e05027224 */ /* 0x000fe400078e020c */
[----:B------:R-:W-:Y:S01]  /*1460*/  VIADD R11, R29, 0x1fb ;  /* 0x000001fb1d0b7836 */ /* 0x000fe20000000000 */
[----:B------:R-:W-:Y:S01]  /*1470*/  ISETP.GT.U32.AND P0, PT, R5, R4, PT ;  /* 0x000000040500720c */ /* 0x000fe20003f04070 */
[----:B------:R-:W-:-:S02]  /*1480*/  VIADD R12, R29, 0x1fc ;  /* 0x000001fc1d0c7836 */ /* 0x000fc40000000000 */
[--C-:B------:R-:W-:Y:S01]  /*1490*/  @!P4 IMAD.IADD R3, R3, 0x1, -R5.reuse ;  /* 0x000000010303c824 */ /* 0x100fe200078e0a05 */
[----:B------:R-:W-:Y:S01]  /*14a0*/  ISETP.GT.U32.AND P4, PT, R5, R2, PT ;  /* 0x000000020500720c */ /* 0x000fe20003f84070 */
[C---:B------:R-:W-:Y:S01]  /*14b0*/  VIADD R9, R29.reuse, 0x1fa ;  /* 0x000001fa1d097836 */ /* 0x040fe20000000000 */
[----:B------:R-:W-:Y:S01]  /*14c0*/  IABS R20, R11 ;  /* 0x0000000b00147213 */ /* 0x000fe20000000000 */
[----:B------:R-:W-:Y:S01]  /*14d0*/  VIADD R13, R29, 0x1f9 ;  /* 0x000001f91d0d7836 */ /* 0x000fe20000000000 */
[----:B------:R-:W-:Y:S02]  /*14e0*/  ISETP.GT.U32.AND P5, PT, R5, R3, PT ;  /* 0x000000030500720c */ /* 0x000fe40003fa4070 */
[----:B------:R-:W-:Y:S01]  /*14f0*/  IABS R19, R12 ;  /* 0x0000000c00137213 */ /* 0x000fe20000000000 */
[----:B0-----:R-:W-:Y:S01]  /*1500*/  IMAD.HI.U32 R10, R8, R20, RZ ;  /* 0x00000014080a7227 */ /* 0x001fe200078e00ff */
[----:B------:R-:W-:Y:S02]  /*1510*/  ISETP.GE.AND P2, PT, R12, RZ, PT ;  /* 0x000000ff0c00720c */ /* 0x000fe40003f46270 */
[----:B------:R-:W-:Y:S01]  /*1520*/  IABS R0, R9 ;  /* 0x0000000900007213 */ /* 0x000fe20000000000 */
[----:B------:R-:W-:-:S02]  /*1530*/  @!P0 IMAD.IADD R4, R4, 0x1, -R5 ;  /* 0x0000000104048824 */ /* 0x000fc400078e0a05 */
[----:B------:R-:W-:Y:S02]  /*1540*/  @!P4 IMAD.IADD R2, R2, 0x1, -R5 ;  /* 0x000000010202c824 */ /* 0x000fe400078e0a05 */
[----:B------:R-:W-:Y:S01]  /*1550*/  IMAD.MOV R10, RZ, RZ, -R10 ;  /* 0x000000ffff0a7224 */ /* 0x000fe200078e0a0a */
[C---:B------:R-:W-:Y:S01]  /*1560*/  ISETP.GT.U32.AND P0, PT, R5.reuse, R4, PT ;  /* 0x000000040500720c */ /* 0x040fe20003f04070 */
[----:B------:R-:W-:Y:S01]  /*1570*/  IMAD.HI.U32 R12, R8, R19, RZ ;  /* 0x00000013080c7227 */ /* 0x000fe200078e00ff */
[----:B------:R-:W-:-:S03]  /*1580*/  ISETP.GT.U32.AND P4, PT, R5, R2, PT ;  /* 0x000000020500720c */ /* 0x000fc60003f84070 */
[----:B------:R-:W-:Y:S02]  /*1590*/  IMAD R20, R5, R10, R20 ;  /* 0x0000000a05147224 */ /* 0x000fe400078e0214 */
[----:B------:R-:W-:Y:S01]  /*15a0*/  @!P5 IMAD.IADD R3, R3, 0x1, -R5 ;  /* 0x000000010303d824 */ /* 0x000fe200078e0a05 */
[----:B------:R-:W-:Y:S01]  /*15b0*/  ISETP.GE.AND P5, PT, R9, RZ, PT ;  /* 0x000000ff0900720c */ /* 0x000fe20003fa6270 */
[----:B------:R-:W-:-:S04]  /*15c0*/  IMAD.HI.U32 R6, R8, R0, RZ ;  /* 0x0000000008067227 */ /* 0x000fc800078e00ff */
[--C-:B------:R-:W-:Y:S01]  /*15d0*/  @!P0 IMAD.IADD R4, R4, 0x1, -R5.reuse ;  /* 0x0000000104048824 */ /* 0x100fe200078e0a05 */
[----:B------:R-:W-:Y:S01]  /*15e0*/  ISETP.GE.AND P0, PT, R11, RZ, PT ;  /* 0x000000ff0b00720c */ /* 0x000fe20003f06270 */
[----:B------:R-:W-:Y:S01]  /*15f0*/  @!P4 IMAD.IADD R2, R2, 0x1, -R5 ;  /* 0x000000010202c824 */ /* 0x000fe200078e0a05 */
[C---:B------:R-:W-:Y:S01]  /*1600*/  ISETP.GT.U32.AND P4, PT, R5.reuse, R20, PT ;  /* 0x000000140500720c */ /* 0x040fe20003f84070 */
[----:B------:R-:W-:Y:S02]  /*1610*/  IMAD.MOV R11, RZ, RZ, -R12 ;  /* 0x000000ffff0b7224 */ /* 0x000fe400078e0a0c */
[----:B------:R-:W-:Y:S02]  /*1620*/  IMAD.MOV.U32 R15, RZ, RZ, R4 ;  /* 0x000000ffff0f7224 */ /* 0x000fe400078e0004 */
[----:B------:R-:W-:Y:S02]  /*1630*/  IMAD R19, R5, R11, R19 ;  /* 0x0000000b05137224 */ /* 0x000fe400078e0213 */
[----:B------:R-:W-:-:S02]  /*1640*/  IMAD.MOV.U32 R14, RZ, RZ, R3 ;  /* 0x000000ffff0e7224 */ /* 0x000fc400078e0003 */
[----:B------:R-:W-:Y:S01]  /*1650*/  @!P1 IMAD.MOV R15, RZ, RZ, -R15 ;  /* 0x000000ffff0f9224 */ /* 0x000fe200078e0a0f */
[----:B------:R-:W-:Y:S01]  /*1660*/  ISETP.GT.U32.AND P1, PT, R5, R19, PT ;  /* 0x000000130500720c */ /* 0x000fe20003f24070 */
[----:B------:R-:W-:Y:S01]  /*1670*/  @!P3 IMAD.MOV R14, RZ, RZ, -R14 ;  /* 0x000000ffff0eb224 */ /* 0x000fe200078e0a0e */
[----:B------:R-:W-:Y:S01]  /*1680*/  ISETP.GE.AND P3, PT, R13, RZ, PT ;  /* 0x000000ff0d00720c */ /* 0x000fe20003f66270 */
[----:B------:R-:W-:Y:S01]  /*1690*/  IMAD.MOV R6, RZ, RZ, -R6 ;  /* 0x000000ffff067224 */ /* 0x000fe200078e0a06 */
[----:B------:R-:W-:Y:S01]  /*16a0*/  IABS R13, R13 ;  /* 0x0000000d000d7213 */ /* 0x000fe20000000000 */
[----:B------:R-:W-:Y:S01]  /*16b0*/  VIADD R9, R29, 0x1f8 ;  /* 0x000001f81d097836 */ /* 0x000fe20000000000 */
[----:B------:R-:W-:Y:S01]  /*16c0*/  STL [R1+0x7e4], R15 ;  /* 0x0007e40f01007387 */ /* 0x000fe20000100800 */
[----:B------:R-:W-:Y:S02]  /*16d0*/  @!P4 IMAD.IADD R20, R20, 0x1, -R5 ;  /* 0x000000011414c824 */ /* 0x000fe400078e0a05 */
[C---:B------:R-:W-:Y:S01]  /*16e0*/  IMAD R0, R5.reuse, R6, R0 ;  /* 0x0000000605007224 */ /* 0x040fe200078e0200 */
[----:B------:R-:W-:Y:S01]  /*16f0*/  IABS R12, R9 ;  /* 0x00000009000c7213 */ /* 0x000fe20000000000 */
[----:B------:R-:W-:Y:S01]  /*1700*/  IMAD.MOV.U32 R17, RZ, RZ, R2 ;  /* 0x000000ffff117224 */ /* 0x000fe200078e0002 */
[C---:B------:R-:W-:Y:S01]  /*1710*/  ISETP.GT.U32.AND P4, PT, R5.reuse, R20, PT ;  /* 0x000000140500720c */ /* 0x040fe20003f84070 */
[----:B------:R-:W-:Y:S01]  /*1720*/  IMAD.HI.U32 R10, R8, R13, RZ ;  /* 0x0000000d080a7227 */ /* 0x000fe200078e00ff */
[----:B------:R0:W-:Y:S03]  /*1730*/  STL [R1+0x7e0], R14 ;  /* 0x0007e00e01007387 */ /* 0x0001e60000100800 */
[----:B------:R-:W-:Y:S01]  /*1740*/  @!P6 IMAD.MOV R17, RZ, RZ, -R17 ;  /* 0x000000ffff11e224 */ /* 0x000fe200078e0a11 */
[----:B------:R-:W-:Y:S01]  /*1750*/  ISETP.GT.U32.AND P6, PT, R5, R0, PT ;  /* 0x000000000500720c */ /* 0x000fe20003fc4070 */
[----:B------:R-:W-:-:S02]  /*1760*/  @!P1 IMAD.IADD R19, R19, 0x1, -R5 ;  /* 0x0000000113139824 */ /* 0x000fc400078e0a05 */
[----:B------:R-:W-:Y:S01]  /*1770*/  IMAD.HI.U32 R6, R8, R12, RZ ;  /* 0x0000000c08067227 */ /* 0x000fe200078e00ff */
[----:B------:R1:W-:Y:S02]  /*1780*/  STL [R1+0x7dc], R17 ;  /* 0x0007dc1101007387 */ /* 0x0003e40000100800 */
[C---:B------:R-:W-:Y:S01]  /*1790*/  ISETP.GT.U32.AND P1, PT, R5.reuse, R19, PT ;  /* 0x000000130500720c */ /* 0x040fe20003f24070 */
[----:B------:R-:W-:Y:S01]  /*17a0*/  IMAD.MOV R10, RZ, RZ, -R10 ;  /* 0x000000ffff0a7224 */ /* 0x000fe200078e0a0a */
[----:B0-----:R-:W-:Y:S01]  /*17b0*/  IABS R14, R16 ;  /* 0x00000010000e7213 */ /* 0x001fe20000000000 */
[----:B------:R-:W-:Y:S02]  /*17c0*/  IMAD.MOV R6, RZ, RZ, -R6 ;  /* 0x000000ffff067224 */ /* 0x000fe400078e0a06 */
[C---:B------:R-:W-:Y:S02]  /*17d0*/  IMAD R13, R5.reuse, R10, R13 ;  /* 0x0000000a050d7224 */ /* 0x040fe400078e020d */
[----:B------:R-:W-:-:S02]  /*17e0*/  IMAD R12, R5, R6, R12 ;  /* 0x00000006050c7224 */ /* 0x000fc400078e020c */
[--C-:B------:R-:W-:Y:S01]  /*17f0*/  @!P4 IMAD.IADD R20, R20, 0x1, -R5.reuse ;  /* 0x000000011414c824 */ /* 0x100fe200078e0a05 */
[C---:B------:R-:W-:Y:S01]  /*1800*/  ISETP.GT.U32.AND P4, PT, R5.reuse, R13, PT ;  /* 0x0000000d0500720c */ /* 0x040fe20003f84070 */
[--C-:B------:R-:W-:Y:S01]  /*1810*/  @!P6 IMAD.IADD R0, R0, 0x1, -R5.reuse ;  /* 0x000000010000e824 */ /* 0x100fe200078e0a05 */
[----:B------:R-:W-:Y:S01]  /*1820*/  ISETP.GT.U32.AND P6, PT, R5, R12, PT ;  /* 0x0000000c0500720c */ /* 0x000fe20003fc4070 */
[----:B------:R-:W-:Y:S01]  /*1830*/  @!P1 IMAD.IADD R19, R19, 0x1, -R5 ;  /* 0x0000000113139824 */ /* 0x000fe200078e0a05 */
[----:B------:R-:W-:Y:S01]  /*1840*/  ISETP.GE.AND P1, PT, R9, RZ, PT ;  /* 0x000000ff0900720c */ /* 0x000fe20003f26270 */
[C---:B------:R-:W-:Y:S02]  /*1850*/  VIADD R10, R29.reuse, 0x1f5 ;  /* 0x000001f51d0a7836 */ /* 0x040fe40000000000 */
[C---:B------:R-:W-:Y:S02]  /*1860*/  VIADD R6, R29.reuse, 0x1f4 ;  /* 0x000001f41d067836 */ /* 0x040fe40000000000 */
[----:B------:R-:W-:Y:S01]  /*1870*/  IMAD.MOV.U32 R22, RZ, RZ, R19 ;  /* 0x000000ffff167224 */ /* 0x000fe200078e0013 */
[----:B------:R-:W-:Y:S01]  /*1880*/  IABS R9, R10 ;  /* 0x0000000a00097213 */ /* 0x000fe20000000000 */
[----:B------:R-:W-:Y:S01]  /*1890*/  VIADD R3, R29, 0x1f6 ;  /* 0x000001f61d037836 */ /* 0x000fe20000000000 */
[----:B-1----:R-:W-:Y:S01]  /*18a0*/  IABS R17, R6 ;  /* 0x0000000600117213 */ /* 0x002fe20000000000 */
[--C-:B------:R-:W-:Y:S01]  /*18b0*/  @!P4 IMAD.IADD R13, R13, 0x1, -R5.reuse ;  /* 0x000000010d0dc824 */ /* 0x100fe200078e0a05 */
[C---:B------:R-:W-:Y:S01]  /*18c0*/  ISETP.GT.U32.AND P4, PT, R5.reuse, R0, PT ;  /* 0x000000000500720c */ /* 0x040fe20003f84070 */
[----:B------:R-:W-:Y:S01]  /*18d0*/  @!P6 IMAD.IADD R12, R12, 0x1, -R5 ;  /* 0x000000010c0ce824 */ /* 0x000fe200078e0a05 */
[----:B------:R-:W-:Y:S01]  /*18e0*/  IABS R15, R3 ;  /* 0x00000003000f7213 */ /* 0x000fe20000000000 */
[----:B------:R-:W-:Y:S01]  /*18f0*/  @!P2 IMAD.MOV R22, RZ, RZ, -R22 ;  /* 0x000000ffff16a224 */ /* 0x000fe200078e0a16 */
[C---:B------:R-:W-:Y:S01]  /*1900*/  ISETP.GT.U32.AND P2, PT, R5.reuse, R13, PT ;  /* 0x0000000d0500720c */ /* 0x040fe20003f44070 */
[----:B------:R-:W-:Y:S01]  /*1910*/  IMAD.HI.U32 R4, R8, R14, RZ ;  /* 0x0000000e08047227 */ /* 0x000fe200078e00ff */
[----:B------:R-:W-:-:S02]  /*1920*/  ISETP.GT.U32.AND P6, PT, R5, R12, PT ;  /* 0x0000000c0500720c */ /* 0x000fc40003fc4070 */
[----:B------:R0:W-:Y:S01]  /*1930*/  STL [R1+0x7d8], R22 ;  /* 0x0007d81601007387 */ /* 0x0001e20000100800 */
[----:B------:R-:W-:-:S04]  /*1940*/  IMAD.HI.U32 R21, R8, R9, RZ ;  /* 0x0000000908157227 */ /* 0x000fc800078e00ff */
[----:B------:R-:W-:Y:S02]  /*1950*/  IMAD.MOV R4, RZ, RZ, -R4 ;  /* 0x000000ffff047224 */ /* 0x000fe400078e0a04 */
[----:B------:R-:W-:-:S04]  /*1960*/  IMAD.HI.U32 R19, R8, R17, RZ ;  /* 0x0000001108137227 */ /* 0x000fc800078e00ff */
[----:B------:R-:W-:Y:S02]  /*1970*/  IMAD.MOV R21, RZ, RZ, -R21 ;  /* 0x000000ffff157224 */ /* 0x000fe400078e0a15 */
[----:B------:R-:W-:-:S04]  /*1980*/  IMAD.HI.U32 R11, R8, R15, RZ ;  /* 0x0000000f080b7227 */ /* 0x000fc800078e00ff */
[C---:B------:R-:W-:Y:S02]  /*1990*/  IMAD R14, R5.reuse, R4, R14 ;  /* 0x00000004050e7224 */ /* 0x040fe400078e020e */
[----:B------:R-:W-:Y:S02]  /*19a0*/  IMAD.MOV R19, RZ, RZ, -R19 ;  /* 0x000000ffff137224 */ /* 0x000fe400078e0a13 */
[C---:B------:R-:W-:Y:S02]  /*19b0*/  IMAD R9, R5.reuse, R21, R9 ;  /* 0x0000001505097224 */ /* 0x040fe400078e0209 */
[----:B------:R-:W-:Y:S02]  /*19c0*/  IMAD.MOV R2, RZ, RZ, -R11 ;  /* 0x000000ffff027224 */ /* 0x000fe400078e0a0b */
[----:B------:R-:W-:Y:S01]  /*19d0*/  @!P0 IMAD.MOV R20, RZ, RZ, -R20 ;  /* 0x000000ffff148224 */ /* 0x000fe200078e0a14 */
[C---:B------:R-:W-:Y:S01]  /*19e0*/  ISETP.GT.U32.AND P0, PT, R5.reuse, R14, PT ;  /* 0x0000000e0500720c */ /* 0x040fe20003f04070 */
[----:B------:R-:W-:-:S02]  /*19f0*/  IMAD R17, R5, R19, R17 ;  /* 0x0000001305117224 */ /* 0x000fc400078e0211 */
[----:B------:R-:W-:Y:S01]  /*1a00*/  @!P2 IMAD.IADD R13, R13, 0x1, -R5 ;  /* 0x000000010d0da824 */ /* 0x000fe200078e0a05 */
[C---:B------:R-:W-:Y:S01]  /*1a10*/  ISETP.GT.U32.AND P2, PT, R5.reuse, R9, PT ;  /* 0x000000090500720c */ /* 0x040fe20003f44070 */
[C---:B------:R-:W-:Y:S01]  /*1a20*/  IMAD R15, R5.reuse, R2, R15 ;  /* 0x00000002050f7224 */ /* 0x040fe200078e020f */
[----:B------:R1:W-:Y:S01]  /*1a30*/  STL [R1+0x7d4], R20 ;  /* 0x0007d41401007387 */ /* 0x0003e20000100800 */
[--C-:B------:R-:W-:Y:S01]  /*1a40*/  @!P6 IMAD.IADD R12, R12, 0x1, -R5.reuse ;  /* 0x000000010c0ce824 */ /* 0x100fe200078e0a05 */
[C---:B------:R-:W-:Y:S01]  /*1a50*/  ISETP.GT.U32.AND P6, PT, R5.reuse, R17, PT ;  /* 0x000000110500720c */ /* 0x040fe20003fc4070 */
[--C-:B------:R-:W-:Y:S01]  /*1a60*/  @!P4 IMAD.IADD R0, R0, 0x1, -R5.reuse ;  /* 0x000000010000c824 */ /* 0x100fe200078e0a05 */
[----:B------:R-:W-:Y:S01]  /*1a70*/  ISETP.GT.U32.AND P4, PT, R5, R15, PT ;  /* 0x0000000f0500720c */ /* 0x000fe20003f84070 */
[----:B------:R-:W-:Y:S02]  /*1a80*/  VIADD R2, R29, 0x1f3 ;  /* 0x000001f31d027836 */ /* 0x000fe40000000000 */
[--C-:B------:R-:W-:Y:S01]  /*1a90*/  @!P0 IMAD.IADD R14, R14, 0x1, -R5.reuse ;  /* 0x000000010e0e8824 */ /* 0x100fe200078e0a05 */
[----:B------:R-:W-:Y:S01]  /*1aa0*/  ISETP.GE.AND P0, PT, R16, RZ, PT ;  /* 0x000000ff1000720c */ /* 0x000fe20003f06270 */
[----:B------:R-:W-:Y:S01]  /*1ab0*/  IMAD.MOV.U32 R23, RZ, RZ, R0 ;  /* 0x000000ffff177224 */ /* 0x000fe200078e0000 */
[----:B------:R-:W-:Y:S01]  /*1ac0*/  IABS R18, R2 ;  /* 0x0000000200127213 */ /* 0x000fe20000000000 */
[----:B------:R-:W-:Y:S01]  /*1ad0*/  @!P2 IMAD.IADD R9, R9, 0x1, -R5 ;  /* 0x000000010909a824 */ /* 0x000fe200078e0a05 */
[----:B------:R-:W-:Y:S01]  /*1ae0*/  ISETP.GT.U32.AND P2, PT, R5, R14, PT ;  /* 0x0000000e0500720c */ /* 0x000fe20003f44070 */
[----:B------:R-:W-:-:S02]  /*1af0*/  VIADD R11, R29, 0x1f2 ;  /* 0x000001f21d0b7836 */ /* 0x000fc40000000000 */
[----:B0-----:R-:W-:Y:S02]  /*1b00*/  IMAD.MOV.U32 R22, RZ, RZ, R13 ;  /* 0x000000ffff167224 */ /* 0x001fe400078e000d */
[----:B------:R-:W-:Y:S01]  /*1b10*/  @!P6 IMAD.IADD R17, R17, 0x1, -R5 ;  /* 0x000000011111e824 */ /* 0x000fe200078e0a05 */
[----:B------:R-:W-:Y:S01]  /*1b20*/  IABS R4, R11 ;  /* 0x0000000b00047213 */ /* 0x000fe20000000000 */
[----:B------:R-:W-:Y:S01]  /*1b30*/  @!P5 IMAD.MOV R23, RZ, RZ, -R23 ;  /* 0x000000ffff17d224 */ /* 0x000fe200078e0a17 */
[----:B------:R-:W-:Y:S01]  /*1b40*/  ISETP.GT.U32.AND P5, PT, R5, R9, PT ;  /* 0x000000090500720c */ /* 0x000fe20003fa4070 */
[----:B------:R-:W-:Y:S01]  /*1b50*/  @!P4 IMAD.IADD R15, R15, 0x1, -R5 ;  /* 0x000000010f0fc824 */ /* 0x000fe200078e0a05 */
[----:B------:R-:W-:Y:S01]  /*1b60*/  ISETP.GE.AND P4, PT, R3, RZ, PT ;  /* 0x000000ff0300720c */ /* 0x000fe20003f86270 */
[----:B------:R-:W-:Y:S01]  /*1b70*/  @!P3 IMAD.MOV R22, RZ, RZ, -R22 ;  /* 0x000000ffff16b224 */ /* 0x000fe200078e0a16 */
[----:B------:R-:W-:Y:S01]  /*1b80*/  ISETP.GT.U32.AND P3, PT, R5, R17, PT ;  /* 0x000000110500720c */ /* 0x000fe20003f64070 */
[----:B------:R-:W-:Y:S01]  /*1b90*/  VIADD R3, R29, 0x1f1 ;  /* 0x000001f11d037836 */ /* 0x000fe20000000000 */
[----:B------:R-:W-:Y:S01]  /*1ba0*/  ISETP.GT.U32.AND P6, PT, R5, R15, PT ;  /* 0x0000000f0500720c */ /* 0x000fe20003fc4070 */
[C---:B-1----:R-:W-:Y:S01]  /*1bb0*/  IMAD.HI.U32 R20, R8.reuse, R18, RZ ;  /* 0x0000001208147227 */ /* 0x042fe200078e00ff */
[----:B------:R-:W-:Y:S02]  /*1bc0*/  STL [R1+0x7d0], R23 ;  /* 0x0007d01701007387 */ /* 0x000fe40000100800 */
[----:B------:R-:W-:Y:S01]  /*1bd0*/  IABS R0, R3 ;  /* 0x0000000300007213 */ /* 0x000fe20000000000 */
[----:B------:R-:W-:Y:S01]  /*1be0*/  IMAD.HI.U32 R21, R8, R4, RZ ;  /* 0x0000000408157227 */ /* 0x000fe200078e00ff */
[----:B------:R-:W-:Y:S03]  /*1bf0*/  STL [R1+0x7cc], R22 ;  /* 0x0007cc1601007387 */ /* 0x000fe60000100800 */
[----:B------:R-:W-:-:S02]  /*1c00*/  VIADD R16, R29, 0x1f0 ;  /* 0x000001f01d107836 */ /* 0x000fc40000000000 */
[----:B------:R-:W-:Y:S02]  /*1c10*/  IMAD.MOV R20, RZ, RZ, -R20 ;  /* 0x000000ffff147224 */ /* 0x000fe400078e0a14 */
[----:B------:R-:W-:Y:S02]  /*1c20*/  IMAD.MOV R21, RZ, RZ, -R21 ;  /* 0x000000ffff157224 */ /* 0x000fe400078e0a15 */
[----:B------:R-:W-:Y:S01]  /*1c30*/  IMAD.MOV.U32 R13, RZ, RZ, R12 ;  /* 0x000000ffff0d7224 */ /* 0x000fe200078e000c */
[----:B------:R-:W-:Y:S01]  /*1c40*/  IABS R12, R16 ;  /* 0x00000010000c7213 */ /* 0x000fe20000000000 */
[--C-:B------:R-:W-:Y:S01]  /*1c50*/  @!P2 IMAD.IADD R14, R14, 0x1, -R5.reuse ;  /* 0x000000010e0ea824 */ /* 0x100fe200078e0a05 */
[----:B------:R-:W-:Y:S01]  /*1c60*/  ISETP.GE.AND P2, PT, R10, RZ, PT ;  /* 0x000000ff0a00720c */ /* 0x000fe20003f46270 */
[----:B------:R-:W-:Y:S01]  /*1c70*/  @!P5 IMAD.IADD R9, R9, 0x1, -R5 ;  /* 0x000000010909d824 */ /* 0x000fe200078e0a05 */
[----:B------:R-:W-:Y:S01]  /*1c80*/  ISETP.GE.AND P5, PT, R6, RZ, PT ;  /* 0x000000ff0600720c */ /* 0x000fe20003fa6270 */
[----:B------:R-:W-:-:S02]  /*1c90*/  IMAD R18, R5, R20, R18 ;  /* 0x0000001405127224 */ /* 0x000fc400078e0212 */
[----:B------:R-:W-:Y:S02]  /*1ca0*/  IMAD R4, R5, R21, R4 ;  /* 0x0000001505047224 */ /* 0x000fe400078e0204 */
[----:B------:R-:W-:-:S04]  /*1cb0*/  IMAD.HI.U32 R6, R8, R0, RZ ;  /* 0x0000000008067227 */ /* 0x000fc800078e00ff */
[----:B------:R-:W-:Y:S01]  /*1cc0*/  @!P3 IMAD.IADD R17, R17, 0x1, -R5 ;  /* 0x000000011111b824 */ /* 0x000fe200078e0a05 */
[----:B------:R-:W-:Y:S01]  /*1cd0*/  ISETP.GE.AND P3, PT, R2, RZ, PT ;  /* 0x000000ff0200720c */ /* 0x000fe20003f66270 */
[----:B------:R-:W-:Y:S01]  /*1ce0*/  @!P1 IMAD.MOV R13, RZ, RZ, -R13 ;  /* 0x000000ffff0d9224 */ /* 0x000fe200078e0a0d */
[----:B------:R-:W-:Y:S01]  /*1cf0*/  ISETP.GT.U32.AND P1, PT, R5, R18, PT ;  /* 0x000000120500720c */ /* 0x000fe20003f24070 */
[----:B------:R-:W-:Y:S01]  /*1d00*/  @!P6 IMAD.IADD R15, R15, 0x1, -R5 ;  /* 0x000000010f0fe824 */ /* 0x000fe200078e0a05 */
[----:B------:R-:W-:Y:S01]  /*1d10*/  ISETP.GT.U32.AND P6, PT, R5, R4, PT ;  /* 0x000000040500720c */ /* 0x000fe20003fc4070 */
[----:B------:R-:W-:Y:S01]  /*1d20*/  IMAD.HI.U32 R2, R8, R12, RZ ;  /* 0x0000000c08027227 */ /* 0x000fe200078e00ff */
[----:B------:R0:W-:Y:S03]  /*1d30*/  STL [R1+0x7c8], R13 ;  /* 0x0007c80d01007387 */ /* 0x0001e60000100800 */
[----:B------:R-:W-:-:S02]  /*1d40*/  IMAD.MOV R6, RZ, RZ, -R6 ;  /* 0x000000ffff067224 */ /* 0x000fc400078e0a06 */
[----:B------:R-:W-:Y:S02]  /*1d50*/  IMAD.MOV R2, RZ, RZ, -R2 ;  /* 0x000000ffff027224 */ /* 0x000fe400078e0a02 */
[C---:B------:R-:W-:Y:S02]  /*1d60*/  IMAD R0, R5.reuse, R6, R0 ;  /* 0x0000000605007224 */ /* 0x040fe400078e0200 */
[C---:B------:R-:W-:Y:S02]  /*1d70*/  IMAD R12, R5.reuse, R2, R12 ;  /* 0x00000002050c7224 */ /* 0x040fe400078e020c */
[----:B------:R-:W-:Y:S02]  /*1d80*/  IMAD.MOV.U32 R10, RZ, RZ, R17 ;  /* 0x000000ffff0a7224 */ /* 0x000fe400078e0011 */
[----:B------:R-:W-:Y:S01]  /*1d90*/  @!P2 IMAD.MOV R9, RZ, RZ, -R9 ;  /* 0x000000ffff09a224 */ /* 0x000fe200078e0a09 */
[C---:B------:R-:W-:Y:S01]  /*1da0*/  ISETP.GT.U32.AND P2, PT, R5.reuse, R0, PT ;  /* 0x000000000500720c */ /* 0x040fe20003f44070 */
[----:B------:R-:W-:Y:S01]  /*1db0*/  @!P5 IMAD.MOV R10, RZ, RZ, -R10 ;  /* 0x000000ffff0ad224 */ /* 0x000fe200078e0a0a */
[----:B------:R-:W-:Y:S01]  /*1dc0*/  ISETP.GT.U32.AND P5, PT, R5, R12, PT ;  /* 0x0000000c0500720c */ /* 0x000fe20003fa4070 */
[----:B------:R-:W-:Y:S01]  /*1dd0*/  @!P1 IMAD.IADD R18, R18, 0x1, -R5 ;  /* 0x0000000112129824 */ /* 0x000fe200078e0a05 */
[----:B------:R-:W-:Y:S01]  /*1de0*/  ISETP.GE.AND P1, PT, R11, RZ, PT ;  /* 0x000000ff0b00720c */ /* 0x000fe20003f26270 */
[----:B------:R-:W-:-:S02]  /*1df0*/  IMAD.MOV.U32 R19, RZ, RZ, R14 ;  /* 0x000000ffff137224 */ /* 0x000fc400078e000e */
[----:B0-----:R-:W-:Y:S02]  /*1e00*/  IMAD.MOV.U32 R13, RZ, RZ, R15 ;  /* 0x000000ffff0d7224 */ /* 0x001fe400078e000f */
[----:B------:R-:W-:Y:S01]  /*1e10*/  @!P6 IMAD.IADD R4, R4, 0x1, -R5 ;  /* 0x000000010404e824 */ /* 0x000fe200078e0a05 */
[----:B------:R-:W-:Y:S01]  /*1e20*/  ISETP.GE.AND P6, PT, R3, RZ, PT ;  /* 0x000000ff0300720c */ /* 0x000fe20003fc6270 */
[----:B------:R-:W-:Y:S01]  /*1e30*/  @!P0 IMAD.MOV R19, RZ, RZ, -R19 ;  /* 0x000000ffff138224 */ /* 0x000fe200078e0a13 */
[C---:B------:R-:W-:Y:S01]  /*1e40*/  ISETP.GT.U32.AND P0, PT, R5.reuse, R18, PT ;  /* 0x000000120500720c */ /* 0x040fe20003f04070 */
[----:B------:R-:W-:Y:S01]  /*1e50*/  @!P4 IMAD.MOV R13, RZ, RZ, -R13 ;  /* 0x000000ffff0dc224 */ /* 0x000fe200078e0a0d */
[----:B------:R-:W-:Y:S01]  /*1e60*/  ISETP.GT.U32.AND P4, PT, R5, R4, PT ;  /* 0x000000040500720c */ /* 0x000fe20003f84070 */
[C---:B------:R-:W-:Y:S01]  /*1e70*/  VIADD R3, R29.reuse, 0x1ef ;  /* 0x000001ef1d037836 */ /* 0x040fe20000000000 */
[----:B------:R-:W-:Y:S01]  /*1e80*/  STL [R1+0x7c4], R19 ;  /* 0x0007c41301007387 */ /* 0x000fe20000100800 */
[----:B------:R-:W-:-:S02]  /*1e90*/  VIADD R2, R29, 0x1ee ;  /* 0x000001ee1d027836 */ /* 0x000fc40000000000 */
[--C-:B------:R-:W-:Y:S01]  /*1ea0*/  @!P2 IMAD.IADD R0, R0, 0x1, -R5.reuse ;  /* 0x000000010000a824 */ /* 0x100fe200078e0a05 */
[----:B------:R-:W-:Y:S01]  /*1eb0*/  IABS R6, R3 ;  /* 0x0000000300067213 */ /* 0x000fe20000000000 */
[----:B------:R0:W-:Y:S01]  /*1ec0*/  STL [R1+0x7c0], R13 ;  /* 0x0007c00d01007387 */ /* 0x0001e20000100800 */
[--C-:B------:R-:W-:Y:S01]  /*1ed0*/  @!P5 IMAD.IADD R12, R12, 0x1, -R5.reuse ;  /* 0x000000010c0cd824 */ /* 0x100fe200078e0a05 */
[----:B------:R-:W-:Y:S01]  /*1ee0*/  ISETP.GE.AND P2, PT, R2, RZ, PT ;  /* 0x000000ff0200720c */ /* 0x000fe20003f46270 */
[----:B------:R-:W-:Y:S01]  /*1ef0*/  VIADD R15, R29, 0x1e8 ;  /* 0x000001e81d0f7836 */ /* 0x000fe20000000000 */
[----:B------:R1:W-:Y:S01]  /*1f00*/  STL [R1+0x7bc], R9 ;  /* 0x0007bc0901007387 */ /* 0x0003e20000100800 */
[----:B------:R-:W-:Y:S01]  /*1f10*/  ISETP.GT.U32.AND P5, PT, R5, R0, PT ;  /* 0x000000000500720c */ /* 0x000fe20003fa4070 */
[--C-:B------:R-:W-:Y:S01]  /*1f20*/  @!P0 IMAD.IADD R18, R18, 0x1, -R5.reuse ;  /* 0x0000000112128824 */ /* 0x100fe200078e0a05 */
[----:B------:R-:W-:Y:S01]  /*1f30*/  ISETP.GE.AND P0, PT, R16, RZ, PT ;  /* 0x000000ff1000720c */ /* 0x000fe20003f06270 */
[----:B------:R-:W-:Y:S01]  /*1f40*/  @!P4 IMAD.IADD R4, R4, 0x1, -R5 ;  /* 0x000000010404c824 */ /* 0x000fe200078e0a05 */
[----:B------:R-:W-:Y:S01]  /*1f50*/  ISETP.GE.AND P4, PT, R3, RZ, PT ;  /* 0x000000ff0300720c */ /* 0x000fe20003f86270 */
[----:B------:R3:W-:Y:S01]  /*1f60*/  STL [R1+0x7b8], R10 ;  /* 0x0007b80a01007387 */ /* 0x0007e20000100800 */
[----:B0-----:R-:W-:-:S02]  /*1f70*/  VIADD R13, R29, 0x1ec ;  /* 0x000001ec1d0d7836 */ /* 0x001fc40000000000 */
[----:B------:R-:W-:Y:S01]  /*1f80*/  IMAD.MOV.U32 R11, RZ, RZ, R4 ;  /* 0x000000ffff0b7224 */ /* 0x000fe200078e0004 */
[----:B-1----:R-:W-:Y:S01]  /*1f90*/  IABS R9, R2 ;  /* 0x0000000200097213 */ /* 0x002fe20000000000 */
[----:B------:R-:W-:-:S04]  /*1fa0*/  IMAD.HI.U32 R2, R8, R6, RZ ;  /* 0x0000000608027227 */ /* 0x000fc800078e00ff */
[----:B------:R-:W-:Y:S02]  /*1fb0*/  IMAD.MOV R2, RZ, RZ, -R2 ;  /* 0x000000ffff027224 */ /* 0x000fe400078e0a02 */
[----:B------:R-:W-:Y:S02]  /*1fc0*/  IMAD.MOV.U32 R3, RZ, RZ, R9 ;  /* 0x000000ffff037224 */ /* 0x000fe400078e0009 */
[----:B---3--:R-:W-:Y:S02]  /*1fd0*/  IMAD.MOV.U32 R10, RZ, RZ, R18 ;  /* 0x000000ffff0a7224 */ /* 0x008fe400078e0012 */
[----:B------:R-:W-:Y:S02]  /*1fe0*/  IMAD R2, R5, R2, R6 ;  /* 0x0000000205027224 */ /* 0x000fe400078e0206 */
[----:B------:R-:W-:-:S04]  /*1ff0*/  IMAD.HI.U32 R9, R8, R3, RZ ;  /* 0x0000000308097227 */ /* 0x000fc800078e00ff */
[----:B------:R-:W-:Y:S01]  /*2000*/  @!P3 IMAD.MOV R10, RZ, RZ, -R10 ;  /* 0x000000ffff0ab224 */ /* 0x000fe200078e0a0a */
[C---:B------:R-:W-:Y:S01]  /*2010*/  ISETP.GT.U32.AND P3, PT, R5.reuse, R12, PT ;  /* 0x0000000c0500720c */ /* 0x040fe20003f64070 */
[----:B------:R-:W-:Y:S01]  /*2020*/  @!P5 IMAD.IADD R0, R0, 0x1, -R5 ;  /* 0x000000010000d824 */ /* 0x000fe200078e0a05 */
[C---:B------:R-:W-:Y:S01]  /*2030*/  ISETP.GT.U32.AND P5, PT, R5.reuse, R2, PT ;  /* 0x000000020500720c */ /* 0x040fe20003fa4070 */
[----:B------:R-:W-:Y:S01]  /*2040*/  IMAD.MOV R4, RZ, RZ, -R9 ;  /* 0x000000ffff047224 */ /* 0x000fe200078e0a09 */
[----:B------:R0:W-:Y:S01]  /*2050*/  STL [R1+0x7b4], R10 ;  /* 0x0007b40a01007387 */ /* 0x0001e20000100800 */
[----:B------:R-:W-:Y:S02]  /*2060*/  IMAD.MOV.U32 R14, RZ, RZ, R0 ;  /* 0x000000ffff0e7224 */ /* 0x000fe400078e0000 */
[----:B------:R-:W-:Y:S02]  /*2070*/  IMAD R4, R5, R4, R3 ;  /* 0x0000000405047224 */ /* 0x000fe400078e0203 */
[----:B------:R-:W-:-:S02]  /*2080*/  @!P6 IMAD.MOV R14, RZ, RZ, -R14 ;  /* 0x000000ffff0ee224 */ /* 0x000fc400078e0a0e */
[----:B------:R-:W-:Y:S01]  /*2090*/  @!P1 IMAD.MOV R11, RZ, RZ, -R11 ;  /* 0x000000ffff0b9224 */ /* 0x000fe200078e0a0b */
[----:B------:R-:W-:Y:S01]  /*20a0*/  ISETP.GT.U32.AND P6, PT, R5, R4, PT ;  /* 0x000000040500720c */ /* 0x000fe20003fc4070 */
[--C-:B------:R-:W-:Y:S01]  /*20b0*/  @!P3 IMAD.IADD R12, R12, 0x1, -R5.reuse ;  /* 0x000000010c0cb824 */ /* 0x100fe200078e0a05 */
[----:B------:R-:W-:Y:S01]  /*20c0*/  ISETP.GE.AND P3, PT, R13, RZ, PT ;  /* 0x000000ff0d00720c */ /* 0x000fe20003f66270 */
[C---:B0-----:R-:W-:Y:S01]  /*20d0*/  VIADD R10, R29.reuse, 0x1ed ;  /* 0x000001ed1d0a7836 */ /* 0x041fe20000000000 */
[----:B------:R0:W-:Y:S01]  /*20e0*/  STL [R1+0x7b0], R11 ;  /* 0x0007b00b01007387 */ /* 0x0001e20000100800 */
[----:B------:R-:W-:Y:S01]  /*20f0*/  @!P5 IMAD.IADD R2, R2, 0x1, -R5 ;  /* 0x000000010202d824 */ /* 0x000fe200078e0a05 */
[----:B------:R-:W-:Y:S01]  /*2100*/  IABS R13, R13 ;  /* 0x0000000d000d7213 */ /* 0x000fe20000000000 */
[----:B------:R-:W-:Y:S01]  /*2110*/  VIADD R16, R29, 0x1e9 ;  /* 0x000001e91d107836 */ /* 0x000fe20000000000 */
[----:B------:R-:W-:Y:S01]  /*2120*/  IABS R9, R10 ;  /* 0x0000000a00097213 */ /* 0x000fe20000000000 */
[----:B------:R-:W-:Y:S01]  /*2130*/  STL [R1+0x7ac], R14 ;  /* 0x0007ac0e01007387 */ /* 0x000fe20000100800 */
[----:B------:R-:W-:-:S02]  /*2140*/  ISETP.GT.U32.AND P5, PT, R5, R2, PT ;  /* 0x000000020500720c */ /* 0x000fc40003fa4070 */
[----:B------:R-:W-:Y:S01]  /*2150*/  ISETP.GE.AND P1, PT, R10, RZ, PT ;  /* 0x000000ff0a00720c */ /* 0x000fe20003f26270 */
[----:B------:R-:W-:Y:S02]  /*2160*/  IMAD.MOV.U32 R6, RZ, RZ, R9 ;  /* 0x000000ffff067224 */ /* 0x000fe400078e0009 */
[----:B------:R-:W-:Y:S02]  /*2170*/  VIADD R9, R29, 0x1eb ;  /* 0x000001eb1d097836 */ /* 0x000fe40000000000 */
[----:B0-----:R-:W-:Y:S02]  /*2180*/  IMAD.MOV.U32 R11, RZ, RZ, R12 ;  /* 0x000000ffff0b7224 */ /* 0x001fe400078e000c */
[----:B------:R-:W-:-:S04]  /*2190*/  IMAD.HI.U32 R3, R8, R6, RZ ;  /* 0x0000000608037227 */ /* 0x000fc800078e00ff */
[----:B------:R-:W-:Y:S01]  /*21a0*/  @!P0 IMAD.MOV R11, RZ, RZ, -R11 ;  /* 0x000000ffff0b8224 */ /* 0x000fe200078e0a0b */
[----:B------:R-:W-:Y:S01]  /*21b0*/  ISETP.GE.AND P0, PT, R9, RZ, PT ;  /* 0x000000ff0900720c */ /* 0x000fe20003f06270 */
[----:B------:R-:W-:Y:S01]  /*21c0*/  VIADD R10, R29, 0x1ea ;  /* 0x000001ea1d0a7836 */ /* 0x000fe20000000000 */
[----:B------:R-:W-:Y:S01]  /*21d0*/  IABS R9, R9 ;  /* 0x0000000900097213 */ /* 0x000fe20000000000 */
[----:B------:R-:W-:Y:S01]  /*21e0*/  IMAD.MOV R0, RZ, RZ, -R3 ;  /* 0x000000ffff007224 */ /* 0x000fe200078e0a03 */
[----:B------:R0:W-:Y:S01]  /*21f0*/  STL [R1+0x7a8], R11 ;  /* 0x0007a80b01007387 */ /* 0x0001e20000100800 */
[----:B------:R-:W-:Y:S02]  /*2200*/  @!P6 IMAD.IADD R4, R4, 0x1, -R5 ;  /* 0x000000010404e824 */ /* 0x000fe400078e0a05 */
[C---:B------:R-:W-:Y:S01]  /*2210*/  IMAD R6, R5.reuse, R0, R6 ;  /* 0x0000000005067224 */ /* 0x040fe200078e0206 */
[----:B------:R-:W-:Y:S01]  /*2220*/  IABS R0, R10 ;  /* 0x0000000a00007213 */ /* 0x000fe20000000000 */
[----:B------:R-:W-:Y:S01]  /*2230*/  IMAD.HI.U32 R12, R8, R9, RZ ;  /* 0x00000009080c7227 */ /* 0x000fe200078e00ff */
[----:B------:R-:W-:-:S03]  /*2240*/  ISETP.GT.U32.AND P6, PT, R5, R4, PT ;  /* 0x000000040500720c */ /* 0x000fc60003fc4070 */
[----:B------:R-:W-:Y:S01]  /*2250*/  @!P5 IMAD.IADD R2, R2, 0x1, -R5 ;  /* 0x000000010202d824 */ /* 0x000fe200078e0a05 */
[----:B------:R-:W-:Y:S01]  /*2260*/  ISETP.GT.U32.AND P5, PT, R5, R6, PT ;  /* 0x000000060500720c */ /* 0x000fe20003fa4070 */
[----:B0-----:R-:W-:-:S04]  /*2270*/  IMAD.HI.U32 R11, R8, R0, RZ ;  /* 0x00000000080b7227 */ /* 0x001fc800078e00ff */
[----:B------:R-:W-:Y:S02]  /*2280*/  IMAD.MOV R12, RZ, RZ, -R12 ;  /* 0x000000ffff0c7224 */ /* 0x000fe400078e0a0c */
[----:B------:R-:W-:Y:S02]  /*2290*/  IMAD.MOV.U32 R14, RZ, RZ, R2 ;  /* 0x000000ffff0e7224 */ /* 0x000fe400078e0002 */
[----:B------:R-:W-:-:S04]  /*22a0*/  IMAD.HI.U32 R3, R8, R13, RZ ;  /* 0x0000000d08037227 */ /* 0x000fc800078e00ff */
[----:B------:R-:W-:Y:S02]  /*22b0*/  IMAD.MOV R11, RZ, RZ, -R11 ;  /* 0x000000ffff0b7224 */ /* 0x000fe400078e0a0b */
[C---:B------:R-:W-:Y:S02]  /*22c0*/  IMAD R2, R5.reuse, R12, R9 ;  /* 0x0000000c05027224 */ /* 0x040fe400078e0209 */
[----:B------:R-:W-:Y:S02]  /*22d0*/  IMAD.MOV R3, RZ, RZ, -R3 ;  /* 0x000000ffff037224 */ /* 0x000fe400078e0a03 */
[C---:B------:R-:W-:Y:S02]  /*22e0*/  IMAD R0, R5.reuse, R11, R0 ;  /* 0x0000000b05007224 */ /* 0x040fe400078e0200 */
[----:B------:R-:W-:Y:S01]  /*22f0*/  @!P6 IMAD.IADD R4, R4, 0x1, -R5 ;  /* 0x000000010404e824 */ /* 0x000fe200078e0a05 */
[C---:B------:R-:W-:Y:S01]  /*2300*/  ISETP.GT.U32.AND P6, PT, R5.reuse, R2, PT ;  /* 0x000000020500720c */ /* 0x040fe20003fc4070 */
[C---:B------:R-:W-:Y:S01]  /*2310*/  IMAD R13, R5.reuse, R3, R13 ;  /* 0x00000003050d7224 */ /* 0x040fe200078e020d */
[----:B------:R-:W-:Y:S01]  /*2320*/  IABS R3, R16 ;  /* 0x0000001000037213 */ /* 0x000fe20000000000 */
[----:B------:R-:W-:Y:S01]  /*2330*/  @!P5 IMAD.IADD R6, R6, 0x1, -R5 ;  /* 0x000000010606d824 */ /* 0x000fe200078e0a05 */
[C---:B------:R-:W-:Y:S01]  /*2340*/  ISETP.GT.U32.AND P5, PT, R5.reuse, R0, PT ;  /* 0x000000000500720c */ /* 0x040fe20003fa4070 */
[----:B------:R-:W-:Y:S01]  /*2350*/  @!P4 IMAD.MOV R14, RZ, RZ, -R14 ;  /* 0x000000ffff0ec224 */ /* 0x000fe200078e0a0e */
[----:B------:R-:W-:Y:S01]  /*2360*/  ISETP.GT.U32.AND P4, PT, R5, R13, PT ;  /* 0x0000000d0500720c */ /* 0x000fe20003f84070 */
[----:B------:R-:W-:-:S02]  /*2370*/  IMAD.MOV.U32 R18, RZ, RZ, R4 ;  /* 0x000000ffff127224 */ /* 0x000fc400078e0004 */
[----:B------:R-:W-:Y:S01]  /*2380*/  IMAD.HI.U32 R9, R8, R3, RZ ;  /* 0x0000000308097227 */ /* 0x000fe200078e00ff */
[----:B------:R0:W-:Y:S03]  /*2390*/  STL [R1+0x7a4], R14 ;  /* 0x0007a40e01007387 */ /* 0x0001e60000100800 */
[--C-:B------:R-:W-:Y:S02]  /*23a0*/  @!P6 IMAD.IADD R2, R2, 0x1, -R5.reuse ;  /* 0x000000010202e824 */ /* 0x100fe400078e0a05 */
[----:B------:R-:W-:Y:S02]  /*23b0*/  @!P2 IMAD.MOV R18, RZ, RZ, -R18 ;  /* 0x000000ffff12a224 */ /* 0x000fe400078e0a12 */
[--C-:B------:R-:W-:Y:S01]  /*23c0*/  @!P5 IMAD.IADD R0, R0, 0x1, -R5.reuse ;  /* 0x000000010000d824 */ /* 0x100fe200078e0a05 */
[----:B------:R-:W-:Y:S01]  /*23d0*/  ISETP.GT.U32.AND P5, PT, R5, R2, PT ;  /* 0x000000020500720c */ /* 0x000fe20003fa4070 */
[----:B------:R-:W-:Y:S01]  /*23e0*/  @!P4 IMAD.IADD R13, R13, 0x1, -R5 ;  /* 0x000000010d0dc824 */ /* 0x000fe200078e0a05 */
[----:B0-----:R-:W-:Y:S01]  /*23f0*/  IABS R14, R15 ;  /* 0x0000000f000e7213 */ /* 0x001fe20000000000 */
[----:B------:R-:W-:Y:S01]  /*2400*/  IMAD.MOV R11, RZ, RZ, -R9 ;  /* 0x000000ffff0b7224 */ /* 0x000fe200078e0a09 */
[----:B------:R-:W-:Y:S01]  /*2410*/  ISETP.GT.U32.AND P4, PT, R5, R6, PT ;  /* 0x000000060500720c */ /* 0x000fe20003f84070 */
[----:B------:R-:W-:Y:S01]  /*2420*/  VIADD R9, R29, 0x1e7 ;  /* 0x000001e71d097836 */ /* 0x000fe20000000000 */
[C---:B------:R-:W-:Y:S01]  /*2430*/  ISETP.GT.U32.AND P6, PT, R5.reuse, R13, PT ;  /* 0x0000000d0500720c */ /* 0x040fe20003fc4070 */
[----:B------:R-:W-:Y:S01]  /*2440*/  IMAD.HI.U32 R17, R8, R14, RZ ;  /* 0x0000000e08117227 */ /* 0x000fe200078e00ff */
[----:B------:R-:W-:Y:S01]  /*2450*/  ISETP.GT.U32.AND P2, PT, R5, R0, PT ;  /* 0x000000000500720c */ /* 0x000fe20003f44070 */
[----:B------:R0:W-:Y:S01]  /*2460*/  STL [R1+0x7a0], R18 ;  /* 0x0007a01201007387 */ /* 0x0001e20000100800 */
[----:B------:R-:W-:Y:S01]  /*2470*/  IABS R12, R9 ;  /* 0x00000009000c7213 */ /* 0x000fe20000000000 */
[----:B------:R-:W-:-:S02]  /*2480*/  IMAD.MOV R17, RZ, RZ, -R17 ;  /* 0x000000ffff117224 */ /* 0x000fc400078e0a11 */
[----:B------:R-:W-:Y:S02]  /*2490*/  @!P5 IMAD.IADD R2, R2, 0x1, -R5 ;  /* 0x000000010202d824 */ /* 0x000fe400078e0a05 */
[C---:B------:R-:W-:Y:S02]  /*24a0*/  IMAD R14, R5.reuse, R17, R14 ;  /* 0x00000011050e7224 */ /* 0x040fe400078e020e */
[----:B------:R-:W-:Y:S02]  /*24b0*/  IMAD R3, R5, R11, R3 ;  /* 0x0000000b05037224 */ /* 0x000fe400078e0203 */
[--C-:B------:R-:W-:Y:S01]  /*24c0*/  @!P6 IMAD.IADD R13, R13, 0x1, -R5.reuse ;  /* 0x000000010d0de824 */ /* 0x100fe200078e0a05 */
[----:B------:R-:W-:Y:S01]  /*24d0*/  ISETP.GT.U32.AND P5, PT, R5, R14, PT ;  /* 0x0000000e0500720c */ /* 0x000fe20003fa4070 */
[--C-:B------:R-:W-:Y:S01]  /*24e0*/  @!P4 IMAD.IADD R6, R6, 0x1, -R5.reuse ;  /* 0x000000010606c824 */ /* 0x100fe200078e0a05 */
[----:B------:R-:W-:Y:S01]  /*24f0*/  ISETP.GE.AND P6, PT, R10, RZ, PT ;  /* 0x000000ff0a00720c */ /* 0x000fe20003fc6270 */
[----:B------:R-:W-:Y:S01]  /*2500*/  VIADD R10, R29, 0x1e5 ;  /* 0x000001e51d0a7836 */ /* 0x000fe20000000000 */
[----:B------:R-:W-:Y:S01]  /*2510*/  ISETP.GT.U32.AND P4, PT, R5, R3, PT ;  /* 0x000000030500720c */ /* 0x000fe20003f84070 */
[----:B------:R-:W-:Y:S01]  /*2520*/  @!P2 IMAD.IADD R0, R0, 0x1, -R5 ;  /* 0x000000010000a824 */ /* 0x000fe200078e0a05 */
[----:B------:R-:W-:Y:S01]  /*2530*/  ISETP.GE.AND P2, PT, R16, RZ, PT ;  /* 0x000000ff1000720c */ /* 0x000fe20003f46270 */
[----:B------:R-:W-:Y:S01]  /*2540*/  IMAD.MOV.U32 R20, RZ, RZ, R6 ;  /* 0x000000ffff147224 */ /* 0x000fe200078e0006 */
[----:B------:R-:W-:Y:S01]  /*2550*/  IABS R16, R10 ;  /* 0x0000000a00107213 */ /* 0x000fe20000000000 */
[----:B------:R-:W-:-:S02]  /*2560*/  VIADD R11, R29, 0x1e6 ;  /* 0x000001e61d0b7836 */ /* 0x000fc40000000000 */
[----:B------:R-:W-:-:S03]  /*2570*/  IMAD.HI.U32 R17, R8, R12, RZ ;  /* 0x0000000c08117227 */ /* 0x000fc600078e00ff */
[----:B------:R-:W-:Y:S01]  /*2580*/  IABS R4, R11 ;  /* 0x0000000b00047213 */ /* 0x000fe20000000000 */
[----:B------:R-:W-:Y:S02]  /*2590*/  @!P5 IMAD.IADD R14, R14, 0x1, -R5 ;  /* 0x000000010e0ed824 */ /* 0x000fe400078e0a05 */
[----:B------:R-:W-:-:S03]  /*25a0*/  IMAD.HI.U32 R6, R8, R16, RZ ;  /* 0x0000001008067227 */ /* 0x000fc600078e00ff */
[----:B------:R-:W-:Y:S01]  /*25b0*/  ISETP.GT.U32.AND P5, PT, R5, R14, PT ;  /* 0x0000000e0500720c */ /* 0x000fe20003fa4070 */
[----:B------:R-:W-:Y:S01]  /*25c0*/  @!P4 IMAD.IADD R3, R3, 0x1, -R5 ;  /* 0x000000010303c824 */ /* 0x000fe200078e0a05 */
[----:B------:R-:W-:Y:S01]  /*25d0*/  ISETP.GE.AND P4, PT, R15, RZ, PT ;  /* 0x000000ff0f00720c */ /* 0x000fe20003f86270 */
[----:B------:R-:W-:Y:S02]  /*25e0*/  IMAD.MOV R6, RZ, RZ, -R6 ;  /* 0x000000ffff067224 */ /* 0x000fe400078e0a06 */
[----:B------:R-:W-:Y:S01]  /*25f0*/  @!P1 IMAD.MOV R20, RZ, RZ, -R20 ;  /* 0x000000ffff149224 */ /* 0x000fe200078e0a14 */
[C---:B------:R-:W-:Y:S01]  /*2600*/  ISETP.GT.U32.AND P1, PT, R5.reuse, R3, PT ;  /* 0x000000030500720c */ /* 0x040fe20003f24070 */
[----:B------:R-:W-:Y:S02]  /*2610*/  IMAD.MOV R17, RZ, RZ, -R17 ;  /* 0x000000ffff117224 */ /* 0x000fe400078e0a11 */
[----:B------:R-:W-:Y:S01]  /*2620*/  IMAD R16, R5, R6, R16 ;  /* 0x0000000605107224 */ /* 0x000fe200078e0210 */
[----:B------:R-:W-:Y:S01]  /*2630*/  STL [R1+0x79c], R20 ;  /* 0x00079c1401007387 */ /* 0x000fe20000100800 */
[----:B------:R-:W-:-:S02]  /*2640*/  IMAD.MOV.U32 R19, RZ, RZ, R13 ;  /* 0x000000ffff137224 */ /* 0x000fc400078e000d */
[----:B0-----:R-:W-:-:S04]  /*2650*/  IMAD.HI.U32 R18, R8, R4, RZ ;  /* 0x0000000408127227 */ /* 0x001fc800078e00ff */
[C---:B------:R-:W-:Y:S02]  /*2660*/  IMAD R12, R5.reuse, R17, R12 ;  /* 0x00000011050c7224 */ /* 0x040fe400078e020c */
[----:B------:R-:W-:Y:S01]  /*2670*/  @!P5 IMAD.IADD R14, R14, 0x1, -R5 ;  /* 0x000000010e0ed824 */ /* 0x000fe200078e0a05 */
[C---:B------:R-:W-:Y:S01]  /*2680*/  ISETP.GT.U32.AND P5, PT, R5.reuse, R16, PT ;  /* 0x000000100500720c */ /* 0x040fe20003fa4070 */
[----:B------:R-:W-:Y:S01]  /*2690*/  @!P3 IMAD.MOV R19, RZ, RZ, -R19 ;  /* 0x000000ffff13b224 */ /* 0x000fe200078e0a13 */
[----:B------:R-:W-:Y:S01]  /*26a0*/  ISETP.GT.U32.AND P3, PT, R5, R12, PT ;  /* 0x0000000c0500720c */ /* 0x000fe20003f64070 */
[----:B------:R-:W-:Y:S01]  /*26b0*/  @!P0 IMAD.MOV R2, RZ, RZ, -R2 ;  /* 0x000000ffff028224 */ /* 0x000fe200078e0a02 */
[----:B------:R-:W-:Y:S01]  /*26c0*/  ISETP.GE.AND P0, PT, R9, RZ, PT ;  /* 0x000000ff0900720c */ /* 0x000fe20003f06270 */
[----:B------:R-:W-:Y:S01]  /*26d0*/  IMAD.MOV R18, RZ, RZ, -R18 ;  /* 0x000000ffff127224 */ /* 0x000fe200078e0a12 */
[----:B------:R-:W-:Y:S01]  /*26e0*/  STL [R1+0x798], R19 ;  /* 0x0007981301007387 */ /* 0x000fe20000100800 */
[----:B------:R-:W-:-:S02]  /*26f0*/  VIADD R15, R29, 0x1e4 ;  /* 0x000001e41d0f7836 */ /* 0x000fc40000000000 */
[----:B------:R-:W-:Y:S01]  /*2700*/  @!P6 IMAD.MOV R0, RZ, RZ, -R0 ;  /* 0x000000ffff00e224 */ /* 0x000fe200078e0a00 */
[----:B------:R0:W-:Y:S01]  /*2710*/  STL [R1+0x794], R2 ;  /* 0x0007940201007387 */ /* 0x0001e20000100800 */
[----:B------:R-:W-:Y:S01]  /*2720*/  IMAD R4, R5, R18, R4 ;  /* 0x0000001205047224 */ /* 0x000fe200078e0204 */
[----:B------:R-:W-:Y:S01]  /*2730*/  IABS R9, R15 ;  /* 0x0000000f00097213 */ /* 0x000fe20000000000 */
[--C-:B------:R-:W-:Y:S01]  /*2740*/  @!P1 IMAD.IADD R3, R3, 0x1, -R5.reuse ;  /* 0x0000000103039824 */ /* 0x100fe200078e0a05 */
[----:B------:R1:W-:Y:S01]  /*2750*/  STL [R1+0x790], R0 ;  /* 0x0007900001007387 */ /* 0x0003e20000100800 */
[----:B------:R-:W-:Y:S01]  /*2760*/  ISETP.GE.AND P1, PT, R11, RZ, PT ;  /* 0x000000ff0b00720c */ /* 0x000fe20003f26270 */
[----:B------:R-:W-:Y:S01]  /*2770*/  @!P5 IMAD.IADD R16, R16, 0x1, -R5 ;  /* 0x000000011010d824 */ /* 0x000fe200078e0a05 */
[----:B------:R-:W-:Y:S01]  /*2780*/  ISETP.GT.U32.AND P6, PT, R5, R4, PT ;  /* 0x000000040500720c */ /* 0x000fe20003fc4070 */
[----:B------:R-:W-:Y:S02]  /*2790*/  IMAD.MOV.U32 R6, RZ, RZ, R3 ;  /* 0x000000ffff067224 */ /* 0x000fe400078e0003 */
[----:B0-----:R-:W-:Y:S01]  /*27a0*/  VIADD R2, R29, 0x1e2 ;  /* 0x000001e21d027836 */ /* 0x001fe20000000000 */
[----:B------:R-:W-:Y:S01]  /*27b0*/  ISETP.GT.U32.AND P5, PT, R5, R16, PT ;  /* 0x000000100500720c */ /* 0x000fe20003fa4070 */
[----:B------:R-:W-:-:S03]  /*27c0*/  IMAD.HI.U32 R3, R8, R9, RZ ;  /* 0x0000000908037227 */ /* 0x000fc600078e00ff */
[----:B------:R-:W-:Y:S01]  /*27d0*/  IABS R17, R2 ;  /* 0x0000000200117213 */ /* 0x000fe20000000000 */
[----:B-1----:R-:W-:Y:S02]  /*27e0*/  VIADD R0, R29, 0x1e3 ;  /* 0x000001e31d007836 */ /* 0x002fe40000000000 */
[----:B------:R-:W-:Y:S01]  /*27f0*/  @!P3 IMAD.IADD R12, R12, 0x1, -R5 ;  /* 0x000000010c0cb824 */ /* 0x000fe200078e0a05 */
[----:B------:R-:W-:Y:S01]  /*2800*/  ISETP.GE.AND P3, PT, R10, RZ, PT ;  /* 0x000000ff0a00720c */ /* 0x000fe20003f66270 */
[----:B------:R-:W-:Y:S01]  /*2810*/  IMAD.MOV R3, RZ, RZ, -R3 ;  /* 0x000000ffff037224 */ /* 0x000fe200078e0a03 */
[----:B------:R-:W-:Y:S01]  /*2820*/  IABS R11, R0 ;  /* 0x00000000000b7213 */ /* 0x000fe20000000000 */
[----:B------:R-:W-:Y:S02]  /*2830*/  @!P2 IMAD.MOV R6, RZ, RZ, -R6 ;  /* 0x000000ffff06a224 */ /* 0x000fe400078e0a06 */
[----:B------:R-:W-:Y:S02]  /*2840*/  IMAD R3, R5, R3, R9 ;  /* 0x0000000305037224 */ /* 0x000fe400078e0209 */
[----:B------:R-:W-:Y:S01]  /*2850*/  IMAD.HI.U32 R10, R8, R11, RZ ;  /* 0x0000000b080a7227 */ /* 0x000fe200078e00ff */
[----:B------:R0:W-:Y:S03]  /*2860*/  STL [R1+0x78c], R6 ;  /* 0x00078c0601007387 */ /* 0x0001e60000100800 */
[----:B------:R-:W-:-:S02]  /*2870*/  IMAD.MOV.U32 R9, RZ, RZ, R17 ;  /* 0x000000ffff097224 */ /* 0x000fc400078e0011 */
[----:B------:R-:W-:Y:S02]  /*2880*/  IMAD.MOV R17, RZ, RZ, -R10 ;  /* 0x000000ffff117224 */ /* 0x000fe400078e0a0a */
[----:B------:R-:W-:Y:S01]  /*2890*/  @!P6 IMAD.IADD R4, R4, 0x1, -R5 ;  /* 0x000000010404e824 */ /* 0x000fe200078e0a05 */
[C---:B------:R-:W-:Y:S01]  /*28a0*/  ISETP.GT.U32.AND P6, PT, R5.reuse, R12, PT ;  /* 0x0000000c0500720c */ /* 0x040fe20003fc4070 */
[----:B------:R-:W-:Y:S02]  /*28b0*/  IMAD R11, R5, R17, R11 ;  /* 0x00000011050b7224 */ /* 0x000fe400078e020b */
[----:B0-----:R-:W-:Y:S01]  /*28c0*/  VIADD R6, R29, 0x1e1 ;  /* 0x000001e11d067836 */ /* 0x001fe20000000000 */
[C---:B------:R-:W-:Y:S01]  /*28d0*/  ISETP.GT.U32.AND P2, PT, R5.reuse, R4, PT ;  /* 0x000000040500720c */ /* 0x040fe20003f44070 */
[----:B------:R-:W-:Y:S01]  /*28e0*/  @!P5 IMAD.IADD R16, R16, 0x1, -R5 ;  /* 0x000000011010d824 */ /* 0x000fe200078e0a05 */
[----:B------:R-:W-:Y:S01]  /*28f0*/  ISETP.GT.U32.AND P5, PT, R5, R11, PT ;  /* 0x0000000b0500720c */ /* 0x000fe20003fa4070 */
[----:B------:R-:W-:Y:S01]  /*2900*/  IMAD.MOV.U32 R20, RZ, RZ, R14 ;  /* 0x000000ffff147224 */ /* 0x000fe200078e000e */
[----:B------:R-:W-:Y:S01]  /*2910*/  IABS R13, R6 ;  /* 0x00000006000d7213 */ /* 0x000fe20000000000 */
[----:B------:R-:W-:-:S04]  /*2920*/  IMAD.HI.U32 R17, R8, R9, RZ ;  /* 0x0000000908117227 */ /* 0x000fc800078e00ff */
[----:B------:R-:W-:Y:S01]  /*2930*/  @!P6 IMAD.IADD R12, R12, 0x1, -R5 ;  /* 0x000000010c0ce824 */ /* 0x000fe200078e0a05 */
[----:B------:R-:W-:Y:S01]  /*2940*/  ISETP.GT.U32.AND P6, PT, R5, R3, PT ;  /* 0x000000030500720c */ /* 0x000fe20003fc4070 */
[----:B------:R-:W-:Y:S02]  /*2950*/  IMAD.MOV.U32 R10, RZ, RZ, R13 ;  /* 0x000000ffff0a7224 */ /* 0x000fe400078e000d */
[----:B------:R-:W-:Y:S02]  /*2960*/  VIADD R13, R29, 0x1e0 ;  /* 0x000001e01d0d7836 */ /* 0x000fe40000000000 */
[--C-:B------:R-:W-:Y:S01]  /*2970*/  @!P2 IMAD.IADD R4, R4, 0x1, -R5.reuse ;  /* 0x000000010404a824 */ /* 0x100fe200078e0a05 */
[----:B------:R-:W-:Y:S01]  /*2980*/  ISETP.GE.AND P2, PT, R15, RZ, PT ;  /* 0x000000ff0f00720c */ /* 0x000fe20003f46270 */
[----:B------:R-:W-:Y:S01]  /*2990*/  @!P5 IMAD.IADD R11, R11, 0x1, -R5 ;  /* 0x000000010b0bd824 */ /* 0x000fe200078e0a05 */
[----:B------:R-:W-:Y:S01]  /*29a0*/  IABS R15, R13 ;  /* 0x0000000d000f7213 */ /* 0x000fe20000000000 */
[----:B------:R-:W-:-:S03]  /*29b0*/  IMAD.HI.U32 R18, R8, R10, RZ ;  /* 0x0000000a08127227 */ /* 0x000fc600078e00ff */
[----:B------:R-:W-:Y:S01]  /*29c0*/  ISETP.GT.U32.AND P5, PT, R5, R11, PT ;  /* 0x0000000b0500720c */ /* 0x000fe20003fa4070 */
[----:B------:R-:W-:-:S04]  /*29d0*/  IMAD.HI.U32 R14, R8, R15, RZ ;  /* 0x0000000f080e7227 */ /* 0x000fc800078e00ff */
[----:B------:R-:W-:Y:S01]  /*29e0*/  @!P6 IMAD.IADD R3, R3, 0x1, -R5 ;  /* 0x000000010303e824 */ /* 0x000fe200078e0a05 */
[----:B------:R-:W-:Y:S01]  /*29f0*/  ISETP.GE.AND P6, PT, R0, RZ, PT ;  /* 0x000000ff0000720c */ /* 0x000fe20003fc6270 */
[----:B------:R-:W-:Y:S02]  /*2a00*/  IMAD.MOV R14, RZ, RZ, -R14 ;  /* 0x000000ffff0e7224 */ /* 0x000fe400078e0a0e */
[----:B------:R-:W-:Y:S02]  /*2a10*/  IMAD.MOV R17, RZ, RZ, -R17 ;  /* 0x000000ffff117224 */ /* 0x000fe400078e0a11 */
[----:B------:R-:W-:Y:S01]  /*2a20*/  @!P4 IMAD.MOV R20, RZ, RZ, -R20 ;  /* 0x000000ffff14c224 */ /* 0x000fe200078e0a14 */
[C---:B------:R-:W-:Y:S01]  /*2a30*/  ISETP.GT.U32.AND P4, PT, R5.reuse, R3, PT ;  /* 0x000000030500720c */ /* 0x040fe20003f84070 */
[C---:B------:R-:W-:Y:S02]  /*2a40*/  IMAD R14, R5.reuse, R14, R15 ;  /* 0x0000000e050e7224 */ /* 0x040fe400078e020f */
[----:B------:R-:W-:Y:S01]  /*2a50*/  IMAD.MOV R18, RZ, RZ, -R18 ;  /* 0x000000ffff127224 */ /* 0x000fe200078e0a12 */
[----:B------:R-:W-:Y:S01]  /*2a60*/  STL [R1+0x788], R20 ;  /* 0x0007881401007387 */ /* 0x000fe20000100800 */
[----:B------:R-:W-:-:S02]  /*2a70*/  IMAD R9, R5, R17, R9 ;  /* 0x0000001105097224 */ /* 0x000fc400078e0209 */
[----:B------:R-:W-:Y:S02]  /*2a80*/  IMAD.MOV.U32 R19, RZ, RZ, R12 ;  /* 0x000000ffff137224 */ /* 0x000fe400078e000c */
[----:B------:R-:W-:Y:S01]  /*2a90*/  @!P5 IMAD.IADD R11, R11, 0x1, -R5 ;  /* 0x000000010b0bd824 */ /* 0x000fe200078e0a05 */
[----:B------:R-:W-:Y:S01]  /*2aa0*/  ISETP.GT.U32.AND P5, PT, R5, R14, PT ;  /* 0x0000000e0500720c */ /* 0x000fe20003fa4070 */
[----:B------:R-:W-:Y:S02]  /*2ab0*/  VIADD R0, R29, 0x1df ;  /* 0x000001df1d007836 */ /* 0x000fe40000000000 */
[----:B------:R-:W-:Y:S02]  /*2ac0*/  IMAD.MOV.U32 R12, RZ, RZ, R4 ;  /* 0x000000ffff0c7224 */ /* 0x000fe400078e0004 */
[C---:B------:R-:W-:Y:S01]  /*2ad0*/  IMAD R18, R5.reuse, R18, R10 ;  /* 0x0000001205127224 */ /* 0x040fe200078e020a */
[----:B------:R-:W-:Y:S01]  /*2ae0*/  IABS R10, R0 ;  /* 0x00000000000a7213 */ /* 0x000fe20000000000 */
[----:B------:R-:W-:Y:S01]  /*2af0*/  @!P0 IMAD.MOV R19, RZ, RZ, -R19 ;  /* 0x000000ffff138224 */ /* 0x000fe200078e0a13 */
[----:B------:R-:W-:Y:S01]  /*2b00*/  ISETP.GT.U32.AND P0, PT, R5, R9, PT ;  /* 0x000000090500720c */ /* 0x000fe20003f04070 */
[----:B------:R-:W-:-:S02]  /*2b10*/  IMAD.MOV.U32 R4, RZ, RZ, R16 ;  /* 0x000000ffff047224 */ /* 0x000fc400078e0010 */
[----:B------:R-:W-:Y:S01]  /*2b20*/  @!P4 IMAD.IADD R3, R3, 0x1, -R5 ;  /* 0x000000010303c824 */ /* 0x000fe200078e0a05 */
[----:B------:R-:W-:Y:S01]  /*2b30*/  ISETP.GE.AND P4, PT, R6, RZ, PT ;  /* 0x000000ff0600720c */ /* 0x000fe20003f86270 */
[----:B------:R-:W-:Y:S01]  /*2b40*/  @!P3 IMAD.MOV R4, RZ, RZ, -R4 ;  /* 0x000000ffff04b224 */ /* 0x000fe200078e0a04 */
[----:B------:R-:W-:Y:S01]  /*2b50*/  ISETP.GT.U32.AND P3, PT, R5, R18, PT ;  /* 0x000000120500720c */ /* 0x000fe20003f64070 */
[----:B------:R-:W-:Y:S01]  /*2b60*/  @!P1 IMAD.MOV R12, RZ, RZ, -R12 ;  /* 0x000000ffff0c9224 */ /* 0x000fe200078e0a0c */
[----:B------:R-:W-:Y:S01]  /*2b70*/  ISETP.GE.AND P1, PT, R2, RZ, PT ;  /* 0x000000ff0200720c */ /* 0x000fe20003f26270 */
[----:B------:R-:W-:Y:S01]  /*2b80*/  VIADD R6, R29, 0x1de ;  /* 0x000001de1d067836 */ /* 0x000fe20000000000 */
[----:B------:R-:W-:Y:S01]  /*2b90*/  STL [R1+0x784], R19 ;  /* 0x0007841301007387 */ /* 0x000fe20000100800 */
[----:B------:R-:W-:-:S03]  /*2ba0*/  IMAD.HI.U32 R2, R8, R10, RZ ;  /* 0x0000000a08027227 */ /* 0x000fc600078e00ff */
[----:B------:R0:W-:Y:S01]  /*2bb0*/  STL [R1+0x780], R12 ;  /* 0x0007800c01007387 */ /* 0x0001e20000100800 */
[--C-:B------:R-:W-:Y:S02]  /*2bc0*/  @!P5 IMAD.IADD R14, R14, 0x1, -R5.reuse ;  /* 0x000000010e0ed824 */ /* 0x100fe400078e0a05 */
[----:B------:R-:W-:Y:S01]  /*2bd0*/  IMAD.MOV R2, RZ, RZ, -R2 ;  /* 0x000000ffff027224 */ /* 0x000fe200078e0a02 */
[----:B------:R1:W-:Y:S01]  /*2be0*/  STL [R1+0x77c], R4 ;  /* 0x00077c0401007387 */ /* 0x0003e20000100800 */
[--C-:B------:R-:W-:Y:S01]  /*2bf0*/  @!P0 IMAD.IADD R9, R9, 0x1, -R5.reuse ;  /* 0x0000000109098824 */ /* 0x100fe200078e0a05 */
[C---:B------:R-:W-:Y:S01]  /*2c00*/  ISETP.GT.U32.AND P5, PT, R5.reuse, R14, PT ;  /* 0x0000000e0500720c */ /* 0x040fe20003fa4070 */
[----:B------:R-:W-:Y:S01]  /*2c10*/  IMAD R2, R5, R2, R10 ;  /* 0x0000000205027224 */ /* 0x000fe200078e020a */
[----:B------:R-:W-:Y:S01]  /*2c20*/  ISETP.GE.AND P0, PT, R13, RZ, PT ;  /* 0x000000ff0d00720c */ /* 0x000fe20003f06270 */
[----:B------:R-:W-:Y:S01]  /*2c30*/  @!P3 IMAD.IADD R18, R18, 0x1, -R5 ;  /* 0x000000011212b824 */ /* 0x000fe200078e0a05 */
[----:B0-----:R-:W-:Y:S01]  /*2c40*/  IABS R12, R6 ;  /* 0x00000006000c7213 */ /* 0x001fe20000000000 */
[----:B------:R-:W-:Y:S01]  /*2c50*/  IMAD.MOV.U32 R15, RZ, RZ, R3 ;  /* 0x000000ffff0f7224 */ /* 0x000fe200078e0003 */
[----:B------:R-:W-:Y:S01]  /*2c60*/  ISETP.GT.U32.AND P3, PT, R5, R9, PT ;  /* 0x000000090500720c */ /* 0x000fe20003f64070 */
[----:B------:R-:W-:Y:S01]  /*2c70*/  @!P6 IMAD.MOV R11, RZ, RZ, -R11 ;  /* 0x000000ffff0be224 */ /* 0x000fe200078e0a0b */
[----:B------:R-:W-:Y:S01]  /*2c80*/  ISETP.GE.AND P6, PT, R0, RZ, PT ;  /* 0x000000ff0000720c */ /* 0x000fe20003fc6270 */
[----:B------:R-:W-:-:S04]  /*2c90*/  IMAD.HI.U32 R10, R8, R12, RZ ;  /* 0x0000000c080a7227 */ /* 0x000fc800078e00ff */
[----:B------:R-:W-:Y:S02]  /*2ca0*/  IMAD.MOV R10, RZ, RZ, -R10 ;  /* 0x000000ffff0a7224 */ /* 0x000fe400078e0a0a */
[----:B------:R-:W-:Y:S01]  /*2cb0*/  @!P2 IMAD.MOV R15, RZ, RZ, -R15 ;  /* 0x000000ffff0fa224 */ /* 0x000fe200078e0a0f */
[C---:B------:R-:W-:Y:S01]  /*2cc0*/  ISETP.GT.U32.AND P2, PT, R5.reuse, R18, PT ;  /* 0x000000120500720c */ /* 0x040fe20003f44070 */
[----:B------:R-:W-:Y:S02]  /*2cd0*/  IMAD R0, R5, R10, R12 ;  /* 0x0000000a05007224 */ /* 0x000fe400078e020c */
[----:B-1----:R-:W-:Y:S01]  /*2ce0*/  VIADD R4, R29, 0x1dd ;  /* 0x000001dd1d047836 */ /* 0x002fe20000000000 */
[----:B------:R0:W-:Y:S01]  /*2cf0*/  STL [R1+0x778], R15 ;  /* 0x0007780f01007387 */ /* 0x0001e20000100800 */
[--C-:B------:R-:W-:Y:S01]  /*2d00*/  @!P5 IMAD.IADD R14, R14, 0x1, -R5.reuse ;  /* 0x000000010e0ed824 */ /* 0x100fe200078e0a05 */
[----:B------:R-:W-:Y:S01]  /*2d10*/  ISETP.GT.U32.AND P5, PT, R5, R0, PT ;  /* 0x000000000500720c */ /* 0x000fe20003fa4070 */
[----:B------:R-:W-:Y:S01]  /*2d20*/  @!P3 IMAD.IADD R9, R9, 0x1, -R5 ;  /* 0x000000010909b824 */ /* 0x000fe200078e0a05 */
[----:B------:R-:W-:Y:S01]  /*2d30*/  ISETP.GT.U32.AND P3, PT, R5, R2, PT ;  /* 0x000000020500720c */ /* 0x000fe20003f64070 */
[----:B------:R1:W-:Y:S01]  /*2d40*/  STL [R1+0x774], R11 ;  /* 0x0007740b01007387 */ /* 0x0003e20000100800 */
[----:B------:R-:W-:Y:S01]  /*2d50*/  IABS R3, R4 ;  /* 0x0000000400037213 */ /* 0x000fe20000000000 */
[----:B------:R-:W-:-:S02]  /*2d60*/  VIADD R10, R29, 0x1db ;  /* 0x000001db1d0a7836 */ /* 0x000fc40000000000 */
[----:B------:R-:W-:Y:S01]  /*2d70*/  @!P2 IMAD.IADD R18, R18, 0x1, -R5 ;  /* 0x000000011212a824 */ /* 0x000fe200078e0a05 */
[----:B------:R-:W-:Y:S01]  /*2d80*/  ISETP.GE.AND P2, PT, R6, RZ, PT ;  /* 0x000000ff0600720c */ /* 0x000fe20003f46270 */
[----:B0-----:R-:W-:Y:S01]  /*2d90*/  IMAD.MOV.U32 R15, RZ, RZ, R9 ;  /* 0x000000ffff0f7224 */ /* 0x001fe200078e0009 */
[----:B------:R-:W-:Y:S01]  /*2da0*/  IABS R13, R10 ;  /* 0x0000000a000d7213 */ /* 0x000fe20000000000 */
[----:B------:R-:W-:Y:S02]  /*2db0*/  VIADD R6, R29, 0x1dc ;  /* 0x000001dc1d067836 */ /* 0x000fe40000000000 */
[----:B-1----:R-:W-:-:S03]  /*2dc0*/  IMAD.HI.U32 R11, R8, R3, RZ ;  /* 0x00000003080b7227 */ /* 0x002fc600078e00ff */
[----:B------:R-:W-:Y:S01]  /*2dd0*/  IABS R12, R6 ;  /* 0x00000006000c7213 */ /* 0x000fe20000000000 */
[----:B------:R-:W-:Y:S02]  /*2de0*/  @!P1 IMAD.MOV R15, RZ, RZ, -R15 ;  /* 0x000000ffff0f9224 */ /* 0x000fe400078e0a0f */
[----:B------:R-:W-:Y:S02]  /*2df0*/  IMAD.MOV R11, RZ, RZ, -R11 ;  /* 0x000000ffff0b7224 */ /* 0x000fe400078e0a0b */
[--C-:B------:R-:W-:Y:S01]  /*2e00*/  @!P5 IMAD.IADD R0, R0, 0x1, -R5.reuse ;  /* 0x000000010000d824 */ /* 0x100fe200078e0a05 */
[----:B------:R0:W-:Y:S01]  /*2e10*/  STL [R1+0x770], R15 ;  /* 0x0007700f01007387 */ /* 0x0001e20000100800 */
[----:B------:R-:W-:Y:S01]  /*2e20*/  @!P3 IMAD.IADD R2, R2, 0x1, -R5 ;  /* 0x000000010202b824 */ /* 0x000fe200078e0a05 */
[----:B------:R-:W-:Y:S01]  /*2e30*/  ISETP.GE.AND P3, PT, R4, RZ, PT ;  /* 0x000000ff0400720c */ /* 0x000fe20003f66270 */
[C---:B------:R-:W-:Y:S01]  /*2e40*/  IMAD R3, R5.reuse, R11, R3 ;  /* 0x0000000b05037224 */ /* 0x040fe200078e0203 */
[C---:B------:R-:W-:Y:S01]  /*2e50*/  ISETP.GT.U32.AND P5, PT, R5.reuse, R0, PT ;  /* 0x000000000500720c */ /* 0x040fe20003fa4070 */
[----:B------:R-:W-:Y:S01]  /*2e60*/  IMAD.HI.U32 R4, R8, R12, RZ ;  /* 0x0000000c08047227 */ /* 0x000fe200078e00ff */
[----:B------:R-:W-:-:S03]  /*2e70*/  ISETP.GT.U32.AND P1, PT, R5, R2, PT ;  /* 0x000000020500720c */ /* 0x000fc60003f24070 */
[----:B------:R-:W-:Y:S01]  /*2e80*/  @!P0 IMAD.MOV R14, RZ, RZ, -R14 ;  /* 0x000000ffff0e8224 */ /* 0x000fe200078e0a0e */
[----:B------:R-:W-:Y:S01]  /*2e90*/  ISETP.GE.AND P0, PT, R6, RZ, PT ;  /* 0x000000ff0600720c */ /* 0x000fe20003f06270 */
[----:B0-----:R-:W-:Y:S02]  /*2ea0*/  IMAD.MOV.U32 R15, RZ, RZ, R18 ;  /* 0x000000ffff0f7224 */ /* 0x001fe400078e0012 */
[----:B------:R-:W-:Y:S02]  /*2eb0*/  IMAD.MOV R6, RZ, RZ, -R4 ;  /* 0x000000ffff067224 */ /* 0x000fe400078e0a04 */
[----:B------:R-:W-:Y:S01]  /*2ec0*/  @!P4 IMAD.MOV R15, RZ, RZ, -R15 ;  /* 0x000000ffff0fc224 */ /* 0x000fe200078e0a0f */
[C---:B------:R-:W-:Y:S01]  /*2ed0*/  ISETP.GT.U32.AND P4, PT, R5.reuse, R3, PT ;  /* 0x000000030500720c */ /* 0x040fe20003f84070 */
[C---:B------:R-:W-:Y:S02]  /*2ee0*/  IMAD R12, R5.reuse, R6, R12 ;  /* 0x00000006050c7224 */ /* 0x040fe400078e020c */
[----:B------:R-:W-:Y:S01]  /*2ef0*/  IMAD.HI.U32 R9, R8, R13, RZ ;  /* 0x0000000d08097227 */ /* 0x000fe200078e00ff */
[----:B------:R-:W-:Y:S03]  /*2f00*/  STL [R1+0x76c], R15 ;  /* 0x00076c0f01007387 */ /* 0x000fe60000100800 */
[----:B------:R-:W-:Y:S01]  /*2f10*/  @!P5 IMAD.IADD R0, R0, 0x1, -R5 ;  /* 0x000000010000d824 */ /* 0x000fe200078e0a05 */
[----:B------:R-:W-:Y:S01]  /*2f20*/  ISETP.GT.U32.AND P5, PT, R5, R12, PT ;  /* 0x0000000c0500720c */ /* 0x000fe20003fa4070 */
[----:B------:R-:W-:Y:S01]  /*2f30*/  IMAD.MOV R9, RZ, RZ, -R9 ;  /* 0x000000ffff097224 */ /* 0x000fe200078e0a09 */
[----:B------:R0:W-:Y:S01]  /*2f40*/  STL [R1+0x768], R14 ;  /* 0x0007680e01007387 */ /* 0x0001e20000100800 */
[--C-:B------:R-:W-:Y:S01]  /*2f50*/  @!P1 IMAD.IADD R2, R2, 0x1, -R5.reuse ;  /* 0x0000000102029824 */ /* 0x100fe200078e0a05 */
[----:B------:R-:W-:Y:S01]  /*2f60*/  ISETP.GE.AND P1, PT, R10, RZ, PT ;  /* 0x000000ff0a00720c */ /* 0x000fe20003f26270 */
[----:B------:R-:W-:-:S02]  /*2f70*/  @!P4 IMAD.IADD R3, R3, 0x1, -R5 ;  /* 0x000000010303c824 */ /* 0x000fc400078e0a05 */
[----:B------:R-:W-:Y:S02]  /*2f80*/  IMAD.MOV.U32 R16, RZ, RZ, R2 ;  /* 0x000000ffff107224 */ /* 0x000fe400078e0002 */
[----:B------:R-:W-:Y:S01]  /*2f90*/  VIADD R4, R29, 0x1da ;  /* 0x000001da1d047836 */ /* 0x000fe20000000000 */
[C---:B------:R-:W-:Y:S01]  /*2fa0*/  ISETP.GT.U32.AND P4, PT, R5.reuse, R3, PT ;  /* 0x000000030500720c */ /* 0x040fe20003f84070 */
[----:B------:R-:W-:Y:S02]  /*2fb0*/  @!P6 IMAD.MOV R16, RZ, RZ, -R16 ;  /* 0x000000ffff10e224 */ /* 0x000fe400078e0a10 */
[----:B0-----:R-:W-:Y:S01]  /*2fc0*/  IMAD R14, R5, R9, R13 ;  /* 0x00000009050e7224 */ /* 0x001fe200078e020d */
[----:B------:R-:W-:Y:S01]  /*2fd0*/  IABS R10, R4 ;  /* 0x00000004000a7213 */ /* 0x000fe20000000000 */
[--C-:B------:R-:W-:Y:S01]  /*2fe0*/  @!P5 IMAD.IADD R12, R12, 0x1, -R5.reuse ;  /* 0x000000010c0cd824 */ /* 0x100fe200078e0a05 */
[----:B------:R-:W-:Y:S01]  /*2ff0*/  STL [R1+0x764], R16 ;  /* 0x0007641001007387 */ /* 0x000fe20000100800 */
[----:B------:R-:W-:Y:S01]  /*3000*/  VIADD R6, R29, 0x1d8 ;  /* 0x000001d81d067836 */ /* 0x000fe20000000000 */
[----:B------:R-:W-:Y:S01]  /*3010*/  ISETP.GT.U32.AND P6, PT, R5, R14, PT ;  /* 0x0000000e0500720c */ /* 0x000fe20003fc4070 */
[----:B------:R-:W-:Y:S01]  /*3020*/  VIADD R9, R29, 0x1d9 ;  /* 0x000001d91d097836 */ /* 0x000fe20000000000 */
[----:B------:R-:W-:Y:S01]  /*3030*/  ISETP.GT.U32.AND P5, PT, R5, R12, PT ;  /* 0x0000000c0500720c */ /* 0x000fe20003fa4070 */
[----:B------:R-:W-:Y:S01]  /*3040*/  IMAD.MOV.U32 R15, RZ, RZ, R0 ;  /* 0x000000ffff0f7224 */ /* 0x000fe200078e0000 */
[----:B------:R-:W-:Y:S01]  /*3050*/  IABS R2, R6 ;  /* 0x0000000600027213 */ /* 0x000fe20000000000 */
[----:B------:R-:W-:Y:S01]  /*3060*/  @!P4 IMAD.IADD R3, R3, 0x1, -R5 ;  /* 0x000000010303c824 */ /* 0x000fe200078e0a05 */
[----:B------:R-:W-:Y:S01]  /*3070*/  IABS R11, R9 ;  /* 0x00000009000b7213 */ /* 0x000fe20000000000 */
[----:B------:R-:W-:Y:S01]  /*3080*/  @!P2 IMAD.MOV R15, RZ, RZ, -R15 ;  /* 0x000000ffff0fa224 */ /* 0x000fe200078e0a0f */
[----:B------:R-:W-:Y:S01]  /*3090*/  ISETP.GE.AND P2, PT, R4, RZ, PT ;  /* 0x000000ff0400720c */ /* 0x000fe20003f46270 */
[----:B------:R-:W-:Y:S01]  /*30a0*/  IMAD.MOV.U32 R13, RZ, RZ, R3 ;  /* 0x000000ffff0d7224 */ /* 0x000fe200078e0003 */
[----:B------:R-:W-:Y:S01]  /*30b0*/  ISETP.GE.AND P4, PT, R9, RZ, PT ;  /* 0x000000ff0900720c */ /* 0x000fe20003f86270 */
[----:B------:R-:W-:Y:S01]  /*30c0*/  IMAD.HI.U32 R0, R8, R10, RZ ;  /* 0x0000000a08007227 */ /* 0x000fe200078e00ff */
[----:B------:R-:W-:Y:S03]  /*30d0*/  STL [R1+0x760], R15 ;  /* 0x0007600f01007387 */ /* 0x000fe60000100800 */
[----:B------:R-:W-:-:S02]  /*30e0*/  @!P6 IMAD.IADD R14, R14, 0x1, -R5 ;  /* 0x000000010e0ee824 */ /* 0x000fc400078e0a05 */
[----:B------:R-:W-:Y:S02]  /*30f0*/  IMAD.MOV.U32 R4, RZ, RZ, R2 ;  /* 0x000000ffff047224 */ /* 0x000fe400078e0002 */
[----:B------:R-:W-:Y:S01]  /*3100*/  IMAD.HI.U32 R2, R8, R11, RZ ;  /* 0x0000000b08027227 */ /* 0x000fe200078e00ff */
[----:B------:R-:W-:-:S03]  /*3110*/  ISETP.GT.U32.AND P6, PT, R5, R14, PT ;  /* 0x0000000e0500720c */ /* 0x000fc60003fc4070 */
[----:B------:R-:W-:Y:S01]  /*3120*/  @!P3 IMAD.MOV R13, RZ, RZ, -R13 ;  /* 0x000000ffff0db224 */ /* 0x000fe200078e0a0d */
[----:B------:R-:W-:Y:S01]  /*3130*/  ISETP.GE.AND P3, PT, R6, RZ, PT ;  /* 0x000000ff0600720c */ /* 0x000fe20003f66270 */
[----:B------:R-:W-:Y:S02]  /*3140*/  IMAD.MOV R0, RZ, RZ, -R0 ;  /* 0x000000ffff007224 */ /* 0x000fe400078e0a00 */
[----:B------:R-:W-:Y:S01]  /*3150*/  IMAD.MOV R2, RZ, RZ, -R2 ;  /* 0x000000ffff027224 */ /* 0x000fe200078e0a02 */
[----:B------:R0:W-:Y:S01]  /*3160*/  STL [R1+0x75c], R13 ;  /* 0x00075c0d01007387 */ /* 0x0001e20000100800 */
[----:B------:R-:W-:Y:S02]  /*3170*/  @!P5 IMAD.IADD R12, R12, 0x1, -R5 ;  /* 0x000000010c0cd824 */ /* 0x000fe400078e0a05 */
[C---:B------:R-:W-:Y:S02]  /*3180*/  IMAD R0, R5.reuse, R0, R10 ;  /* 0x0000000005007224 */ /* 0x040fe400078e020a */
[----:B------:R-:W-:-:S02]  /*3190*/  IMAD R2, R5, R2, R11 ;  /* 0x0000000205027224 */ /* 0x000fc400078e020b */
[----:B------:R-:W-:Y:S01]  /*31a0*/  IMAD.HI.U32 R9, R8, R4, RZ ;  /* 0x0000000408097227 */ /* 0x000fe200078e00ff */
[----:B------:R-:W-:-:S03]  /*31b0*/  ISETP.GT.U32.AND P5, PT, R5, R0, PT ;  /* 0x000000000500720c */ /* 0x000fc60003fa4070 */
[----:B0-----:R-:W-:Y:S02]  /*31c0*/  IMAD.MOV.U32 R13, RZ, RZ, R12 ;  /* 0x000000ffff0d7224 */ /* 0x001fe400078e000c */
[----:B------:R-:W-:Y:S02]  /*31d0*/  IMAD.MOV R9, RZ, RZ, -R9 ;  /* 0x000000ffff097224 */ /* 0x000fe400078e0a09 */
[----:B------:R-:W-:Y:S01]  /*31e0*/  @!P0 IMAD.MOV R13, RZ, RZ, -R13 ;  /* 0x000000ffff0d8224 */ /* 0x000fe200078e0a0d */
[C---:B------:R-:W-:Y:S01]  /*31f0*/  ISETP.GT.U32.AND P0, PT, R5.reuse, R2, PT ;  /* 0x000000020500720c */ /* 0x040fe20003f04070 */
[----:B------:R-:W-:Y:S02]  /*3200*/  @!P6 IMAD.IADD R14, R14, 0x1, -R5 ;  /* 0x000000010e0ee824 */ /* 0x000fe400078e0a05 */
[----:B------:R-:W-:Y:S01]  /*3210*/  IMAD R3, R5, R9, R4 ;  /* 0x0000000905037224 */ /* 0x000fe200078e0204 */
[----:B------:R0:W-:Y:S01]  /*3220*/  STL [R1+0x758], R13 ;  /* 0x0007580d01007387 */ /* 0x0001e20000100800 */
[----:B------:R-:W-:-:S02]  /*3230*/  IMAD.MOV.U32 R16, RZ, RZ, R14 ;  /* 0x000000ffff107224 */ /* 0x000fc400078e000e */
[----:B------:R-:W-:Y:S02]  /*3240*/  VIADD R10, R29, 0x1d7 ;  /* 0x000001d71d0a7836 */ /* 0x000fe40000000000 */
[----:B------:R-:W-:Y:S01]  /*3250*/  @!P1 IMAD.MOV R16, RZ, RZ, -R16 ;  /* 0x000000ffff109224 */ /* 0x000fe200078e0a10 */
[----:B------:R-:W-:Y:S01]  /*3260*/  ISETP.GT.U32.AND P1, PT, R5, R3, PT ;  /* 0x000000030500720c */ /* 0x000fe20003f24070 */
[--C-:B------:R-:W-:Y:S01]  /*3270*/  @!P5 IMAD.IADD R0, R0, 0x1, -R5.reuse ;  /* 0x000000010000d824 */ /* 0x100fe200078e0a05 */
[----:B------:R-:W-:Y:S01]  /*3280*/  ISETP.GE.AND P6, PT, R10, RZ, PT ;  /* 0x000000ff0a00720c */ /* 0x000fe20003fc6270 */
[--C-:B------:R-:W-:Y:S01]  /*3290*/  @!P0 IMAD.IADD R2, R2, 0x1, -R5.reuse ;  /* 0x0000000102028824 */ /* 0x100fe200078e0a05 */
[----:B------:R-:W-:Y:S01]  /*32a0*/  IABS R10, R10 ;  /* 0x0000000a000a7213 */ /* 0x000fe20000000000 */
[----:B------:R-:W-:Y:S01]  /*32b0*/  VIADD R4, R29, 0x1d6 ;  /* 0x000001d61d047836 */ /* 0x000fe20000000000 */
[----:B------:R-:W-:Y:S01]  /*32c0*/  ISETP.GT.U32.AND P5, PT, R5, R0, PT ;  /* 0x000000000500720c */ /* 0x000fe20003fa4070 */
[----:B------:R-:W-:Y:S01]  /*32d0*/  VIADD R9, R29, 0x1d4 ;  /* 0x000001d41d097836 */ /* 0x000fe20000000000 */
[----:B------:R-:W-:Y:S01]  /*32e0*/  ISETP.GT.U32.AND P0, PT, R5, R2, PT ;  /* 0x000000020500720c */ /* 0x000fe20003f04070 */
[----:B------:R-:W-:Y:S01]  /*32f0*/  IMAD.HI.U32 R14, R8, R10, RZ ;  /* 0x0000000a080e7227 */ /* 0x000fe200078e00ff */
[----:B------:R-:W-:Y:S01]  /*3300*/  IABS R11, R4 ;  /* 0x00000004000b7213 */ /* 0x000fe20000000000 */
[----:B------:R1:W-:Y:S01]  /*3310*/  STL [R1+0x754], R16 ;  /* 0x0007541001007387 */ /* 0x0003e20000100800 */
[----:B0-----:R-:W-:Y:S01]  /*3320*/  IABS R13, R9 ;  /* 0x00000009000d7213 */ /* 0x001fe20000000000 */
[----:B------:R-:W-:-:S02]  /*3330*/  @!P1 IMAD.IADD R3, R3, 0x1, -R5 ;  /* 0x0000000103039824 */ /* 0x000fc400078e0a05 */
[----:B------:R-:W-:Y:S02]  /*3340*/  IMAD.MOV R14, RZ, RZ, -R14 ;  /* 0x000000ffff0e7224 */ /* 0x000fe400078e0a0e */
[----:B------:R-:W-:Y:S01]  /*3350*/  VIADD R6, R29, 0x1d5 ;  /* 0x000001d51d067836 */ /* 0x000fe20000000000 */
[C---:B------:R-:W-:Y:S01]  /*3360*/  ISETP.GT.U32.AND P1, PT, R5.reuse, R3, PT ;  /* 0x000000030500720c */ /* 0x040fe20003f24070 */
[--C-:B------:R-:W-:Y:S01]  /*3370*/  @!P5 IMAD.IADD R0, R0, 0x1, -R5.reuse ;  /* 0x000000010000d824 */ /* 0x100fe200078e0a05 */
[----:B------:R-:W-:Y:S01]  /*3380*/  ISETP.GE.AND P5, PT, R4, RZ, PT ;  /* 0x000000ff0400720c */ /* 0x000fe20003fa6270 */
[C---:B------:R-:W-:Y:S01]  /*3390*/  IMAD R10, R5.reuse, R14, R10 ;  /* 0x0000000e050a7224 */ /* 0x040fe200078e020a */
[----:B------:R-:W-:Y:S01]  /*33a0*/  IABS R12, R6 ;  /* 0x00000006000c7213 */ /* 0x000fe20000000000 */
[----:B------:R-:W-:Y:S02]  /*33b0*/  @!P0 IMAD.IADD R2, R2, 0x1, -R5 ;  /* 0x0000000102028824 */ /* 0x000fe400078e0a05 */
[----:B------:R-:W-:Y:S01]  /*33c0*/  IMAD.MOV.U32 R18, RZ, RZ, R0 ;  /* 0x000000ffff127224 */ /* 0x000fe200078e0000 */
[----:B------:R-:W-:Y:S01]  /*33d0*/  ISETP.GT.U32.AND P0, PT, R5, R10, PT ;  /* 0x0000000a0500720c */ /* 0x000fe20003f04070 */
[----:B------:R-:W-:-:S02]  /*33e0*/  IMAD.MOV.U32 R17, RZ, RZ, R2 ;  /* 0x000000ffff117224 */ /* 0x000fc400078e0002 */
[----:B------:R-:W-:-:S04]  /*33f0*/  IMAD.HI.U32 R15, R8, R11, RZ ;  /* 0x0000000b080f7227 */ /* 0x000fc800078e00ff */
[----:B------:R-:W-:-:S04]  /*3400*/  IMAD.HI.U32 R4, R8, R13, RZ ;  /* 0x0000000d08047227 */ /* 0x000fc800078e00ff */
[----:B-1----:R-:W-:-:S04]  /*3410*/  IMAD.HI.U32 R16, R8, R12, RZ ;  /* 0x0000000c08107227 */ /* 0x002fc800078e00ff */
[----:B------:R-:W-:Y:S02]  /*3420*/  @!P2 IMAD.MOV R18, RZ, RZ, -R18 ;  /* 0x000000ffff12a224 */ /* 0x000fe400078e0a12 */
[----:B------:R-:W-:Y:S01]  /*3430*/  @!P4 IMAD.MOV R17, RZ, RZ, -R17 ;  /* 0x000000ffff11c224 */ /* 0x000fe200078e0a11 */
[----:B------:R-:W-:Y:S01]  /*3440*/  ISETP.GE.AND P4, PT, R6, RZ, PT ;  /* 0x000000ff0600720c */ /* 0x000fe20003f86270 */
[----:B------:R-:W-:Y:S01]  /*3450*/  IMAD.MOV R15, RZ, RZ, -R15 ;  /* 0x000000ffff0f7224 */ /* 0x000fe200078e0a0f */
[----:B------:R-:W-:Y:S01]  /*3460*/  STL [R1+0x750], R18 ;  /* 0x0007501201007387 */ /* 0x000fe20000100800 */
[----:B------:R-:W-:Y:S02]  /*3470*/  IMAD.MOV R4, RZ, RZ, -R4 ;  /* 0x000000ffff047224 */ /* 0x000fe400078e0a04 */
[----:B------:R-:W-:Y:S01]  /*3480*/  @!P1 IMAD.IADD R3, R3, 0x1, -R5 ;  /* 0x0000000103039824 */ /* 0x000fe200078e0a05 */
[----:B------:R0:W-:Y:S01]  /*3490*/  STL [R1+0x74c], R17 ;  /* 0x00074c1101007387 */ /* 0x0001e20000100800 */
[----:B------:R-:W-:-:S02]  /*34a0*/  IMAD.MOV R16, RZ, RZ, -R16 ;  /* 0x000000ffff107224 */ /* 0x000fc400078e0a10 */
[C---:B------:R-:W-:Y:S02]  /*34b0*/  IMAD R11, R5.reuse, R15, R11 ;  /* 0x0000000f050b7224 */ /* 0x040fe400078e020b */
[C---:B------:R-:W-:Y:S02]  /*34c0*/  IMAD R0, R5.reuse, R4, R13 ;  /* 0x0000000405007224 */ /* 0x040fe400078e020d */
[C---:B------:R-:W-:Y:S01]  /*34d0*/  IMAD R12, R5.reuse, R16, R12 ;  /* 0x00000010050c7224 */ /* 0x040fe200078e020c */
[C---:B------:R-:W-:Y:S01]  /*34e0*/  ISETP.GT.U32.AND P2, PT, R5.reuse, R11, PT ;  /* 0x0000000b0500720c */ /* 0x040fe20003f44070 */
[----:B------:R-:W-:Y:S02]  /*34f0*/  @!P0 IMAD.IADD R10, R10, 0x1, -R5 ;  /* 0x000000010a0a8824 */ /* 0x000fe400078e0a05 */
[----:B0-----:R-:W-:Y:S01]  /*3500*/  IMAD.MOV.U32 R17, RZ, RZ, R3 ;  /* 0x000000ffff117224 */ /* 0x001fe200078e0003 */
[----:B------:R-:W-:Y:S01]  /*3510*/  ISETP.GT.U32.AND P1, PT, R5, R12, PT ;  /* 0x0000000c0500720c */ /* 0x000fe20003f24070 */
[----:B------:R-:W-:Y:S01]  /*3520*/  VIADD R2, R29, 0x1d3 ;  /* 0x000001d31d027836 */ /* 0x000fe20000000000 */
[C---:B------:R-:W-:Y:S01]  /*3530*/  ISETP.GT.U32.AND P0, PT, R5.reuse, R10, PT ;  /* 0x0000000a0500720c */ /* 0x040fe20003f04070 */
[----:B------:R-:W-:Y:S01]  /*3540*/  @!P3 IMAD.MOV R17, RZ, RZ, -R17 ;  /* 0x000000ffff11b224 */ /* 0x000fe200078e0a11 */
[----:B------:R-:W-:Y:S01]  /*3550*/  ISETP.GT.U32.AND P3, PT, R5, R0, PT ;  /* 0x000000000500720c */ /* 0x000fe20003f64070 */
[C---:B------:R-:W-:Y:S01]  /*3560*/  VIADD R4, R29.reuse, 0x1d2 ;  /* 0x000001d21d047836 */ /* 0x040fe20000000000 */
[----:B------:R-:W-:Y:S01]  /*3570*/  IABS R14, R2 ;  /* 0x00000002000e7213 */ /* 0x000fe20000000000 */
[----:B------:R-:W-:Y:S01]  /*3580*/  VIADD R6, R29, 0x1d1 ;  /* 0x000001d11d067836 */ /* 0x000fe20000000000 */
[----:B------:R0:W-:Y:S01]  /*3590*/  STL [R1+0x748], R17 ;  /* 0x0007481101007387 */ /* 0x0001e20000100800 */
[----:B------:R-:W-:Y:S01]  /*35a0*/  @!P2 IMAD.IADD R11, R11, 0x1, -R5 ;  /* 0x000000010b0ba824 */ /* 0x000fe200078e0a05 */
[----:B------:R-:W-:Y:S01]  /*35b0*/  IABS R15, R4 ;  /* 0x00000004000f7213 */ /* 0x000fe20000000000 */
[----:B------:R-:W-:Y:S01]  /*35c0*/  IMAD.HI.U32 R3, R8, R14, RZ ;  /* 0x0000000e08037227 */ /* 0x000fe200078e00ff */
[----:B------:R-:W-:-:S02]  /*35d0*/  IABS R13, R6 ;  /* 0x00000006000d7213 */ /* 0x000fc40000000000 */
[----:B------:R-:W-:Y:S01]  /*35e0*/  ISETP.GT.U32.AND P2, PT, R5, R11, PT ;  /* 0x0000000b0500720c */ /* 0x000fe20003f44070 */
[--C-:B------:R-:W-:Y:S02]  /*35f0*/  @!P1 IMAD.IADD R12, R12, 0x1, -R5.reuse ;  /* 0x000000010c0c9824 */ /* 0x100fe400078e0a05 */
[--C-:B------:R-:W-:Y:S02]  /*3600*/  @!P3 IMAD.IADD R0, R0, 0x1, -R5.reuse ;  /* 0x000000010000b824 */ /* 0x100fe400078e0a05 */
[----:B------:R-:W-:Y:S01]  /*3610*/  @!P0 IMAD.IADD R10, R10, 0x1, -R5 ;  /* 0x000000010a0a8824 */ /* 0x000fe200078e0a05 */
[----:B------:R-:W-:Y:S01]  /*3620*/  ISETP.GE.AND P0, PT, R9, RZ, PT ;  /* 0x000000ff0900720c */ /* 0x000fe20003f06270 */
[----:B------:R-:W-:Y:S01]  /*3630*/  IMAD.HI.U32 R9, R8, R15, RZ ;  /* 0x0000000f08097227 */ /* 0x000fe200078e00ff */
[C---:B------:R-:W-:Y:S02]  /*3640*/  ISETP.GT.U32.AND P3, PT, R5.reuse, R0, PT ;  /* 0x000000000500720c */ /* 0x040fe40003f64070 */
[----:B------:R-:W-:Y:S01]  /*3650*/  ISETP.GT.U32.AND P1, PT, R5, R12, PT ;  /* 0x0000000c0500720c */ /* 0x000fe20003f24070 */
[----:B------:R-:W-:-:S02]  /*3660*/  IMAD.MOV R3, RZ, RZ, -R3 ;  /* 0x000000ffff037224 */ /* 0x000fc400078e0a03 */
[----:B------:R-:W-:Y:S02]  /*3670*/  IMAD.MOV R9, RZ, RZ, -R9 ;  /* 0x000000ffff097224 */ /* 0x000fe400078e0a09 */
[C---:B------:R-:W-:Y:S02]  /*3680*/  IMAD R3, R5.reuse, R3, R14 ;  /* 0x0000000305037224 */ /* 0x040fe400078e020e */
[----:B------:R-:W-:Y:S02]  /*3690*/  IMAD R15, R5, R9, R15 ;  /* 0x00000009050f7224 */ /* 0x000fe400078e020f */
[--C-:B------:R-:W-:Y:S01]  /*36a0*/  @!P2 IMAD.IADD R11, R11, 0x1, -R5.reuse ;  /* 0x000000010b0ba824 */ /* 0x100fe200078e0a05 */
[C---:B------:R-:W-:Y:S01]  /*36b0*/  ISETP.GT.U32.AND P2, PT, R5.reuse, R3, PT ;  /* 0x000000030500720c */ /* 0x040fe20003f44070 */
[--C-:B------:R-:W-:Y:S01]  /*36c0*/  @!P3 IMAD.IADD R0, R0, 0x1, -R5.reuse ;  /* 0x000000010000b824 */ /* 0x100fe200078e0a05 */
[----:B------:R-:W-:Y:S01]  /*36d0*/  ISETP.GT.U32.AND P3, PT, R5, R15, PT ;  /* 0x0000000f0500720c */ /* 0x000fe20003f64070 */
[----:B------:R-:W-:Y:S01]  /*36e0*/  @!P1 IMAD.IADD R12, R12, 0x1, -R5 ;  /* 0x000000010c0c9824 */ /* 0x000fe200078e0a05 */
[----:B------:R-:W-:Y:S01]  /*36f0*/  ISETP.GE.AND P1, PT, R6, RZ, PT ;  /* 0x000000ff0600720c */ /* 0x000fe20003f26270 */
[----:B0-----:R-:W-:-:S02]  /*3700*/  IMAD.MOV.U32 R17, RZ, RZ, R10 ;  /* 0x000000ffff117224 */ /* 0x001fc400078e000a */
[----:B------:R-:W-:Y:S02]  /*3710*/  IMAD.MOV.U32 R16, RZ, RZ, R11 ;  /* 0x000000ffff107224 */ /* 0x000fe400078e000b */
[----:B------:R-:W-:Y:S02]  /*3720*/  IMAD.MOV.U32 R11, RZ, RZ, R12 ;  /* 0x000000ffff0b7224 */ /* 0x000fe400078e000c */
[----:B------:R-:W-:Y:S01]  /*3730*/  @!P6 IMAD.MOV R17, RZ, RZ, -R17 ;  /* 0x000000ffff11e224 */ /* 0x000fe200078e0a11 */
[----:B------:R-:W-:Y:S01]  /*3740*/  ISETP.GE.AND P6, PT, R2, RZ, PT ;  /* 0x000000ff0200720c */ /* 0x000fe20003fc6270 */
[----:B------:R-:W-:Y:S01]  /*3750*/  @!P5 IMAD.MOV R16, RZ, RZ, -R16 ;  /* 0x000000ffff10d224 */ /* 0x000fe200078e0a10 */
[----:B------:R-:W-:Y:S01]  /*3760*/  ISETP.GE.AND P5, PT, R4, RZ, PT ;  /* 0x000000ff0400720c */ /* 0x000fe20003fa6270 */
[----:B------:R-:W-:Y:S01]  /*3770*/  @!P4 IMAD.MOV R11, RZ, RZ, -R11 ;  /* 0x000000ffff0bc224 */ /* 0x000fe200078e0a0b */
[----:B------:R-:W-:Y:S01]  /*3780*/  STL [R1+0x744], R17 ;  /* 0x0007441101007387 */ /* 0x000fe20000100800 */
[----:B------:R-:W-:-:S02]  /*3790*/  VIADD R2, R29, 0x1d0 ;  /* 0x000001d01d027836 */ /* 0x000fc40000000000 */
[--C-:B------:R-:W-:Y:S01]  /*37a0*/  @!P2 IMAD.IADD R3, R3, 0x1, -R5.reuse ;  /* 0x000000010303a824 */ /* 0x100fe200078e0a05 */
[----:B------:R-:W-:Y:S01]  /*37b0*/  STL [R1+0x740], R16 ;  /* 0x0007401001007387 */ /* 0x000fe20000100800 */
[----:B------:R-:W-:Y:S01]  /*37c0*/  @!P3 IMAD.IADD R15, R15, 0x1, -R5 ;  /* 0x000000010f0fb824 */ /* 0x000fe200078e0a05 */
[----:B------:R-:W-:Y:S01]  /*37d0*/  ISETP.GE.AND P4, PT, R2, RZ, PT ;  /* 0x000000ff0200720c */ /* 0x000fe20003f86270 */
[----:B------:R-:W-:Y:S01]  /*37e0*/  VIADD R4, R29, 0x1cf ;  /* 0x000001cf1d047836 */ /* 0x000fe20000000000 */
[----:B------:R0:W-:Y:S01]  /*37f0*/  STL [R1+0x73c], R11 ;  /* 0x00073c0b01007387 */ /* 0x0001e20000100800 */
[----:B------:R-:W-:Y:S01]  /*3800*/  IMAD.HI.U32 R10, R8, R13, RZ ;  /* 0x0000000d080a7227 */ /* 0x000fe200078e00ff */
[C---:B------:R-:W-:Y:S02]  /*3810*/  ISETP.GT.U32.AND P2, PT, R5.reuse, R3, PT ;  /* 0x000000030500720c */ /* 0x040fe40003f44070 */
[----:B------:R-:W-:Y:S01]  /*3820*/  ISETP.GT.U32.AND P3, PT, R5, R15, PT ;  /* 0x0000000f0500720c */ /* 0x000fe20003f64070 */
[----:B------:R-:W-:Y:S01]  /*3830*/  IMAD.MOV R10, RZ, RZ, -R10 ;  /* 0x000000ffff0a7224 */ /* 0x000fe200078e0a0a */
[----:B------:R-:W-:Y:S01]  /*3840*/  IABS R9, R4 ;  /* 0x0000000400097213 */ /* 0x000fe20000000000 */
[----:B------:R-:W-:-:S02]  /*3850*/  IMAD.MOV.U32 R14, RZ, RZ, R0 ;  /* 0x000000ffff0e7224 */ /* 0x000fc400078e0000 */
[----:B------:R-:W-:Y:S01]  /*3860*/  IMAD R13, R5, R10, R13 ;  /* 0x0000000a050d7224 */ /* 0x000fe200078e020d */
[----:B0-----:R-:W-:Y:S01]  /*3870*/  IABS R11, R2 ;  /* 0x00000002000b7213 */ /* 0x001fe20000000000 */
[----:B------:R-:W-:-:S04]  /*3880*/  IMAD.HI.U32 R10, R8, R9, RZ ;  /* 0x00000009080a7227 */ /* 0x000fc800078e00ff */
[----:B------:R-:W-:-:S04]  /*3890*/  IMAD.HI.U32 R12, R8, R11, RZ ;  /* 0x0000000b080c7227 */ /* 0x000fc800078e00ff */
[----:B------:R-:W-:Y:S02]  /*38a0*/  IMAD.MOV R12, RZ, RZ, -R12 ;  /* 0x000000ffff0c7224 */ /* 0x000fe400078e0a0c */
[----:B------:R-:W-:Y:S01]  /*38b0*/  @!P2 IMAD.IADD R3, R3, 0x1, -R5 ;  /* 0x000000010303a824 */ /* 0x000fe200078e0a05 */
[C---:B------:R-:W-:Y:S01]  /*38c0*/  ISETP.GT.U32.AND P2, PT, R5.reuse, R13, PT ;  /* 0x0000000d0500720c */ /* 0x040fe20003f44070 */
[----:B------:R-:W-:Y:S02]  /*38d0*/  IMAD R11, R5, R12, R11 ;  /* 0x0000000c050b7224 */ /* 0x000fe400078e020b */
[----:B------:R-:W-:Y:S02]  /*38e0*/  IMAD.MOV R10, RZ, RZ, -R10 ;  /* 0x000000ffff0a7224 */ /* 0x000fe400078e0a0a */
[----:B------:R-:W-:Y:S01]  /*38f0*/  @!P3 IMAD.IADD R15, R15, 0x1, -R5 ;  /* 0x000000010f0fb824 */ /* 0x000fe200078e0a05 */
[C---:B------:R-:W-:Y:S01]  /*3900*/  ISETP.GT.U32.AND P3, PT, R5.reuse, R11, PT ;  /* 0x0000000b0500720c */ /* 0x040fe20003f64070 */
[----:B------:R-:W-:-:S02]  /*3910*/  IMAD R9, R5, R10, R9 ;  /* 0x0000000a05097224 */ /* 0x000fc400078e0209 */
[----:B------:R-:W-:Y:S02]  /*3920*/  IMAD.MOV.U32 R16, RZ, RZ, R3 ;  /* 0x000000ffff107224 */ /* 0x000fe400078e0003 */
[----:B------:R-:W-:Y:S02]  /*3930*/  VIADD R0, R29, 0x1ce ;  /* 0x000001ce1d007836 */ /* 0x000fe40000000000 */
[----:B------:R-:W-:Y:S01]  /*3940*/  @!P6 IMAD.MOV R16, RZ, RZ, -R16 ;  /* 0x000000ffff10e224 */ /* 0x000fe200078e0a10 */
[----:B------:R-:W-:Y:S01]  /*3950*/  ISETP.GT.U32.AND P6, PT, R5, R9, PT ;  /* 0x000000090500720c */ /* 0x000fe20003fc4070 */
[----:B------:R-:W-:Y:S01]  /*3960*/  @!P0 IMAD.MOV R14, RZ, RZ, -R14 ;  /* 0x000000ffff0e8224 */ /* 0x000fe200078e0a0e */
[----:B------:R-:W-:Y:S01]  /*3970*/  IABS R6, R0 ;  /* 0x0000000000067213 */ /* 0x000fe20000000000 */
[----:B------:R-:W-:Y:S01]  /*3980*/  VIADD R2, R29, 0x1cd ;  /* 0x000001cd1d027836 */ /* 0x000fe20000000000 */
[----:B------:R-:W-:Y:S01]  /*3990*/  ISETP.GE.AND P0, PT, R4, RZ, PT ;  /* 0x000000ff0400720c */ /* 0x000fe20003f06270 */
[----:B------:R-:W-:Y:S01]  /*39a0*/  @!P3 IMAD.IADD R11, R11, 0x1, -R5 ;  /* 0x000000010b0bb824 */ /* 0x000fe200078e0a05 */
[----:B------:R0:W-:Y:S01]  /*39b0*/  STL [R1+0x738], R14 ;  /* 0x0007380e01007387 */ /* 0x0001e20000100800 */
[----:B------:R-:W-:Y:S01]  /*39c0*/  IMAD.HI.U32 R10, R8, R6, RZ ;  /* 0x00000006080a7227 */ /* 0x000fe200078e00ff */
[----:B------:R-:W-:-:S02]  /*39d0*/  IABS R4, R2 ;  /* 0x0000000200047213 */ /* 0x000fc40000000000 */
[----:B------:R-:W-:Y:S01]  /*39e0*/  ISETP.GT.U32.AND P3, PT, R5, R11, PT ;  /* 0x0000000b0500720c */ /* 0x000fe20003f64070 */
[----:B------:R-:W-:Y:S01]  /*39f0*/  IMAD.MOV R10, RZ, RZ, -R10 ;  /* 0x000000ffff0a7224 */ /* 0x000fe200078e0a0a */
[----:B------:R-:W-:Y:S01]  /*3a00*/  STL [R1+0x734], R16 ;  /* 0x0007341001007387 */ /* 0x000fe20000100800 */
[----:B------:R-:W-:Y:S02]  /*3a10*/  @!P6 IMAD.IADD R9, R9, 0x1, -R5 ;  /* 0x000000010909e824 */ /* 0x000fe400078e0a05 */
[----:B------:R-:W-:-:S03]  /*3a20*/  IMAD.HI.U32 R12, R8, R4, RZ ;  /* 0x00000004080c7227 */ /* 0x000fc600078e00ff */
[C---:B------:R-:W-:Y:S01]  /*3a30*/  ISETP.GT.U32.AND P6, PT, R5.reuse, R9, PT ;  /* 0x000000090500720c */ /* 0x040fe20003fc4070 */
[----:B0-----:R-:W-:Y:S02]  /*3a40*/  IMAD.MOV.U32 R14, RZ, RZ, R15 ;  /* 0x000000ffff0e7224 */ /* 0x001fe400078e000f */
[----:B------:R-:W-:Y:S02]  /*3a50*/  IMAD.MOV R12, RZ, RZ, -R12 ;  /* 0x000000ffff0c7224 */ /* 0x000fe400078e0a0c */
[----:B------:R-:W-:Y:S01]  /*3a60*/  @!P5 IMAD.MOV R14, RZ, RZ, -R14 ;  /* 0x000000ffff0ed224 */ /* 0x000fe200078e0a0e */
[----:B------:R-:W-:Y:S01]  /*3a70*/  ISETP.GE.AND P5, PT, R0, RZ, PT ;  /* 0x000000ff0000720c */ /* 0x000fe20003fa6270 */
[----:B------:R-:W-:Y:S02]  /*3a80*/  IMAD R0, R5, R10, R6 ;  /* 0x0000000a05007224 */ /* 0x000fe400078e0206 */
[C---:B------:R-:W-:Y:S01]  /*3a90*/  VIADD R10, R29.reuse, 0x1cc ;  /* 0x000001cc1d0a7836 */ /* 0x040fe20000000000 */
[----:B------:R0:W-:Y:S01]  /*3aa0*/  STL [R1+0x730], R14 ;  /* 0x0007300e01007387 */ /* 0x0001e20000100800 */
[----:B------:R-:W-:-:S02]  /*3ab0*/  VIADD R6, R29, 0x1cb ;  /* 0x000001cb1d067836 */ /* 0x000fc40000000000 */
[--C-:B------:R-:W-:Y:S01]  /*3ac0*/  @!P3 IMAD.IADD R11, R11, 0x1, -R5.reuse ;  /* 0x000000010b0bb824 */ /* 0x100fe200078e0a05 */
[----:B------:R-:W-:Y:S01]  /*3ad0*/  ISETP.GT.U32.AND P3, PT, R5, R0, PT ;  /* 0x000000000500720c */ /* 0x000fe20003f64070 */
[--C-:B------:R-:W-:Y:S01]  /*3ae0*/  @!P2 IMAD.IADD R13, R13, 0x1, -R5.reuse ;  /* 0x000000010d0da824 */ /* 0x100fe200078e0a05 */
[----:B------:R-:W-:Y:S01]  /*3af0*/  IABS R21, R6 ;  /* 0x0000000600157213 */ /* 0x000fe20000000000 */
[----:B------:R-:W-:Y:S02]  /*3b00*/  IMAD R4, R5, R12, R4 ;  /* 0x0000000c05047224 */ /* 0x000fe400078e0204 */
[----:B------:R-:W-:Y:S01]  /*3b10*/  @!P6 IMAD.IADD R9, R9, 0x1, -R5 ;  /* 0x000000010909e824 */ /* 0x000fe200078e0a05 */
[----:B0-----:R-:W-:Y:S01]  /*3b20*/  IABS R14, R10 ;  /* 0x0000000a000e7213 */ /* 0x001fe20000000000 */
[C---:B------:R-:W-:Y:S01]  /*3b30*/  IMAD.HI.U32 R20, R8.reuse, R21, RZ ;  /* 0x0000001508147227 */ /* 0x040fe200078e00ff */
[C---:B------:R-:W-:Y:S02]  /*3b40*/  ISETP.GT.U32.AND P2, PT, R5.reuse, R13, PT ;  /* 0x0000000d0500720c */ /* 0x040fe40003f44070 */
[----:B------:R-:W-:Y:S01]  /*3b50*/  ISETP.GT.U32.AND P6, PT, R5, R4, PT ;  /* 0x000000040500720c */ /* 0x000fe20003fc4070 */
[----:B------:R-:W-:-:S04]  /*3b60*/  IMAD.HI.U32 R15, R8, R14, RZ ;  /* 0x0000000e080f7227 */ /* 0x000fc800078e00ff */
[----:B------:R-:W-:Y:S02]  /*3b70*/  IMAD.MOV R15, RZ, RZ, -R15 ;  /* 0x000000ffff0f7224 */ /* 0x000fe400078e0a0f */
[----:B------:R-:W-:Y:S02]  /*3b80*/  VIADD R18, R29, 0x1ca ;  /* 0x000001ca1d127836 */ /* 0x000fe40000000000 */
[C---:B------:R-:W-:Y:S02]  /*3b90*/  IMAD R14, R5.reuse, R15, R14 ;  /* 0x0000000f050e7224 */ /* 0x040fe400078e020e */
[----:B------:R-:W-:Y:S01]  /*3ba0*/  IMAD.MOV R20, RZ, RZ, -R20 ;  /* 0x000000ffff147224 */ /* 0x000fe200078e0a14 */
[----:B------:R-:W-:Y:S01]  /*3bb0*/  IABS R19, R18 ;  /* 0x0000001200137213 */ /* 0x000fe20000000000 */
[----:B------:R-:W-:Y:S01]  /*3bc0*/  @!P3 IMAD.IADD R0, R0, 0x1, -R5 ;  /* 0x000000010000b824 */ /* 0x000fe200078e0a05 */
[C---:B------:R-:W-:Y:S01]  /*3bd0*/  ISETP.GT.U32.AND P3, PT, R5.reuse, R14, PT ;  /* 0x0000000e0500720c */ /* 0x040fe20003f64070 */
[----:B------:R-:W-:-:S02]  /*3be0*/  IMAD R20, R5, R20, R21 ;  /* 0x0000001405147224 */ /* 0x000fc400078e0215 */
[----:B------:R-:W-:Y:S01]  /*3bf0*/  @!P2 IMAD.IADD R13, R13, 0x1, -R5 ;  /* 0x000000010d0da824 */ /* 0x000fe200078e0a05 */
[----:B------:R-:W-:Y:S01]  /*3c00*/  ISETP.GE.AND P2, PT, R2, RZ, PT ;  /* 0x000000ff0200720c */ /* 0x000fe20003f46270 */
[----:B------:R-:W-:-:S04]  /*3c10*/  IMAD.HI.U32 R22, R8, R19, RZ ;  /* 0x0000001308167227 */ /* 0x000fc800078e00ff */
[----:B------:R-:W-:Y:S01]  /*3c20*/  @!P6 IMAD.IADD R4, R4, 0x1, -R5 ;  /* 0x000000010404e824 */ /* 0x000fe200078e0a05 */
[----:B------:R-:W-:Y:S01]  /*3c30*/  ISETP.GT.U32.AND P6, PT, R5, R20, PT ;  /* 0x000000140500720c */ /* 0x000fe20003fc4070 */
[C---:B------:R-:W-:Y:S02]  /*3c40*/  VIADD R2, R29.reuse, 0x1c9 ;  /* 0x000001c91d027836 */ /* 0x040fe40000000000 */
[----:B------:R-:W-:Y:S02]  /*3c50*/  IMAD.MOV R22, RZ, RZ, -R22 ;  /* 0x000000ffff167224 */ /* 0x000fe400078e0a16 */
[----:B------:R-:W-:Y:S01]  /*3c60*/  VIADD R16, R29, 0x1c8 ;  /* 0x000001c81d107836 */ /* 0x000fe20000000000 */
[----:B------:R-:W-:Y:S01]  /*3c70*/  IABS R12, R2 ;  /* 0x00000002000c7213 */ /* 0x000fe20000000000 */
[C---:B------:R-:W-:Y:S02]  /*3c80*/  IMAD R19, R5.reuse, R22, R19 ;  /* 0x0000001605137224 */ /* 0x040fe400078e0213 */
[----:B------:R-:W-:Y:S01]  /*3c90*/  @!P3 IMAD.IADD R14, R14, 0x1, -R5 ;  /* 0x000000010e0eb824 */ /* 0x000fe200078e0a05 */
[----:B------:R-:W-:Y:S01]  /*3ca0*/  ISETP.GT.U32.AND P3, PT, R5, R0, PT ;  /* 0x000000000500720c */ /* 0x000fe20003f64070 */
[----:B------:R-:W-:Y:S01]  /*3cb0*/  IMAD.MOV.U32 R23, RZ, RZ, R13 ;  /* 0x000000ffff177224 */ /* 0x000fe200078e000d */
[----:B------:R-:W-:Y:S01]  /*3cc0*/  IABS R3, R16 ;  /* 0x0000001000037213 */ /* 0x000fe20000000000 */
[----:B------:R-:W-:-:S04]  /*3cd0*/  IMAD.HI.U32 R17, R8, R12, RZ ;  /* 0x0000000c08117227 */ /* 0x000fc800078e00ff */
[----:B------:R-:W-:Y:S01]  /*3ce0*/  @!P0 IMAD.MOV R9, RZ, RZ, -R9 ;  /* 0x000000ffff098224 */ /* 0x000fe200078e0a09 */
[C---:B------:R-:W-:Y:S01]  /*3cf0*/  ISETP.GT.U32.AND P0, PT, R5.reuse, R19, PT ;  /* 0x000000130500720c */ /* 0x040fe20003f04070 */
[----:B------:R-:W-:Y:S01]  /*3d00*/  @!P1 IMAD.MOV R23, RZ, RZ, -R23 ;  /* 0x000000ffff179224 */ /* 0x000fe200078e0a17 */
[C---:B------:R-:W-:Y:S01]  /*3d10*/  ISETP.GT.U32.AND P1, PT, R5.reuse, R4, PT ;  /* 0x000000040500720c */ /* 0x040fe20003f24070 */
[----:B------:R-:W-:Y:S01]  /*3d20*/  @!P6 IMAD.IADD R20, R20, 0x1, -R5 ;  /* 0x000000011414e824 */ /* 0x000fe200078e0a05 */
[----:B------:R-:W-:Y:S01]  /*3d30*/  ISETP.GT.U32.AND P6, PT, R5, R14, PT ;  /* 0x0000000e0500720c */ /* 0x000fe20003fc4070 */
[----:B------:R-:W-:Y:S01]  /*3d40*/  IMAD.MOV R17, RZ, RZ, -R17 ;  /* 0x000000ffff117224 */ /* 0x000fe200078e0a11 */
[----:B------:R-:W-:Y:S01]  /*3d50*/  STL [R1+0x72c], R23 ;  /* 0x00072c1701007387 */ /* 0x000fe20000100800 */
[----:B------:R-:W-:-:S04]  /*3d60*/  IMAD.HI.U32 R15, R8, R3, RZ ;  /* 0x00000003080f7227 */ /* 0x000fc800078e00ff */
[----:B------:R-:W-:Y:S02]  /*3d70*/  IMAD.MOV.U32 R21, RZ, RZ, R11 ;  /* 0x000000ffff157224 */ /* 0x000fe400078e000b */
[----:B------:R-:W-:Y:S02]  /*3d80*/  IMAD R12, R5, R17, R12 ;  /* 0x00000011050c7224 */ /* 0x000fe400078e020c */
[----:B------:R-:W-:Y:S02]  /*3d90*/  IMAD.MOV R15, RZ, RZ, -R15 ;  /* 0x000000ffff0f7224 */ /* 0x000fe400078e0a0f */
[C---:B------:R-:W-:Y:S02]  /*3da0*/  VIADD R17, R29.reuse, 0x1c7 ;  /* 0x000001c71d117836 */ /* 0x040fe40000000000 */
[----:B------:R-:W-:Y:S02]  /*3db0*/  VIADD R13, R29, 0x1c6 ;  /* 0x000001c61d0d7836 */ /* 0x000fe40000000000 */
[----:B------:R-:W-:Y:S01]  /*3dc0*/  @!P3 IMAD.IADD R0, R0, 0x1, -R5 ;  /* 0x000000010000b824 */ /* 0x000fe200078e0a05 */
[C---:B------:R-:W-:Y:S01]  /*3dd0*/  ISETP.GT.U32.AND P3, PT, R5.reuse, R12, PT ;  /* 0x0000000c0500720c */ /* 0x040fe20003f64070 */
[----:B------:R-:W-:Y:S01]  /*3de0*/  @!P4 IMAD.MOV R21, RZ, RZ, -R21 ;  /* 0x000000ffff15c224 */ /* 0x000fe200078e0a15 */
[C---:B------:R-:W-:Y:S01]  /*3df0*/  ISETP.GT.U32.AND P4, PT, R5.reuse, R20, PT ;  /* 0x000000140500720c */ /* 0x040fe20003f84070 */
[----:B------:R-:W-:Y:S01]  /*3e00*/  IMAD R3, R5, R15, R3 ;  /* 0x0000000f05037224 */ /* 0x000fe200078e0203 */
[----:B------:R-:W-:Y:S01]  /*3e10*/  IABS R15, R17 ;  /* 0x00000011000f7213 */ /* 0x000fe20000000000 */
[--C-:B------:R-:W-:Y:S01]  /*3e20*/  @!P0 IMAD.IADD R19, R19, 0x1, -R5.reuse ;  /* 0x0000000113138824 */ /* 0x100fe200078e0a05 */
[----:B------:R-:W-:Y:S01]  /*3e30*/  IABS R11, R13 ;  /* 0x0000000d000b7213 */ /* 0x000fe20000000000 */
[----:B------:R-:W-:Y:S01]  /*3e40*/  IMAD.MOV.U32 R22, RZ, RZ, R0 ;  /* 0x000000ffff167224 */ /* 0x000fe200078e0000 */
[----:B------:R-:W-:Y:S01]  /*3e50*/  STL [R1+0x728], R21 ;  /* 0x0007281501007387 */ /* 0x000fe20000100800 */
[--C-:B------:R-:W-:Y:S01]  /*3e60*/  @!P1 IMAD.IADD R4, R4, 0x1, -R5.reuse ;  /* 0x0000000104049824 */ /* 0x100fe200078e0a05 */
[----:B------:R-:W-:Y:S01]  /*3e70*/  ISETP.GE.AND P1, PT, R10, RZ, PT ;  /* 0x000000ff0a00720c */ /* 0x000fe20003f26270 */
[----:B------:R-:W-:Y:S01]  /*3e80*/  @!P6 IMAD.IADD R14, R14, 0x1, -R5 ;  /* 0x000000010e0ee824 */ /* 0x000fe200078e0a05 */
[----:B------:R0:W-:Y:S01]  /*3e90*/  STL [R1+0x724], R9 ;  /* 0x0007240901007387 */ /* 0x0001e20000100800 */
[C---:B------:R-:W-:Y:S01]  /*3ea0*/  ISETP.GT.U32.AND P6, PT, R5.reuse, R3, PT ;  /* 0x000000030500720c */ /* 0x040fe20003fc4070 */
[----:B------:R-:W-:Y:S01]  /*3eb0*/  @!P5 IMAD.MOV R22, RZ, RZ, -R22 ;  /* 0x000000ffff16d224 */ /* 0x000fe200078e0a16 */
[----:B------:R-:W-:Y:S01]  /*3ec0*/  ISETP.GT.U32.AND P5, PT, R5, R19, PT ;  /* 0x000000130500720c */ /* 0x000fe20003fa4070 */
[----:B------:R-:W-:Y:S01]  /*3ed0*/  IMAD.HI.U32 R10, R8, R11, RZ ;  /* 0x0000000b080a7227 */ /* 0x000fe200078e00ff */
[----:B------:R-:W-:-:S02]  /*3ee0*/  ISETP.GE.AND P0, PT, R18, RZ, PT ;  /* 0x000000ff1200720c */ /* 0x000fc40003f06270 */
[----:B------:R-:W-:Y:S01]  /*3ef0*/  STL [R1+0x720], R22 ;  /* 0x0007201601007387 */ /* 0x000fe20000100800 */
[----:B------:R-:W-:Y:S02]  /*3f00*/  IMAD.MOV R10, RZ, RZ, -R10 ;  /* 0x000000ffff0a7224 */ /* 0x000fe400078e0a0a */
[----:B0-----:R-:W-:-:S04]  /*3f10*/  IMAD.HI.U32 R9, R8, R15, RZ ;  /* 0x0000000f08097227 */ /* 0x001fc800078e00ff */
[----:B------:R-:W-:Y:S02]  /*3f20*/  IMAD.MOV R9, RZ, RZ, -R9 ;  /* 0x000000ffff097224 */ /* 0x000fe400078e0a09 */
[----:B------:R-:W-:Y:S01]  /*3f30*/  @!P4 IMAD.IADD R20, R20, 0x1, -R5 ;  /* 0x000000011414c824 */ /* 0x000fe200078e0a05 */
[----:B------:R-:W-:Y:S01]  /*3f40*/  ISETP.GE.AND P4, PT, R6, RZ, PT ;  /* 0x000000ff0600720c */ /* 0x000fe20003f86270 */
[C---:B------:R-:W-:Y:S02]  /*3f50*/  IMAD R9, R5.reuse, R9, R15 ;  /* 0x0000000905097224 */ /* 0x040fe400078e020f */
[----:B------:R-:W-:Y:S02]  /*3f60*/  IMAD.MOV.U32 R6, RZ, RZ, R14 ;  /* 0x000000ffff067224 */ /* 0x000fe400078e000e */
[----:B------:R-:W-:Y:S02]  /*3f70*/  IMAD R10, R5, R10, R11 ;  /* 0x0000000a050a7224 */ /* 0x000fe400078e020b */
[----:B------:R-:W-:-:S02]  /*3f80*/  @!P6 IMAD.IADD R3, R3, 0x1, -R5 ;  /* 0x000000010303e824 */ /* 0x000fc400078e0a05 */
[----:B------:R-:W-:Y:S01]  /*3f90*/  @!P1 IMAD.MOV R6, RZ, RZ, -R6 ;  /* 0x000000ffff069224 */ /* 0x000fe200078e0a06 */
[----:B------:R-:W-:Y:S01]  /*3fa0*/  ISETP.GT.U32.AND P1, PT, R5, R9, PT ;  /* 0x000000090500720c */ /* 0x000fe20003f24070 */
[--C-:B------:R-:W-:Y:S01]  /*3fb0*/  @!P5 IMAD.IADD R19, R19, 0x1, -R5.reuse ;  /* 0x000000011313d824 */ /* 0x100fe200078e0a05 */
[C---:B------:R-:W-:Y:S01]  /*3fc0*/  ISETP.GT.U32.AND P5, PT, R5.reuse, R10, PT ;  /* 0x0000000a0500720c */ /* 0x040fe20003fa4070 */
[----:B------:R-:W-:Y:S01]  /*3fd0*/  @!P3 IMAD.IADD R12, R12, 0x1, -R5 ;  /* 0x000000010c0cb824 */ /* 0x000fe200078e0a05 */
[----:B------:R-:W-:Y:S01]  /*3fe0*/  ISETP.GT.U32.AND P6, PT, R5, R3, PT ;  /* 0x000000030500720c */ /* 0x000fe20003fc4070 */
[----:B------:R-:W-:Y:S01]  /*3ff0*/  IMAD.MOV.U32 R21, RZ, RZ, R4 ;  /* 0x000000ffff157224 */ /* 0x000fe200078e0004 */
[----:B------:R-:W-:Y:S01]  /*4000*/  ISETP.GE.AND P3, PT, R2, RZ, PT ;  /* 0x000000ff0200720c */ /* 0x000fe20003f66270 */
[----:B------:R-:W-:Y:S02]  /*4010*/  VIADD R0, R29, 0x1c5 ;  /* 0x000001c51d007836 */ /* 0x000fe40000000000 */
[----:B------:R-:W-:-:S02]  /*4020*/  IMAD.MOV.U32 R4, RZ, RZ, R20 ;  /* 0x000000ffff047224 */ /* 0x000fc400078e0014 */
[----:B------:R-:W-:Y:S01]  /*4030*/  @!P2 IMAD.MOV R21, RZ, RZ, -R21 ;  /* 0x000000ffff15a224 */ /* 0x000fe200078e0a15 */
[----:B------:R-:W-:Y:S01]  /*4040*/  ISETP.GT.U32.AND P2, PT, R5, R12, PT ;  /* 0x0000000c0500720c */ /* 0x000fe20003f44070 */
[----:B------:R-:W-:Y:S01]  /*4050*/  @!P4 IMAD.MOV R4, RZ, RZ, -R4 ;  /* 0x000000ffff04c224 */ /* 0x000fe200078e0a04 */
[----:B------:R-:W-:Y:S01]  /*4060*/  IABS R11, R0 ;  /* 0x00000000000b7213 */ /* 0x000fe20000000000 */
[----:B------:R-:W-:Y:S01]  /*4070*/  VIADD R2, R29, 0x1c4 ;  /* 0x000001c41d027836 */ /* 0x000fe20000000000 */
[----:B------:R-:W-:Y:S01]  /*4080*/  STL [R1+0x71c], R21 ;  /* 0x00071c1501007387 */ /* 0x000fe20000100800 */
[----:B------:R-:W-:Y:S01]  /*4090*/  ISETP.GE.AND P4, PT, R16, RZ, PT ;  /* 0x000000ff1000720c */ /* 0x000fe20003f86270 */
[----:B------:R-:W-:Y:S01]  /*40a0*/  @!P1 IMAD.IADD R9, R9, 0x1, -R5 ;  /* 0x0000000109099824 */ /* 0x000fe200078e0a05 */
[----:B------:R-:W-:Y:S01]  /*40b0*/  ISETP.GE.AND P1, PT, R0, RZ, PT ;  /* 0x000000ff0000720c */ /* 0x000fe20003f26270 */
[----:B------:R0:W-:Y:S01]  /*40c0*/  STL [R1+0x718], R6 ;  /* 0x0007180601007387 */ /* 0x0001e20000100800 */
[----:B------:R-:W-:-:S02]  /*40d0*/  IMAD.MOV.U32 R15, RZ, RZ, R19 ;  /* 0x000000ffff0f7224 */ /* 0x000fc400078e0013 */
[--C-:B------:R-:W-:Y:S01]  /*40e0*/  @!P5 IMAD.IADD R10, R10, 0x1, -R5.reuse ;  /* 0x000000010a0ad824 */ /* 0x100fe200078e0a05 */
[----:B------:R1:W-:Y:S01]  /*40f0*/  STL [R1+0x714], R4 ;  /* 0x0007140401007387 */ /* 0x0003e20000100800 */
[----:B------:R-:W-:Y:S01]  /*4100*/  @!P6 IMAD.IADD R3, R3, 0x1, -R5 ;  /* 0x000000010303e824 */ /* 0x000fe200078e0a05 */
[----:B------:R-:W-:Y:S01]  /*4110*/  ISETP.GE.AND P6, PT, R13, RZ, PT ;  /* 0x000000ff0d00720c */ /* 0x000fe20003fc6270 */
[----:B------:R-:W-:Y:S01]  /*4120*/  @!P0 IMAD.MOV R15, RZ, RZ, -R15 ;  /* 0x000000ffff0f8224 */ /* 0x000fe200078e0a0f */
[C---:B------:R-:W-:Y:S01]  /*4130*/  ISETP.GT.U32.AND P0, PT, R5.reuse, R9, PT ;  /* 0x000000090500720c */ /* 0x040fe20003f04070 */
[----:B------:R-:W-:Y:S01]  /*4140*/  @!P2 IMAD.IADD R12, R12, 0x1, -R5 ;  /* 0x000000010c0ca824 */ /* 0x000fe200078e0a05 */
[----:B------:R-:W-:Y:S01]  /*4150*/  ISETP.GT.U32.AND P5, PT, R5, R10, PT ;  /* 0x0000000a0500720c */ /* 0x000fe20003fa4070 */
[----:B0-----:R-:W-:Y:S01]  /*4160*/  IMAD.HI.U32 R6, R8, R11, RZ ;  /* 0x0000000b08067227 */ /* 0x001fe200078e00ff */
[----:B------:R-:W-:Y:S01]  /*4170*/  ISETP.GE.AND P2, PT, R17, RZ, PT ;  /* 0x000000ff1100720c */ /* 0x000fe20003f46270 */
[----:B------:R-:W-:Y:S01]  /*4180*/  STL [R1+0x710], R15 ;  /* 0x0007100f01007387 */ /* 0x000fe20000100800 */
[----:B-1----:R-:W-:Y:S01]  /*4190*/  IABS R4, R2 ;  /* 0x0000000200047213 */ /* 0x002fe20000000000 */
[----:B------:R-:W-:-:S02]  /*41a0*/  IMAD.MOV R6, RZ, RZ, -R6 ;  /* 0x000000ffff067224 */ /* 0x000fc400078e0a06 */
[----:B------:R-:W-:Y:S02]  /*41b0*/  IMAD.MOV.U32 R13, RZ, RZ, R3 ;  /* 0x000000ffff0d7224 */ /* 0x000fe400078e0003 */
[----:B------:R-:W-:-:S04]  /*41c0*/  IMAD.HI.U32 R0, R8, R4, RZ ;  /* 0x0000000408007227 */ /* 0x000fc800078e00ff */
[C---:B------:R-:W-:Y:S02]  /*41d0*/  IMAD R11, R5.reuse, R6, R11 ;  /* 0x00000006050b7224 */ /* 0x040fe400078e020b */
[----:B------:R-:W-:Y:S02]  /*41e0*/  IMAD.MOV.U32 R14, RZ, RZ, R12 ;  /* 0x000000ffff0e7224 */ /* 0x000fe400078e000c */
[----:B------:R-:W-:Y:S02]  /*41f0*/  IMAD.MOV R0, RZ, RZ, -R0 ;  /* 0x000000ffff007224 */ /* 0x000fe400078e0a00 */
[----:B------:R-:W-:Y:S01]  /*4200*/  @!P4 IMAD.MOV R13, RZ, RZ, -R13 ;  /* 0x000000ffff0dc224 */ /* 0x000fe200078e0a0d */
[C---:B------:R-:W-:Y:S01]  /*4210*/  ISETP.GT.U32.AND P4, PT, R5.reuse, R11, PT ;  /* 0x0000000b0500720c */ /* 0x040fe20003f84070 */
[----:B------:R-:W-:Y:S01]  /*4220*/  @!P3 IMAD.MOV R14, RZ, RZ, -R14 ;  /* 0x000000ffff0eb224 */ /* 0x000fe200078e0a0e */
[----:B------:R-:W-:Y:S01]  /*4230*/  ISETP.GE.AND P3, PT, R2, RZ, PT ;  /* 0x000000ff0200720c */ /* 0x000fe20003f66270 */
[----:B------:R-:W-:-:S02]  /*4240*/  IMAD R3, R5, R0, R4 ;  /* 0x0000000005037224 */ /* 0x000fc400078e0204 */
[--C-:B------:R-:W-:Y:S01]  /*4250*/  @!P0 IMAD.IADD R9, R9, 0x1, -R5.reuse ;  /* 0x0000000109098824 */ /* 0x100fe200078e0a05 */
[----:B------:R0:W-:Y:S01]  /*4260*/  STL [R1+0x70c], R14 ;  /* 0x00070c0e01007387 */ /* 0x0001e20000100800 */
[--C-:B------:R-:W-:Y:S01]  /*4270*/  @!P5 IMAD.IADD R10, R10, 0x1, -R5.reuse ;  /* 0x000000010a0ad824 */ /* 0x100fe200078e0a05 */
[----:B------:R-:W-:Y:S01]  /*4280*/  ISETP.GT.U32.AND P5, PT, R5, R3, PT ;  /* 0x000000030500720c */ /* 0x000fe20003fa4070 */
[C---:B------:R-:W-:Y:S01]  /*4290*/  VIADD R6, R29.reuse, 0x1c3 ;  /* 0x000001c31d067836 */ /* 0x040fe20000000000 */
[----:B------:R1:W-:Y:S01]  /*42a0*/  STL [R1+0x708], R13 ;  /* 0x0007080d01007387 */ /* 0x0003e20000100800 */
[----:B------:R-:W-:Y:S02]  /*42b0*/  VIADD R12, R29, 0x1c2 ;  /* 0x000001c21d0c7836 */ /* 0x000fe40000000000 */
[----:B------:R-:W-:Y:S01]  /*42c0*/  @!P4 IMAD.IADD R11, R11, 0x1, -R5 ;  /* 0x000000010b0bc824 */ /* 0x000fe200078e0a05 */
[----:B------:R-:W-:Y:S01]  /*42d0*/  ISETP.GE.AND P0, PT, R6, RZ, PT ;  /* 0x000000ff0600720c */ /* 0x000fe20003f06270 */
[C---:B------:R-:W-:Y:S01]  /*42e0*/  VIADD R4, R29.reuse, 0x1c1 ;  /* 0x000001c11d047836 */ /* 0x040fe20000000000 */
[----:B------:R-:W-:Y:S01]  /*42f0*/  IABS R6, R6 ;  /* 0x0000000600067213 */ /* 0x000fe20000000000 */
[----:B0-----:R-:W-:Y:S01]  /*4300*/  VIADD R14, R29, 0x1c0 ;  /* 0x000001c01d0e7836 */ /* 0x001fe20000000000 */
[----:B------:R-:W-:Y:S01]  /*4310*/  ISETP.GT.U32.AND P4, PT, R5, R11, PT ;  /* 0x0000000b0500720c */ /* 0x000fe20003f84070 */
[----:B------:R-:W-:Y:S01]  /*4320*/  @!P6 IMAD.MOV R10, RZ, RZ, -R10 ;  /* 0x000000ffff0ae224 */ /* 0x000fe200078e0a0a */
[----:B------:R-:W-:Y:S01]  /*4330*/  IABS R0, R12 ;  /* 0x0000000c00007213 */ /* 0x000fe20000000000 */
[----:B-1----:R-:W-:Y:S01]  /*4340*/  IMAD.MOV.U32 R13, RZ, RZ, R9 ;  /* 0x000000ffff0d7224 */ /* 0x002fe200078e0009 */
[----:B------:R-:W-:Y:S01]  /*4350*/  IABS R2, R4 ;  /* 0x0000000400027213 */ /* 0x000fe20000000000 */
[----:B------:R-:W-:Y:S01]  /*4360*/  @!P5 IMAD.IADD R3, R3, 0x1, -R5 ;  /* 0x000000010303d824 */ /* 0x000fe200078e0a05 */
[----:B------:R-:W-:Y:S01]  /*4370*/  IABS R16, R14 ;  /* 0x0000000e00107213 */ /* 0x000fe20000000000 */
[----:B------:R-:W-:Y:S01]  /*4380*/  @!P2 IMAD.MOV R13, RZ, RZ, -R13 ;  /* 0x000000ffff0da224 */ /* 0x000fe200078e0a0d */
[----:B------:R-:W-:Y:S01]  /*4390*/  ISETP.GE.AND P2, PT, R12, RZ, PT ;  /* 0x000000ff0c00720c */ /* 0x000fe20003f46270 */
[----:B------:R-:W-:Y:S01]  /*43a0*/  IMAD.HI.U32 R12, R8, R0, RZ ;  /* 0x00000000080c7227 */ /* 0x000fe200078e00ff */
[----:B------:R-:W-:-:S02]  /*43b0*/  ISETP.GT.U32.AND P5, PT, R5, R3, PT ;  /* 0x000000030500720c */ /* 0x000fc40003fa4070 */
[----:B------:R0:W-:Y:S01]  /*43c0*/  STL [R1+0x704], R13 ;  /* 0x0007040d01007387 */ /* 0x0001e20000100800 */
[----:B------:R-:W-:Y:S01]  /*43d0*/  IMAD.HI.U32 R9, R8, R2, RZ ;  /* 0x0000000208097227 */ /* 0x000fe200078e00ff */
[----:B------:R-:W-:Y:S02]  /*43e0*/  ISETP.GE.AND P6, PT, R4, RZ, PT ;  /* 0x000000ff0400720c */ /* 0x000fe40003fc6270 */
[----:B------:R1:W-:Y:S01]  /*43f0*/  STL [R1+0x700], R10 ;  /* 0x0007000a01007387 */ /* 0x0003e20000100800 */
[----:B------:R-:W-:Y:S02]  /*4400*/  IMAD.MOV R12, RZ, RZ, -R12 ;  /* 0x000000ffff0c7224 */ /* 0x000fe400078e0a0c */
[----:B------:R-:W-:Y:S02]  /*4410*/  @!P4 IMAD.IADD R11, R11, 0x1, -R5 ;  /* 0x000000010b0bc824 */ /* 0x000fe400078e0a05 */
[----:B------:R-:W-:Y:S02]  /*4420*/  IMAD.MOV R9, RZ, RZ, -R9 ;  /* 0x000000ffff097224 */ /* 0x000fe400078e0a09 */
[----:B0-----:R-:W-:-:S04]  /*4430*/  IMAD.HI.U32 R13, R8, R6, RZ ;  /* 0x00000006080d7227 */ /* 0x001fc800078e00ff */
[----:B------:R-:W-:Y:S02]  /*4440*/  IMAD.MOV R13, RZ, RZ, -R13 ;  /* 0x000000ffff0d7224 */ /* 0x000fe400078e0a0d */
[C---:B------:R-:W-:Y:S02]  /*4450*/  IMAD R0, R5.reuse, R12, R0 ;  /* 0x0000000c05007224 */ /* 0x040fe400078e0200 */
[C---:B------:R-:W-:Y:S02]  /*4460*/  IMAD R6, R5.reuse, R13, R6 ;  /* 0x0000000d05067224 */ /* 0x040fe400078e0206 */
[C---:B------:R-:W-:Y:S02]  /*4470*/  IMAD R2, R5.reuse, R9, R2 ;  /* 0x0000000905027224 */ /* 0x040fe400078e0202 */
[----:B------:R-:W-:Y:S01]  /*4480*/  IMAD.MOV.U32 R17, RZ, RZ, R11 ;  /* 0x000000ffff117224 */ /* 0x000fe200078e000b */
[----:B------:R-:W-:Y:S01]  /*4490*/  ISETP.GT.U32.AND P4, PT, R5, R6, PT ;  /* 0x000000060500720c */ /* 0x000fe20003f84070 */
[----:B------:R-:W-:Y:S01]  /*44a0*/  @!P5 IMAD.IADD R3, R3, 0x1, -R5 ;  /* 0x000000010303d824 */ /* 0x000fe200078e0a05 */
[C---:B------:R-:W-:Y:S01]  /*44b0*/  ISETP.GT.U32.AND P5, PT, R5.reuse, R0, PT ;  /* 0x000000000500720c */ /* 0x040fe20003fa4070 */
[----:B------:R-:W-:Y:S01]  /*44c0*/  @!P1 IMAD.MOV R17, RZ, RZ, -R17 ;  /* 0x000000ffff119224 */ /* 0x000fe200078e0a11 */
[----:B------:R-:W-:Y:S01]  /*44d0*/  ISETP.GT.U32.AND P1, PT, R5, R2, PT ;  /* 0x000000020500720c */ /* 0x000fe20003f24070 */
[----:B------:R-:W-:-:S03]  /*44e0*/  IMAD.HI.U32 R11, R8, R16, RZ ;  /* 0x00000010080b7227 */ /* 0x000fc600078e00ff */
[----:B------:R-:W-:Y:S01]  /*44f0*/  STL [R1+0x6fc], R17 ;  /* 0x0006fc1101007387 */ /* 0x000fe20000100800 */
[C---:B-1----:R-:W-:Y:S02]  /*4500*/  VIADD R10, R29.reuse, 0x1bd ;  /* 0x000001bd1d0a7836 */ /* 0x042fe40000000000 */
[----:B------:R-:W-:Y:S01]  /*4510*/  @!P3 IMAD.MOV R3, RZ, RZ, -R3 ;  /* 0x000000ffff03b224 */ /* 0x000fe200078e0a03 */
[----:B------:R-:W-:Y:S01]  /*4520*/  ISETP.GE.AND P3, PT, R14, RZ, PT ;  /* 0x000000ff0e00720c */ /* 0x000fe20003f66270 */
[--C-:B------:R-:W-:Y:S01]  /*4530*/  @!P4 IMAD.IADD R6, R6, 0x1, -R5.reuse ;  /* 0x000000010606c824 */ /* 0x100fe200078e0a05 */
[----:B------:R-:W-:Y:S01]  /*4540*/  IABS R13, R10 ;  /* 0x0000000a000d7213 */ /* 0x000fe20000000000 */
[--C-:B------:R-:W-:Y:S01]  /*4550*/  @!P5 IMAD.IADD R0, R0, 0x1, -R5.reuse ;  /* 0x000000010000d824 */ /* 0x100fe200078e0a05 */
[----:B------:R0:W-:Y:S01]  /*4560*/  STL [R1+0x6f8], R3 ;  /* 0x0006f80301007387 */ /* 0x0001e20000100800 */
[----:B------:R-:W-:Y:S01]  /*4570*/  VIADD R12, R29, 0x1bf ;  /* 0x000001bf1d0c7836 */ /* 0x000fe20000000000 */
[----:B------:R-:W-:Y:S01]  /*4580*/  ISETP.GT.U32.AND P4, PT, R5, R6, PT ;  /* 0x000000060500720c */ /* 0x000fe20003f84070 */
[----:B------:R-:W-:Y:S01]  /*4590*/  VIADD R4, R29, 0x1be ;  /* 0x000001be1d047836 */ /* 0x000fe20000000000 */
[----:B------:R-:W-:Y:S01]  /*45a0*/  ISETP.GT.U32.AND P5, PT, R5, R0, PT ;  /* 0x000000000500720c */ /* 0x000fe20003fa4070 */
[----:B------:R-:W-:Y:S01]  /*45b0*/  @!P1 IMAD.IADD R2, R2, 0x1, -R5 ;  /* 0x0000000102029824 */ /* 0x000fe200078e0a05 */
[----:B------:R-:W-:Y:S01]  /*45c0*/  IABS R15, R12 ;  /* 0x0000000c000f7213 */ /* 0x000fe20000000000 */
[----:B------:R-:W-:Y:S01]  /*45d0*/  IMAD.MOV R11, RZ, RZ, -R11 ;  /* 0x000000ffff0b7224 */ /* 0x000fe200078e0a0b */
[----:B------:R-:W-:-:S02]  /*45e0*/  IABS R9, R4 ;  /* 0x0000000400097213 */ /* 0x000fc40000000000 */
[C---:B------:R-:W-:Y:S01]  /*45f0*/  ISETP.GT.U32.AND P1, PT, R5.reuse, R2, PT ;  /* 0x000000020500720c */ /* 0x040fe20003f24070 */
[C---:B0-----:R-:W-:Y:S02]  /*4600*/  IMAD R3, R5.reuse, R11, R16 ;  /* 0x0000000b05037224 */ /* 0x041fe400078e0210 */
[----:B------:R-:W-:Y:S02]  /*4610*/  IMAD.MOV.U32 R11, RZ, RZ, R13 ;  /* 0x000000ffff0b7224 */ /* 0x000fe400078e000d */
[----:B------:R-:W-:Y:S01]  /*4620*/  @!P4 IMAD.IADD R6, R6, 0x1, -R5 ;  /* 0x000000010606c824 */ /* 0x000fe200078e0a05 */
[----:B------:R-:W-:Y:S01]  /*4630*/  ISETP.GT.U32.AND P4, PT, R5, R3, PT ;  /* 0x000000030500720c */ /* 0x000fe20003f84070 */
[----:B------:R-:W-:-:S04]  /*4640*/  IMAD.HI.U32 R16, R8, R15, RZ ;  /* 0x0000000f08107227 */ /* 0x000fc800078e00ff */
[----:B------:R-:W-:-:S04]  /*4650*/  IMAD.HI.U32 R14, R8, R9, RZ ;  /* 0x00000009080e7227 */ /* 0x000fc800078e00ff */
[----:B------:R-:W-:-:S04]  /*4660*/  IMAD.HI.U32 R13, R8, R11, RZ ;  /* 0x0000000b080d7227 */ /* 0x000fc800078e00ff */
[----:B------:R-:W-:Y:S02]  /*4670*/  IMAD.MOV R16, RZ, RZ, -R16 ;  /* 0x000000ffff107224 */ /* 0x000fe400078e0a10 */
[----:B------:R-:W-:Y:S02]  /*4680*/  IMAD.MOV R14, RZ, RZ, -R14 ;  /* 0x000000ffff0e7224 */ /* 0x000fe400078e0a0e */
[----:B------:R-:W-:Y:S01]  /*4690*/  @!P5 IMAD.IADD R0, R0, 0x1, -R5 ;  /* 0x000000010000d824 */ /* 0x000fe200078e0a05 */
[----:B------:R-:W-:Y:S01]  /*46a0*/  ISETP.GE.AND P5, PT, R12, RZ, PT ;  /* 0x000000ff0c00720c */ /* 0x000fe20003fa6270 */
[----:B------:R-:W-:Y:S02]  /*46b0*/  IMAD.MOV R13, RZ, RZ, -R13 ;  /* 0x000000ffff0d7224 */ /* 0x000fe400078e0a0d */
[C---:B------:R-:W-:Y:S02]  /*46c0*/  IMAD R12, R5.reuse, R16, R15 ;  /* 0x00000010050c7224 */ /* 0x040fe400078e020f */
[----:B------:R-:W-:-:S02]  /*46d0*/  IMAD R9, R5, R14, R9 ;  /* 0x0000000e05097224 */ /* 0x000fc400078e0209 */
[----:B------:R-:W-:Y:S02]  /*46e0*/  IMAD.MOV.U32 R17, RZ, RZ, R6 ;  /* 0x000000ffff117224 */ /* 0x000fe400078e0006 */
[----:B------:R-:W-:Y:S01]  /*46f0*/  @!P1 IMAD.IADD R2, R2, 0x1, -R5 ;  /* 0x0000000102029824 */ /* 0x000fe200078e0a05 */
[----:B------:R-:W-:Y:S01]  /*4700*/  ISETP.GT.U32.AND P1, PT, R5, R9, PT ;  /* 0x000000090500720c */ /* 0x000fe20003f24070 */
[----:B------:R-:W-:Y:S02]  /*4710*/  VIADD R14, R29, 0x1bc ;  /* 0x000001bc1d0e7836 */ /* 0x000fe40000000000 */
[C---:B------:R-:W-:Y:S02]  /*4720*/  IMAD R6, R5.reuse, R13, R11 ;  /* 0x0000000d05067224 */ /* 0x040fe400078e020b */
[----:B------:R-:W-:Y:S01]  /*4730*/  @!P0 IMAD.MOV R17, RZ, RZ, -R17 ;  /* 0x000000ffff118224 */ /* 0x000fe200078e0a11 */
[----:B------:R-:W-:Y:S01]  /*4740*/  ISETP.GT.U32.AND P0, PT, R5, R12, PT ;  /* 0x0000000c0500720c */ /* 0x000fe20003f04070 */
[----:B------:R-:W-:Y:S01]  /*4750*/  IMAD.MOV.U32 R13, RZ, RZ, R2 ;  /* 0x000000ffff0d7224 */ /* 0x000fe200078e0002 */
[----:B------:R-:W-:Y:S01]  /*4760*/  IABS R11, R14 ;  /* 0x0000000e000b7213 */ /* 0x000fe20000000000 */
[----:B------:R-:W-:Y:S01]  /*4770*/  @!P4 IMAD.IADD R3, R3, 0x1, -R5 ;  /* 0x000000010303c824 */ /* 0x000fe200078e0a05 */
[----:B------:R-:W-:Y:S01]  /*4780*/  STL [R1+0x6f4], R17 ;  /* 0x0006f41101007387 */ /* 0x000fe20000100800 */
[----:B------:R-:W-:-:S02]  /*4790*/  IMAD.MOV.U32 R15, RZ, RZ, R0 ;  /* 0x000000ffff0f7224 */ /* 0x000fc400078e0000 */
[----:B------:R-:W-:Y:S01]  /*47a0*/  @!P6 IMAD.MOV R13, RZ, RZ, -R13 ;  /* 0x000000ffff0de224 */ /* 0x000fe200078e0a0d */
[C---:B------:R-:W-:Y:S01]  /*47b0*/  ISETP.GT.U32.AND P6, PT, R5.reuse, R6, PT ;  /* 0x000000060500720c */ /* 0x040fe20003fc4070 */
[----:B------:R-:W-:Y:S01]  /*47c0*/  @!P2 IMAD.MOV R15, RZ, RZ, -R15 ;  /* 0x000000ffff0fa224 */ /* 0x000fe200078e0a0f */
[----:B------:R-:W-:Y:S01]  /*47d0*/  ISETP.GT.U32.AND P4, PT, R5, R3, PT ;  /* 0x000000030500720c */ /* 0x000fe20003f84070 */
[----:B------:R-:W-:Y:S01]  /*47e0*/  IMAD.MOV.U32 R0, RZ, RZ, R11 ;  /* 0x000000ffff007224 */ /* 0x000fe200078e000b */
[----:B------:R-:W-:Y:S01]  /*47f0*/  ISETP.GE.AND P2, PT, R4, RZ, PT ;  /* 0x000000ff0400720c */ /* 0x000fe20003f46270 */
[----:B------:R-:W-:Y:S01]  /*4800*/  VIADD R11, R29, 0x1bb ;  /* 0x000001bb1d0b7836 */ /* 0x000fe20000000000 */
[----:B------:R-:W-:Y:S01]  /*4810*/  STL [R1+0x6f0], R15 ;  /* 0x0006f00f01007387 */ /* 0x000fe20000100800 */
[--C-:B------:R-:W-:Y:S01]  /*4820*/  @!P0 IMAD.IADD R12, R12, 0x1, -R5.reuse ;  /* 0x000000010c0c8824 */ /* 0x100fe200078e0a05 */
[----:B------:R-:W-:Y:S01]  /*4830*/  ISETP.GE.AND P0, PT, R14, RZ, PT ;  /* 0x000000ff0e00720c */ /* 0x000fe20003f06270 */
[----:B------:R-:W-:Y:S01]  /*4840*/  @!P1 IMAD.IADD R9, R9, 0x1, -R5 ;  /* 0x0000000109099824 */ /* 0x000fe200078e0a05 */
[----:B------:R0:W-:Y:S01]  /*4850*/  STL [R1+0x6ec], R13 ;  /* 0x0006ec0d01007387 */ /* 0x0001e20000100800 */
[----:B------:R-:W-:Y:S01]  /*4860*/  IMAD.HI.U32 R2, R8, R0, RZ ;  /* 0x0000000008027227 */ /* 0x000fe200078e00ff */
[----:B------:R-:W-:-:S03]  /*4870*/  ISETP.GT.U32.AND P1, PT, R5, R12, PT ;  /* 0x0000000c0500720c */ /* 0x000fc60003f24070 */
[--C-:B------:R-:W-:Y:S01]  /*4880*/  @!P6 IMAD.IADD R6, R6, 0x1, -R5.reuse ;  /* 0x000000010606e824 */ /* 0x100fe200078e0a05 */
[----:B------:R-:W-:Y:S01]  /*4890*/  ISETP.GT.U32.AND P6, PT, R5, R9, PT ;  /* 0x000000090500720c */ /* 0x000fe20003fc4070 */
[----:B------:R-:W-:Y:S01]  /*48a0*/  @!P4 IMAD.IADD R3, R3, 0x1, -R5 ;  /* 0x000000010303c824 */ /* 0x000fe200078e0a05 */
[----:B------:R-:W-:Y:S01]  /*48b0*/  ISETP.GE.AND P4, PT, R10, RZ, PT ;  /* 0x000000ff0a00720c */ /* 0x000fe20003f86270 */
[----:B------:R-:W-:Y:S01]  /*48c0*/  IMAD.MOV R2, RZ, RZ, -R2 ;  /* 0x000000ffff027224 */ /* 0x000fe200078e0a02 */
[----:B0-----:R-:W-:Y:S01]  /*48d0*/  IABS R13, R11 ;  /* 0x0000000b000d7213 */ /* 0x001fe20000000000 */
[----:B------:R-:W-:Y:S02]  /*48e0*/  IMAD.MOV.U32 R15, RZ, RZ, R3 ;  /* 0x000000ffff0f7224 */ /* 0x000fe400078e0003 */
[----:B------:R-:W-:Y:S02]  /*48f0*/  IMAD R0, R5, R2, R0 ;  /* 0x0000000205007224 */ /* 0x000fe400078e0200 */
[----:B------:R-:W-:-:S04]  /*4900*/  IMAD.HI.U32 R4, R8, R13, RZ ;  /* 0x0000000d08047227 */ /* 0x000fc800078e00ff */
[----:B------:R-:W-:Y:S02]  /*4910*/  IMAD.MOV R4, RZ, RZ, -R4 ;  /* 0x000000ffff047224 */ /* 0x000fe400078e0a04 */
[----:B------:R-:W-:Y:S01]  /*4920*/  @!P3 IMAD.MOV R15, RZ, RZ, -R15 ;  /* 0x000000ffff0fb224 */ /* 0x000fe200078e0a0f */
[C---:B------:R-:W-:Y:S01]  /*4930*/  ISETP.GT.U32.AND P3, PT, R5.reuse, R6, PT ;  /* 0x000000060500720c */ /* 0x040fe20003f64070 */
[C---:B------:R-:W-:Y:S02]  /*4940*/  IMAD R13, R5.reuse, R4, R13 ;  /* 0x00000004050d7224 */ /* 0x040fe400078e020d */
[--C-:B------:R-:W-:Y:S01]  /*4950*/  @!P1 IMAD.IADD R12, R12, 0x1, -R5.reuse ;  /* 0x000000010c0c9824 */ /* 0x100fe200078e0a05 */
[----:B------:R-:W-:Y:S01]  /*4960*/  ISETP.GT.U32.AND P1, PT, R5, R0, PT ;  /* 0x000000000500720c */ /* 0x000fe20003f24070 */
[----:B------:R-:W-:Y:S01]  /*4970*/  @!P6 IMAD.IADD R9, R9, 0x1, -R5 ;  /* 0x000000010909e824 */ /* 0x000fe200078e0a05 */
[----:B------:R-:W-:Y:S01]  /*4980*/  ISETP.GT.U32.AND P6, PT, R5, R13, PT ;  /* 0x0000000d0500720c */ /* 0x000fe20003fc4070 */
[C---:B------:R-:W-:Y:S01]  /*4990*/  VIADD R2, R29.reuse, 0x1b8 ;  /* 0x000001b81d027836 */ /* 0x040fe20000000000 */
[----:B------:R0:W-:Y:S01]  /*49a0*/  STL [R1+0x6e8], R15 ;  /* 0x0006e80f01007387 */ /* 0x0001e20000100800 */
[----:B------:R-:W-:-:S02]  /*49b0*/  VIADD R10, R29, 0x1ba ;  /* 0x000001ba1d0a7836 */ /* 0x000fc40000000000 */
[----:B------:R-:W-:Y:S02]  /*49c0*/  VIADD R3, R29, 0x1b9 ;  /* 0x000001b91d037836 */ /* 0x000fe40000000000 */
[--C-:B------:R-:W-:Y:S01]  /*49d0*/  @!P3 IMAD.IADD R6, R6, 0x1, -R5.reuse ;  /* 0x000000010606b824 */ /* 0x100fe200078e0a05 */
[----:B------:R-:W-:Y:S01]  /*49e0*/  IABS R14, R10 ;  /* 0x0000000a000e7213 */ /* 0x000fe20000000000 */
[----:B------:R-:W-:Y:S01]  /*49f0*/  IMAD.MOV.U32 R17, RZ, RZ, R12 ;  /* 0x000000ffff117224 */ /* 0x000fe200078e000c */
[----:B------:R-:W-:Y:S01]  /*4a00*/  ISETP.GE.AND P3, PT, R11, RZ, PT ;  /* 0x000000ff0b00720c */ /* 0x000fe20003f66270 */
[--C-:B------:R-:W-:Y:S01]  /*4a10*/  @!P1 IMAD.IADD R0, R0, 0x1, -R5.reuse ;  /* 0x0000000100009824 */ /* 0x100fe200078e0a05 */
[----:B0-----:R-:W-:Y:S01]  /*4a20*/  IABS R15, R2 ;  /* 0x00000002000f7213 */ /* 0x001fe20000000000 */
[----:B------:R-:W-:Y:S01]  /*4a30*/  @!P6 IMAD.IADD R13, R13, 0x1, -R5 ;  /* 0x000000010d0de824 */ /* 0x000fe200078e0a05 */
[----:B------:R-:W-:Y:S01]  /*4a40*/  IABS R4, R3 ;  /* 0x0000000300047213 */ /* 0x000fe20000000000 */
[----:B------:R-:W-:Y:S01]  /*4a50*/  @!P5 IMAD.MOV R17, RZ, RZ, -R17 ;  /* 0x000000ffff11d224 */ /* 0x000fe200078e0a11 */
[----:B------:R-:W-:Y:S01]  /*4a60*/  ISETP.GE.AND P1, PT, R10, RZ, PT ;  /* 0x000000ff0a00720c */ /* 0x000fe20003f26270 */
[----:B------:R-:W-:Y:S01]  /*4a70*/  IMAD.MOV.U32 R11, RZ, RZ, R15 ;  /* 0x000000ffff0b7224 */ /* 0x000fe200078e000f */
[C---:B------:R-:W-:Y:S01]  /*4a80*/  ISETP.GT.U32.AND P5, PT, R5.reuse, R0, PT ;  /* 0x000000000500720c */ /* 0x040fe20003fa4070 */
[C---:B------:R-:W-:Y:S01]  /*4a90*/  IMAD.HI.U32 R15, R8.reuse, R14, RZ ;  /* 0x0000000e080f7227 */ /* 0x040fe200078e00ff */
[----:B------:R-:W-:Y:S01]  /*4aa0*/  ISETP.GT.U32.AND P6, PT, R5, R13, PT ;  /* 0x0000000d0500720c */ /* 0x000fe20003fc4070 */
[----:B------:R-:W-:Y:S02]  /*4ab0*/  STL [R1+0x6e4], R17 ;  /* 0x0006e41101007387 */ /* 0x000fe40000100800 */
[----:B------:R-:W-:-:S04]  /*4ac0*/  IMAD.HI.U32 R16, R8, R4, RZ ;  /* 0x0000000408107227 */ /* 0x000fc800078e00ff */
[----:B------:R-:W-:Y:S02]  /*4ad0*/  IMAD.MOV R15, RZ, RZ, -R15 ;  /* 0x000000ffff0f7224 */ /* 0x000fe400078e0a0f */
[----:B------:R-:W-:-:S04]  /*4ae0*/  IMAD.HI.U32 R10, R8, R11, RZ ;  /* 0x0000000b080a7227 */ /* 0x000fc800078e00ff */
[----:B------:R-:W-:Y:S02]  /*4af0*/  IMAD.MOV R16, RZ, RZ, -R16 ;  /* 0x000000ffff107224 */ /* 0x000fe400078e0a10 */
[C---:B------:R-:W-:Y:S02]  /*4b00*/  IMAD R14, R5.reuse, R15, R14 ;  /* 0x0000000f050e7224 */ /* 0x040fe400078e020e */
[----:B------:R-:W-:Y:S02]  /*4b10*/  IMAD.MOV R10, RZ, RZ, -R10 ;  /* 0x000000ffff0a7224 */ /* 0x000fe400078e0a0a */
[C---:B------:R-:W-:Y:S02]  /*4b20*/  IMAD R4, R5.reuse, R16, R4 ;  /* 0x0000001005047224 */ /* 0x040fe400078e0204 */
[----:B------:R-:W-:Y:S01]  /*4b30*/  @!P2 IMAD.MOV R9, RZ, RZ, -R9 ;  /* 0x000000ffff09a224 */ /* 0x000fe200078e0a09 */
[C---:B------:R-:W-:Y:S01]  /*4b40*/  ISETP.GT.U32.AND P2, PT, R5.reuse, R14, PT ;  /* 0x0000000e0500720c */ /* 0x040fe20003f44070 */
[----:B------:R-:W-:-:S02]  /*4b50*/  IMAD R11, R5, R10, R11 ;  /* 0x0000000a050b7224 */ /* 0x000fc400078e020b */
[----:B------:R-:W-:Y:S01]  /*4b60*/  @!P4 IMAD.MOV R6, RZ, RZ, -R6 ;  /* 0x000000ffff06c224 */ /* 0x000fe200078e0a06 */
[----:B------:R-:W-:Y:S01]  /*4b70*/  ISETP.GT.U32.AND P4, PT, R5, R4, PT ;  /* 0x000000040500720c */ /* 0x000fe20003f84070 */
[--C-:B------:R-:W-:Y:S01]  /*4b80*/  @!P5 IMAD.IADD R0, R0, 0x1, -R5.reuse ;  /* 0x000000010000d824 */ /* 0x100fe200078e0a05 */
[----:B------:R-:W-:Y:S01]  /*4b90*/  ISETP.GE.AND P5, PT, R3, RZ, PT ;  /* 0x000000ff0300720c */ /* 0x000fe20003fa6270 */
[--C-:B------:R-:W-:Y:S01]  /*4ba0*/  @!P6 IMAD.IADD R13, R13, 0x1, -R5.reuse ;  /* 0x000000010d0de824 */ /* 0x100fe200078e0a05 */
[----:B------:R-:W-:Y:S01]  /*4bb0*/  ISETP.GT.U32.AND P6, PT, R5, R11, PT ;  /* 0x0000000b0500720c */ /* 0x000fe20003fc4070 */
[C---:B------:R-:W-:Y:S01]  /*4bc0*/  VIADD R15, R29.reuse, 0x1b7 ;  /* 0x000001b71d0f7836 */ /* 0x040fe20000000000 */
[----:B------:R0:W-:Y:S01]  /*4bd0*/  STL [R1+0x6e0], R9 ;  /* 0x0006e00901007387 */ /* 0x0001e20000100800 */
[----:B------:R-:W-:Y:S02]  /*4be0*/  VIADD R3, R29, 0x1b6 ;  /* 0x000001b61d037836 */ /* 0x000fe40000000000 */
[----:B------:R-:W-:Y:S01]  /*4bf0*/  @!P2 IMAD.IADD R14, R14, 0x1, -R5 ;  /* 0x000000010e0ea824 */ /* 0x000fe200078e0a05 */
[----:B------:R1:W-:Y:S01]  /*4c00*/  STL [R1+0x6dc], R6 ;  /* 0x0006dc0601007387 */ /* 0x0003e20000100800 */
[----:B------:R-:W-:Y:S01]  /*4c10*/  ISETP.GE.AND P2, PT, R2, RZ, PT ;  /* 0x000000ff0200720c */ /* 0x000fe20003f46270 */
[----:B------:R-:W-:-:S02]  /*4c20*/  IMAD.MOV.U32 R16, RZ, RZ, R0 ;  /* 0x000000ffff107224 */ /* 0x000fc400078e0000 */
[--C-:B------:R-:W-:Y:S01]  /*4c30*/  @!P4 IMAD.IADD R4, R4, 0x1, -R5.reuse ;  /* 0x000000010404c824 */ /* 0x100fe200078e0a05 */
[----:B------:R-:W-:Y:S01]  /*4c40*/  ISETP.GT.U32.AND P4, PT, R5, R14, PT ;  /* 0x0000000e0500720c */ /* 0x000fe20003f84070 */
[----:B------:R-:W-:Y:S01]  /*4c50*/  VIADD R10, R29, 0x1b5 ;  /* 0x000001b51d0a7836 */ /* 0x000fe20000000000 */
[----:B0-----:R-:W-:Y:S01]  /*4c60*/  IABS R9, R3 ;  /* 0x0000000300097213 */ /* 0x001fe20000000000 */
[----:B------:R-:W-:Y:S01]  /*4c70*/  @!P6 IMAD.IADD R11, R11, 0x1, -R5 ;  /* 0x000000010b0be824 */ /* 0x000fe200078e0a05 */
[C---:B------:R-:W-:Y:S01]  /*4c80*/  ISETP.GT.U32.AND P6, PT, R5.reuse, R4, PT ;  /* 0x000000040500720c */ /* 0x040fe20003fc4070 */
[----:B------:R-:W-:Y:S01]  /*4c90*/  @!P0 IMAD.MOV R16, RZ, RZ, -R16 ;  /* 0x000000ffff108224 */ /* 0x000fe200078e0a10 */
[----:B-1----:R-:W-:Y:S01]  /*4ca0*/  IABS R6, R15 ;  /* 0x0000000f00067213 */ /* 0x002fe20000000000 */
[----:B------:R-:W-:Y:S01]  /*4cb0*/  IMAD.MOV.U32 R2, RZ, RZ, R9 ;  /* 0x000000ffff027224 */ /* 0x000fe200078e0009 */
[----:B------:R-:W-:Y:S01]  /*4cc0*/  IABS R17, R10 ;  /* 0x0000000a00117213 */ /* 0x000fe20000000000 */
[----:B------:R-:W-:Y:S01]  /*4cd0*/  @!P3 IMAD.MOV R13, RZ, RZ, -R13 ;  /* 0x000000ffff0db224 */ /* 0x000fe200078e0a0d */
[----:B------:R-:W-:Y:S01]  /*4ce0*/  ISETP.GT.U32.AND P0, PT, R5, R11, PT ;  /* 0x0000000b0500720c */ /* 0x000fe20003f04070 */
[C---:B------:R-:W-:Y:S01]  /*4cf0*/  IMAD.HI.U32 R12, R8.reuse, R6, RZ ;  /* 0x00000006080c7227 */ /* 0x040fe200078e00ff */
[----:B------:R0:W-:Y:S03]  /*4d00*/  STL [R1+0x6d8], R16 ;  /* 0x0006d81001007387 */ /* 0x0001e60000100800 */
[----:B------:R-:W-:Y:S01]  /*4d10*/  IMAD.MOV R12, RZ, RZ, -R12 ;  /* 0x000000ffff0c7224 */ /* 0x000fe200078e0a0c */
[----:B------:R-:W-:Y:S01]  /*4d20*/  STL [R1+0x6d4], R13 ;  /* 0x0006d40d01007387 */ /* 0x000fe20000100800 */
[----:B------:R-:W-:-:S04]  /*4d30*/  IMAD.HI.U32 R9, R8, R2, RZ ;  /* 0x0000000208097227 */ /* 0x000fc800078e00ff */
[C---:B------:R-:W-:Y:S02]  /*4d40*/  IMAD R0, R5.reuse, R12, R6 ;  /* 0x0000000c05007224 */ /* 0x040fe400078e0206 */
[----:B------:R-:W-:Y:S02]  /*4d50*/  IMAD.MOV R6, RZ, RZ, -R9 ;  /* 0x000000ffff067224 */ /* 0x000fe400078e0a09 */
[--C-:B------:R-:W-:Y:S01]  /*4d60*/  @!P4 IMAD.IADD R14, R14, 0x1, -R5.reuse ;  /* 0x000000010e0ec824 */ /* 0x100fe200078e0a05 */
[C---:B------:R-:W-:Y:S01]  /*4d70*/  ISETP.GT.U32.AND P4, PT, R5.reuse, R0, PT ;  /* 0x000000000500720c */ /* 0x040fe20003f84070 */
[----:B------:R-:W-:Y:S02]  /*4d80*/  IMAD R2, R5, R6, R2 ;  /* 0x0000000605027224 */ /* 0x000fe400078e0202 */
[----:B------:R-:W-:Y:S02]  /*4d90*/  @!P6 IMAD.IADD R4, R4, 0x1, -R5 ;  /* 0x000000010404e824 */ /* 0x000fe400078e0a05 */
[----:B------:R-:W-:Y:S01]  /*4da0*/  VIADD R9, R29, 0x1b4 ;  /* 0x000001b41d097836 */ /* 0x000fe20000000000 */
[----:B------:R-:W-:Y:S01]  /*4db0*/  ISETP.GT.U32.AND P6, PT, R5, R2, PT ;  /* 0x000000020500720c */ /* 0x000fe20003fc4070 */
[----:B------:R-:W-:-:S03]  /*4dc0*/  IMAD.HI.U32 R18, R8, R17, RZ ;  /* 0x0000001108127227 */ /* 0x000fc600078e00ff */
[----:B------:R-:W-:Y:S01]  /*4dd0*/  IABS R6, R9 ;  /* 0x0000000900067213 */ /* 0x000fe20000000000 */
[----:B------:R-:W-:Y:S02]  /*4de0*/  IMAD.MOV R18, RZ, RZ, -R18 ;  /* 0x000000ffff127224 */ /* 0x000fe400078e0a12 */
[----:B------:R-:W-:Y:S01]  /*4df0*/  @!P4 IMAD.IADD R0, R0, 0x1, -R5 ;  /* 0x000000010000c824 */ /* 0x000fe200078e0a05 */
[----:B------:R-:W-:Y:S01]  /*4e00*/  ISETP.GE.AND P4, PT, R3, RZ, PT ;  /* 0x000000ff0300720c */ /* 0x000fe20003f86270 */
[----:B0-----:R-:W-:-:S04]  /*4e10*/  IMAD.HI.U32 R16, R8, R6, RZ ;  /* 0x0000000608107227 */ /* 0x001fc800078e00ff */
[----:B------:R-:W-:Y:S01]  /*4e20*/  @!P6 IMAD.IADD R2, R2, 0x1, -R5 ;  /* 0x000000010202e824 */ /* 0x000fe200078e0a05 */
[C---:B------:R-:W-:Y:S01]  /*4e30*/  ISETP.GT.U32.AND P6, PT, R5.reuse, R0, PT ;  /* 0x000000000500720c */ /* 0x040fe20003fc4070 */
[C---:B------:R-:W-:Y:S02]  /*4e40*/  IMAD R3, R5.reuse, R18, R17 ;  /* 0x0000001205037224 */ /* 0x040fe400078e0211 */
[----:B------:R-:W-:Y:S02]  /*4e50*/  IMAD.MOV R16, RZ, RZ, -R16 ;  /* 0x000000ffff107224 */ /* 0x000fe400078e0a10 */
[----:B------:R-:W-:Y:S01]  /*4e60*/  IMAD.MOV.U32 R19, RZ, RZ, R14 ;  /* 0x000000ffff137224 */ /* 0x000fe200078e000e */
[----:B------:R-:W-:Y:S01]  /*4e70*/  ISETP.GT.U32.AND P3, PT, R5, R3, PT ;  /* 0x000000030500720c */ /* 0x000fe20003f64070 */
[----:B------:R-:W-:Y:S02]  /*4e80*/  VIADD R12, R29, 0x1b3 ;  /* 0x000001b31d0c7836 */ /* 0x000fe40000000000 */
[----:B------:R-:W-:Y:S01]  /*4e90*/  @!P5 IMAD.MOV R4, RZ, RZ, -R4 ;  /* 0x000000ffff04d224 */ /* 0x000fe200078e0a04 */
[----:B------:R-:W-:Y:S01]  /*4ea0*/  ISETP.GE.AND P5, PT, R10, RZ, PT ;  /* 0x000000ff0a00720c */ /* 0x000fe20003fa6270 */
[----:B------:R-:W-:Y:S01]  /*4eb0*/  @!P1 IMAD.MOV R19, RZ, RZ, -R19 ;  /* 0x000000ffff139224 */ /* 0x000fe200078e0a13 */
[C---:B------:R-:W-:Y:S01]  /*4ec0*/  ISETP.GT.U32.AND P1, PT, R5.reuse, R2, PT ;  /* 0x000000020500720c */ /* 0x040fe20003f24070 */
[----:B------:R-:W-:-:S02]  /*4ed0*/  IMAD R10, R5, R16, R6 ;  /* 0x00000010050a7224 */ /* 0x000fc400078e0206 */
[--C-:B------:R-:W-:Y:S01]  /*4ee0*/  @!P0 IMAD.IADD R11, R11, 0x1, -R5.reuse ;  /* 0x000000010b0b8824 */ /* 0x100fe200078e0a05 */
[----:B------:R-:W-:Y:S01]  /*4ef0*/  ISETP.GE.AND P0, PT, R15, RZ, PT ;  /* 0x000000ff0f00720c */ /* 0x000fe20003f06270 */
[--C-:B------:R-:W-:Y:S01]  /*4f00*/  @!P6 IMAD.IADD R0, R0, 0x1, -R5.reuse ;  /* 0x000000010000e824 */ /* 0x100fe200078e0a05 */
[----:B------:R-:W-:Y:S01]  /*4f10*/  IABS R15, R12 ;  /* 0x0000000c000f7213 */ /* 0x000fe20000000000 */
[----:B------:R-:W-:Y:S01]  /*4f20*/  STL [R1+0x6d0], R19 ;  /* 0x0006d01301007387 */ /* 0x000fe20000100800 */
[----:B------:R-:W-:Y:S01]  /*4f30*/  ISETP.GT.U32.AND P6, PT, R5, R10, PT ;  /* 0x0000000a0500720c */ /* 0x000fe20003fc4070 */
[----:B------:R-:W-:Y:S02]  /*4f40*/  VIADD R6, R29, 0x1b2 ;  /* 0x000001b21d067836 */ /* 0x000fe40000000000 */
[----:B------:R0:W-:Y:S01]  /*4f50*/  STL [R1+0x6cc], R4 ;  /* 0x0006cc0401007387 */ /* 0x0001e20000100800 */
[--C-:B------:R-:W-:Y:S02]  /*4f60*/  @!P3 IMAD.IADD R3, R3, 0x1, -R5.reuse ;  /* 0x000000010303b824 */ /* 0x100fe400078e0a05 */
[----:B------:R-:W-:Y:S01]  /*4f70*/  @!P1 IMAD.IADD R2, R2, 0x1, -R5 ;  /* 0x0000000102029824 */ /* 0x000fe200078e0a05 */
[----:B------:R-:W-:Y:S01]  /*4f80*/  ISETP.GE.AND P3, PT, R6, RZ, PT ;  /* 0x000000ff0600720c */ /* 0x000fe20003f66270 */
[----:B------:R-:W-:Y:S01]  /*4f90*/  @!P2 IMAD.MOV R11, RZ, RZ, -R11 ;  /* 0x000000ffff0ba224 */ /* 0x000fe200078e0a0b */
[----:B------:R-:W-:Y:S01]  /*4fa0*/  ISETP.GE.AND P1, PT, R12, RZ, PT ;  /* 0x000000ff0c00720c */ /* 0x000fe20003f26270 */
[----:B------:R-:W-:Y:S01]  /*4fb0*/  IMAD.MOV.U32 R14, RZ, RZ, R2 ;  /* 0x000000ffff0e7224 */ /* 0x000fe200078e0002 */
[----:B------:R-:W-:Y:S01]  /*4fc0*/  ISETP.GE.AND P2, PT, R9, RZ, PT ;  /* 0x000000ff0900720c */ /* 0x000fe20003f46270 */
[----:B------:R-:W-:Y:S01]  /*4fd0*/  VIADD R9, R29, 0x1b1 ;  /* 0x000001b11d097836 */ /* 0x000fe20000000000 */
[----:B------:R1:W-:Y:S01]  /*4fe0*/  STL [R1+0x6c8], R11 ;  /* 0x0006c80b01007387 */ /* 0x0003e20000100800 */
[----:B0-----:R-:W-:-:S04]  /*4ff0*/  IMAD.HI.U32 R4, R8, R15, RZ ;  /* 0x0000000f08047227 */ /* 0x001fc800078e00ff */
[----:B------:R-:W-:Y:S01]  /*5000*/  IMAD.MOV R13, RZ, RZ, -R4 ;  /* 0x000000ffff0d7224 */ /* 0x000fe200078e0a04 */
[----:B------:R-:W-:Y:S01]  /*5010*/  IABS R4, R6 ;  /* 0x0000000600047213 */ /* 0x000fe20000000000 */
[----:B------:R-:W-:Y:S01]  /*5020*/  @!P6 IMAD.IADD R10, R10, 0x1, -R5 ;  /* 0x000000010a0ae824 */ /* 0x000fe200078e0a05 */
[C---:B------:R-:W-:Y:S01]  /*5030*/  ISETP.GT.U32.AND P6, PT, R5.reuse, R3, PT ;  /* 0x000000030500720c */ /* 0x040fe20003fc4070 */
[C---:B------:R-:W-:Y:S02]  /*5040*/  IMAD R13, R5.reuse, R13, R15 ;  /* 0x0000000d050d7224 */ /* 0x040fe400078e020f */
[----:B------:R-:W-:Y:S02]  /*5050*/  IMAD.MOV.U32 R6, RZ, RZ, R4 ;  /* 0x000000ffff067224 */ /* 0x000fe400078e0004 */
[----:B------:R-:W-:Y:S01]  /*5060*/  @!P4 IMAD.MOV R14, RZ, RZ, -R14 ;  /* 0x000000ffff0ec224 */ /* 0x000fe200078e0a0e */
[----:B------:R-:W-:Y:S01]  /*5070*/  ISETP.GT.U32.AND P4, PT, R5, R13, PT ;  /* 0x0000000d0500720c */ /* 0x000fe20003f84070 */
[----:B------:R-:W-:-:S04]  /*5080*/  IMAD.HI.U32 R12, R8, R6, RZ ;  /* 0x00000006080c7227 */ /* 0x000fc800078e00ff */
[----:B-1----:R-:W-:Y:S01]  /*5090*/  IMAD.MOV.U32 R11, RZ, RZ, R0 ;  /* 0x000000ffff0b7224 */ /* 0x002fe200078e0000 */
[----:B------:R-:W-:Y:S01]  /*50a0*/  IABS R0, R9 ;  /* 0x0000000900007213 */ /* 0x000fe20000000000 */
[----:B------:R-:W-:Y:S02]  /*50b0*/  IMAD.MOV R2, RZ, RZ, -R12 ;  /* 0x000000ffff027224 */ /* 0x000fe400078e0a0c */
[----:B------:R-:W-:Y:S01]  /*50c0*/  @!P0 IMAD.MOV R11, RZ, RZ, -R11 ;  /* 0x000000ffff0b8224 */ /* 0x000fe200078e0a0b */
[C---:B------:R-:W-:Y:S01]  /*50d0*/  ISETP.GT.U32.AND P0, PT, R5.reuse, R10, PT ;  /* 0x0000000a0500720c */ /* 0x040fe20003f04070 */
[----:B------:R-:W-:Y:S02]  /*50e0*/  IMAD R2, R5, R2, R6 ;  /* 0x0000000205027224 */ /* 0x000fe400078e0206 */
[C---:B------:R-:W-:Y:S01]  /*50f0*/  VIADD R16, R29.reuse, 0x1af ;  /* 0x000001af1d107836 */ /* 0x040fe20000000000 */
[----:B------:R0:W-:Y:S01]  /*5100*/  STL [R1+0x6c4], R11 ;  /* 0x0006c40b01007387 */ /* 0x0001e20000100800 */
[----:B------:R-:W-:-:S02]  /*5110*/  VIADD R4, R29, 0x1b0 ;  /* 0x000001b01d047836 */ /* 0x000fc40000000000 */
[--C-:B------:R-:W-:Y:S01]  /*5120*/  @!P6 IMAD.IADD R3, R3, 0x1, -R5.reuse ;  /* 0x000000010303e824 */ /* 0x100fe200078e0a05 */
[----:B------:R-:W-:Y:S01]  /*5130*/  ISETP.GT.U32.AND P6, PT, R5, R2, PT ;  /* 0x000000020500720c */ /* 0x000fe20003fc4070 */
[----:B------:R-:W-:Y:S01]  /*5140*/  @!P4 IMAD.IADD R13, R13, 0x1, -R5 ;  /* 0x000000010d0dc824 */ /* 0x000fe200078e0a05 */
[----:B------:R-:W-:Y:S01]  /*5150*/  IABS R12, R16 ;  /* 0x00000010000c7213 */ /* 0x000fe20000000000 */
[----:B------:R-:W-:Y:S01]  /*5160*/  IMAD.MOV.U32 R15, RZ, RZ, R3 ;  /* 0x000000ffff0f7224 */ /* 0x000fe200078e0003 */
[----:B------:R1:W-:Y:S01]  /*5170*/  STL [R1+0x6c0], R14 ;  /* 0x0006c00e01007387 */ /* 0x0003e20000100800 */
[----:B------:R-:W-:Y:S01]  /*5180*/  @!P0 IMAD.IADD R10, R10, 0x1, -R5 ;  /* 0x000000010a0a8824 */ /* 0x000fe200078e0a05 */
[----:B0-----:R-:W-:Y:S01]  /*5190*/  IABS R11, R4 ;  /* 0x00000004000b7213 */ /* 0x001fe20000000000 */
[----:B------:R-:W-:Y:S01]  /*51a0*/  @!P5 IMAD.MOV R15, RZ, RZ, -R15 ;  /* 0x000000ffff0fd224 */ /* 0x000fe200078e0a0f */
[----:B------:R-:W-:Y:S01]  /*51b0*/  ISETP.GT.U32.AND P5, PT, R5, R13, PT ;  /* 0x0000000d0500720c */ /* 0x000fe20003fa4070 */
[----:B------:R-:W-:Y:S01]  /*51c0*/  IMAD.MOV.U32 R6, RZ, RZ, R12 ;  /* 0x000000ffff067224 */ /* 0x000fe200078e000c */
[----:B------:R-:W-:Y:S01]  /*51d0*/  ISETP.GE.AND P4, PT, R4, RZ, PT ;  /* 0x000000ff0400720c */ /* 0x000fe20003f86270 */
[C---:B------:R-:W-:Y:S01]  /*51e0*/  IMAD.HI.U32 R12, R8.reuse, R11, RZ ;  /* 0x0000000b080c7227 */ /* 0x040fe200078e00ff */
[----:B------:R-:W-:Y:S01]  /*51f0*/  ISETP.GE.AND P0, PT, R9, RZ, PT ;  /* 0x000000ff0900720c */ /* 0x000fe20003f06270 */
[----:B------:R-:W-:Y:S02]  /*5200*/  STL [R1+0x6bc], R15 ;  /* 0x0006bc0f01007387 */ /* 0x000fe40000100800 */
[----:B-1----:R-:W-:-:S04]  /*5210*/  IMAD.HI.U32 R14, R8, R0, RZ ;  /* 0x00000000080e7227 */ /* 0x002fc800078e00ff */
[----:B------:R-:W-:Y:S02]  /*5220*/  IMAD.MOV R14, RZ, RZ, -R14 ;  /* 0x000000ffff0e7224 */ /* 0x000fe400078e0a0e */
[----:B------:R-:W-:Y:S02]  /*5230*/  IMAD.MOV R12, RZ, RZ, -R12 ;  /* 0x000000ffff0c7224 */ /* 0x000fe400078e0a0c */
[C---:B------:R-:W-:Y:S02]  /*5240*/  IMAD R0, R5.reuse, R14, R0 ;  /* 0x0000000e05007224 */ /* 0x040fe400078e0200 */
[----:B------:R-:W-:Y:S02]  /*5250*/  IMAD.MOV.U32 R3, RZ, RZ, R10 ;  /* 0x000000ffff037224 */ /* 0x000fe400078e000a */
[----:B------:R-:W-:Y:S02]  /*5260*/  @!P6 IMAD.IADD R2, R2, 0x1, -R5 ;  /* 0x000000010202e824 */ /* 0x000fe400078e0a05 */
[----:B------:R-:W-:-:S02]  /*5270*/  IMAD R4, R5, R12, R11 ;  /* 0x0000000c05047224 */ /* 0x000fc400078e020b */
[----:B------:R-:W-:Y:S01]  /*5280*/  @!P2 IMAD.MOV R3, RZ, RZ, -R3 ;  /* 0x000000ffff03a224 */ /* 0x000fe200078e0a03 */
[C---:B------:R-:W-:Y:S01]  /*5290*/  ISETP.GT.U32.AND P2, PT, R5.reuse, R0, PT ;  /* 0x000000000500720c */ /* 0x040fe20003f44070 */
[----:B------:R-:W-:Y:S01]  /*52a0*/  IMAD.HI.U32 R9, R8, R6, RZ ;  /* 0x0000000608097227 */ /* 0x000fe200078e00ff */
[----:B------:R-:W-:Y:S02]  /*52b0*/  ISETP.GT.U32.AND P6, PT, R5, R2, PT ;  /* 0x000000020500720c */ /* 0x000fe40003fc4070 */
[----:B------:R0:W-:Y:S01]  /*52c0*/  STL [R1+0x6b8], R3 ;  /* 0x0006b80301007387 */ /* 0x0001e20000100800 */
[----:B------:R-:W-:Y:S01]  /*52d0*/  @!P5 IMAD.IADD R13, R13, 0x1, -R5 ;  /* 0x000000010d0dd824 */ /* 0x000fe200078e0a05 */
[----:B------:R-:W-:Y:S01]  /*52e0*/  ISETP.GT.U32.AND P5, PT, R5, R4, PT ;  /* 0x000000040500720c */ /* 0x000fe20003fa4070 */
[----:B------:R-:W-:Y:S02]  /*52f0*/  IMAD.MOV R9, RZ, RZ, -R9 ;  /* 0x000000ffff097224 */ /* 0x000fe400078e0a09 */
[----:B------:R-:W-:-:S02]  /*5300*/  VIADD R11, R29, 0x1ae ;  /* 0x000001ae1d0b7836 */ /* 0x000fc40000000000 */
[C---:B------:R-:W-:Y:S02]  /*5310*/  IMAD R6, R5.reuse, R9, R6 ;  /* 0x0000000905067224 */ /* 0x040fe400078e0206 */
[--C-:B------:R-:W-:Y:S01]  /*5320*/  @!P2 IMAD.IADD R0, R0, 0x1, -R5.reuse ;  /* 0x000000010000a824 */ /* 0x100fe200078e0a05 */
[----:B0-----:R-:W-:Y:S01]  /*5330*/  IABS R3, R11 ;  /* 0x0000000b00037213 */ /* 0x001fe20000000000 */
[--C-:B------:R-:W-:Y:S01]  /*5340*/  @!P6 IMAD.IADD R2, R2, 0x1, -R5.reuse ;  /* 0x000000010202e824 */ /* 0x100fe200078e0a05 */
[----:B------:R-:W-:Y:S01]  /*5350*/  ISETP.GT.U32.AND P6, PT, R5, R6, PT ;  /* 0x000000060500720c */ /* 0x000fe20003fc4070 */
[----:B------:R-:W-:Y:S01]  /*5360*/  VIADD R10, R29, 0x1ac ;  /* 0x000001ac1d0a7836 */ /* 0x000fe20000000000 */
[----:B------:R-:W-:Y:S01]  /*5370*/  ISETP.GE.AND P2, PT, R16, RZ, PT ;  /* 0x000000ff1000720c */ /* 0x000fe20003f46270 */
[----:B------:R-:W-:Y:S01]  /*5380*/  @!P5 IMAD.IADD R4, R4, 0x1, -R5 ;  /* 0x000000010404d824 */ /* 0x000fe200078e0a05 */
[----:B------:R-:W-:Y:S01]  /*5390*/  ISETP.GT.U32.AND P5, PT, R5, R0, PT ;  /* 0x000000000500720c */ /* 0x000fe20003fa4070 */
[----:B------:R-:W-:Y:S01]  /*53a0*/  IMAD.HI.U32 R15, R8, R3, RZ ;  /* 0x00000003080f7227 */ /* 0x000fe200078e00ff */
[----:B------:R-:W-:-:S03]  /*53b0*/  IABS R17, R10 ;  /* 0x0000000a00117213 */ /* 0x000fc60000000000 */
[----:B------:R-:W-:Y:S02]  /*53c0*/  VIADD R12, R29, 0x1ad ;  /* 0x000001ad1d0c7836 */ /* 0x000fe40000000000 */
[----:B------:R-:W-:Y:S02]  /*53d0*/  IMAD.MOV R15, RZ, RZ, -R15 ;  /* 0x000000ffff0f7224 */ /* 0x000fe400078e0a0f */
[----:B------:R-:W-:Y:S01]  /*53e0*/  @!P6 IMAD.IADD R6, R6, 0x1, -R5 ;  /* 0x000000010606e824 */ /* 0x000fe200078e0a05 */
[----:B------:R-:W-:Y:S01]  /*53f0*/  IABS R14, R12 ;  /* 0x0000000c000e7213 */ /* 0x000fe20000000000 */
[C---:B------:R-:W-:Y:S01]  /*5400*/  IMAD R3, R5.reuse, R15, R3 ;  /* 0x0000000f05037224 */ /* 0x040fe200078e0203 */
[----:B------:R-:W-:Y:S01]  /*5410*/  ISETP.GT.U32.AND P6, PT, R5, R4, PT ;  /* 0x000000040500720c */ /* 0x000fe20003fc4070 */
[----:B------:R-:W-:Y:S02]  /*5420*/  IMAD.MOV.U32 R16, RZ, RZ, R17 ;  /* 0x000000ffff107224 */ /* 0x000fe400078e0011 */
[----:B------:R-:W-:-:S02]  /*5430*/  VIADD R9, R29, 0x1ab ;  /* 0x000001ab1d097836 */ /* 0x000fc40000000000 */
[----:B------:R-:W-:-:S03]  /*5440*/  IMAD.HI.U32 R17, R8, R14, RZ ;  /* 0x0000000e08117227 */ /* 0x000fc600078e00ff */
[----:B------:R-:W-:Y:S01]  /*5450*/  IABS R18, R9 ;  /* 0x0000000900127213 */ /* 0x000fe20000000000 */
[----:B------:R-:W-:Y:S01]  /*5460*/  @!P5 IMAD.IADD R0, R0, 0x1, -R5 ;  /* 0x000000010000d824 */ /* 0x000fe200078e0a05 */
[C---:B------:R-:W-:Y:S01]  /*5470*/  ISETP.GT.U32.AND P5, PT, R5.reuse, R3, PT ;  /* 0x000000030500720c */ /* 0x040fe20003fa4070 */
[----:B------:R-:W-:Y:S02]  /*5480*/  IMAD.MOV.U32 R20, RZ, RZ, R13 ;  /* 0x000000ffff147224 */ /* 0x000fe400078e000d */
[----:B------:R-:W-:Y:S02]  /*5490*/  IMAD.MOV R17, RZ, RZ, -R17 ;  /* 0x000000ffff117224 */ /* 0x000fe400078e0a11 */
[----:B------:R-:W-:Y:S02]  /*54a0*/  IMAD.MOV.U32 R19, RZ, RZ, R2 ;  /* 0x000000ffff137224 */ /* 0x000fe400078e0002 */
[----:B------:R-:W-:Y:S01]  /*54b0*/  @!P1 IMAD.MOV R20, RZ, RZ, -R20 ;  /* 0x000000ffff149224 */ /* 0x000fe200078e0a14 */
[----:B------:R-:W-:Y:S01]  /*54c0*/  ISETP.GT.U32.AND P1, PT, R5, R6, PT ;  /* 0x000000060500720c */ /* 0x000fe20003f24070 */
[----:B------:R-:W-:Y:S01]  /*54d0*/  @!P3 IMAD.MOV R19, RZ, RZ, -R19 ;  /* 0x000000ffff13b224 */ /* 0x000fe200078e0a13 */
[----:B------:R-:W-:Y:S01]  /*54e0*/  ISETP.GE.AND P3, PT, R11, RZ, PT ;  /* 0x000000ff0b00720c */ /* 0x000fe20003f66270 */
[----:B------:R-:W-:Y:S01]  /*54f0*/  IMAD R14, R5, R17, R14 ;  /* 0x00000011050e7224 */ /* 0x000fe200078e020e */
[----:B------:R-:W-:Y:S01]  /*5500*/  STL [R1+0x6b4], R20 ;  /* 0x0006b41401007387 */ /* 0x000fe20000100800 */
[----:B------:R-:W-:-:S03]  /*5510*/  IMAD.HI.U32 R13, R8, R18, RZ ;  /* 0x00000012080d7227 */ /* 0x000fc600078e00ff */
[----:B------:R0:W-:Y:S01]  /*5520*/  STL [R1+0x6b0], R19 ;  /* 0x0006b01301007387 */ /* 0x0001e20000100800 */
[----:B------:R-:W-:Y:S01]  /*5530*/  @!P6 IMAD.IADD R4, R4, 0x1, -R5 ;  /* 0x000000010404e824 */ /* 0x000fe200078e0a05 */
[----:B------:R-:W-:Y:S01]  /*5540*/  ISETP.GT.U32.AND P6, PT, R5, R14, PT ;  /* 0x0000000e0500720c */ /* 0x000fe20003fc4070 */
[----:B------:R-:W-:Y:S02]  /*5550*/  IMAD.MOV R13, RZ, RZ, -R13 ;  /* 0x000000ffff0d7224 */ /* 0x000fe400078e0a0d */
[----:B------:R-:W-:Y:S02]  /*5560*/  @!P5 IMAD.IADD R3, R3, 0x1, -R5 ;  /* 0x000000010303d824 */ /* 0x000fe400078e0a05 */
[----:B------:R-:W-:Y:S02]  /*5570*/  IMAD R13, R5, R13, R18 ;  /* 0x0000000d050d7224 */ /* 0x000fe400078e0212 */
[----:B------:R-:W-:-:S04]  /*5580*/  IMAD.HI.U32 R11, R8, R16, RZ ;  /* 0x00000010080b7227 */ /* 0x000fc800078e00ff */
[----:B0-----:R-:W-:Y:S02]  /*5590*/  IMAD.MOV.U32 R19, RZ, RZ, R0 ;  /* 0x000000ffff137224 */ /* 0x001fe400078e0000 */
[----:B------:R-:W-:Y:S02]  /*55a0*/  VIADD R2, R29, 0x1aa ;  /* 0x000001aa1d027836 */ /* 0x000fe40000000000 */
[----:B------:R-:W-:Y:S01]  /*55b0*/  @!P0 IMAD.MOV R19, RZ, RZ, -R19 ;  /* 0x000000ffff138224 */ /* 0x000fe200078e0a13 */
[C---:B------:R-:W-:Y:S01]  /*55c0*/  ISETP.GT.U32.AND P0, PT, R5.reuse, R3, PT ;  /* 0x000000030500720c */ /* 0x040fe20003f04070 */
[----:B------:R-:W-:Y:S01]  /*55d0*/  @!P4 IMAD.MOV R4, RZ, RZ, -R4 ;  /* 0x000000ffff04c224 */ /* 0x000fe200078e0a04 */
[C---:B------:R-:W-:Y:S01]  /*55e0*/  ISETP.GT.U32.AND P4, PT, R5.reuse, R13, PT ;  /* 0x0000000d0500720c */ /* 0x040fe20003f84070 */
[----:B------:R-:W-:Y:S01]  /*55f0*/  IMAD.MOV R11, RZ, RZ, -R11 ;  /* 0x000000ffff0b7224 */ /* 0x000fe200078e0a0b */
[----:B------:R-:W-:Y:S01]  /*5600*/  STL [R1+0x6ac], R19 ;  /* 0x0006ac1301007387 */ /* 0x000fe20000100800 */
[--C-:B------:R-:W-:Y:S01]  /*5610*/  @!P1 IMAD.IADD R6, R6, 0x1, -R5.reuse ;  /* 0x0000000106069824 */ /* 0x100fe200078e0a05 */
[----:B------:R-:W-:Y:S01]  /*5620*/  ISETP.GE.AND P1, PT, R12, RZ, PT ;  /* 0x000000ff0c00720c */ /* 0x000fe20003f26270 */
[----:B------:R-:W-:Y:S01]  /*5630*/  @!P6 IMAD.IADD R14, R14, 0x1, -R5 ;  /* 0x000000010e0ee824 */ /* 0x000fe200078e0a05 */
[----:B------:R-:W-:Y:S01]  /*5640*/  IABS R12, R2 ;  /* 0x00000002000c7213 */ /* 0x000fe20000000000 */
[C---:B------:R-:W-:Y:S01]  /*5650*/  IMAD R11, R5.reuse, R11, R16 ;  /* 0x0000000b050b7224 */ /* 0x040fe200078e0210 */
[----:B------:R-:W-:Y:S01]  /*5660*/  STL [R1+0x6a8], R4 ;  /* 0x0006a80401007387 */ /* 0x000fe20000100800 */
[----:B------:R-:W-:Y:S01]  /*5670*/  @!P2 IMAD.MOV R6, RZ, RZ, -R6 ;  /* 0x000000ffff06a224 */ /* 0x000fe200078e0a06 */
[----:B------:R-:W-:Y:S01]  /*5680*/  ISETP.GT.U32.AND P6, PT, R5, R14, PT ;  /* 0x0000000e0500720c */ /* 0x000fe20003fc4070 */
[----:B------:R-:W-:Y:S01]  /*5690*/  VIADD R15, R29, 0x1a9 ;  /* 0x000001a91d0f7836 */ /* 0x000fe20000000000 */
[----:B------:R-:W-:Y:S01]  /*56a0*/  ISETP.GT.U32.AND P5, PT, R5, R11, PT ;  /* 0x0000000b0500720c */ /* 0x000fe20003fa4070 */
[----:B------:R-:W-:Y:S01]  /*56b0*/  IMAD.HI.U32 R16, R8, R12, RZ ;  /* 0x0000000c08107227 */ /* 0x000fe200078e00ff */
[----:B------:R0:W-:Y:S01]  /*56c0*/  STL [R1+0x6a4], R6 ;  /* 0x0006a40601007387 */ /* 0x0001e20000100800 */
[----:B------:R-:W-:-:S02]  /*56d0*/  ISETP.GE.AND P2, PT, R10, RZ, PT ;  /* 0x000000ff0a00720c */ /* 0x000fc40003f46270 */
[--C-:B------:R-:W-:Y:S01]  /*56e0*/  @!P0 IMAD.IADD R3, R3, 0x1, -R5.reuse ;  /* 0x0000000103038824 */ /* 0x100fe200078e0a05 */
[----:B------:R-:W-:Y:S01]  /*56f0*/  IABS R0, R15 ;  /* 0x0000000f00007213 */ /* 0x000fe20000000000 */
[----:B------:R-:W-:Y:S01]  /*5700*/  IMAD.MOV R16, RZ, RZ, -R16 ;  /* 0x000000ffff107224 */ /* 0x000fe200078e0a10 */
[----:B------:R-:W-:Y:S01]  /*5710*/  ISETP.GE.AND P0, PT, R9, RZ, PT ;  /* 0x000000ff0900720c */ /* 0x000fe20003f06270 */
[----:B------:R-:W-:Y:S01]  /*5720*/  @!P4 IMAD.IADD R13, R13, 0x1, -R5 ;  /* 0x000000010d0dc824 */ /* 0x000fe200078e0a05 */
[----:B------:R-:W-:Y:S01]  /*5730*/  ISETP.GE.AND P4, PT, R2, RZ, PT ;  /* 0x000000ff0200720c */ /* 0x000fe20003f86270 */
[----:B------:R-:W-:Y:S02]  /*5740*/  IMAD R12, R5, R16, R12 ;  /* 0x00000010050c7224 */ /* 0x000fe400078e020c */
[----:B0-----:R-:W-:Y:S02]  /*5750*/  IMAD.MOV.U32 R6, RZ, RZ, R3 ;  /* 0x000000ffff067224 */ /* 0x001fe400078e0003 */
[----:B------:R-:W-:-:S04]  /*5760*/  IMAD.HI.U32 R4, R8, R0, RZ ;  /* 0x0000000008047227 */ /* 0x000fc800078e00ff */
[----:B------:R-:W-:Y:S01]  /*5770*/  @!P3 IMAD.MOV R6, RZ, RZ, -R6 ;  /* 0x000000ffff06b224 */ /* 0x000fe200078e0a06 */
[C---:B------:R-:W-:Y:S01]  /*5780*/  ISETP.GT.U32.AND P3, PT, R5.reuse, R13, PT ;  /* 0x0000000d0500720c */ /* 0x040fe20003f64070 */
[--C-:B------:R-:W-:Y:S01]  /*5790*/  @!P6 IMAD.IADD R14, R14, 0x1, -R5.reuse ;  /* 0x000000010e0ee824 */ /* 0x100fe200078e0a05 */
[----:B------:R-:W-:Y:S01]  /*57a0*/  ISETP.GT.U32.AND P6, PT, R5, R12, PT ;  /* 0x0000000c0500720c */ /* 0x000fe20003fc4070 */
[----:B------:R-:W-:Y:S01]  /*57b0*/  @!P5 IMAD.IADD R11, R11, 0x1, -R5 ;  /* 0x000000010b0bd824 */ /* 0x000fe200078e0a05 */
[----:B------:R0:W-:Y:S01]  /*57c0*/  STL [R1+0x6a0], R6 ;  /* 0x0006a00601007387 */ /* 0x0001e20000100800 */
[----:B------:R-:W-:Y:S02]  /*57d0*/  IMAD.MOV R4, RZ, RZ, -R4 ;  /* 0x000000ffff047224 */ /* 0x000fe400078e0a04 */
[----:B------:R-:W-:Y:S01]  /*57e0*/  VIADD R3, R29, 0x1a7 ;  /* 0x000001a71d037836 */ /* 0x000fe20000000000 */
[C---:B------:R-:W-:Y:S01]  /*57f0*/  ISETP.GT.U32.AND P5, PT, R5.reuse, R11, PT ;  /* 0x0000000b0500720c */ /* 0x040fe20003fa4070 */
[----:B------:R-:W-:-:S02]  /*5800*/  IMAD R2, R5, R4, R0 ;  /* 0x0000000405027224 */ /* 0x000fc400078e0200 */
[----:B------:R-:W-:Y:S02]  /*5810*/  VIADD R4, R29, 0x1a8 ;  /* 0x000001a81d047836 */ /* 0x000fe40000000000 */
[--C-:B------:R-:W-:Y:S01]  /*5820*/  @!P3 IMAD.IADD R13, R13, 0x1, -R5.reuse ;  /* 0x000000010d0db824 */ /* 0x100fe200078e0a05 */
[----:B------:R-:W-:Y:S01]  /*5830*/  ISETP.GT.U32.AND P3, PT, R5, R2, PT ;  /* 0x000000020500720c */ /* 0x000fe20003f64070 */
[--C-:B------:R-:W-:Y:S02]  /*5840*/  @!P6 IMAD.IADD R12, R12, 0x1, -R5.reuse ;  /* 0x000000010c0ce824 */ /* 0x100fe400078e0a05 */
[----:B0-----:R-:W-:Y:S01]  /*5850*/  IMAD.MOV.U32 R6, RZ, RZ, R14 ;  /* 0x000000ffff067224 */ /* 0x001fe200078e000e */
[----:B------:R-:W-:Y:S01]  /*5860*/  IABS R14, R4 ;  /* 0x00000004000e7213 */ /* 0x000fe20000000000 */
[----:B------:R-:W-:Y:S01]  /*5870*/  VIADD R0, R29, 0x1a6 ;  /* 0x000001a61d007836 */ /* 0x000fe20000000000 */
[----:B------:R-:W-:Y:S01]  /*5880*/  ISETP.GT.U32.AND P6, PT, R5, R12, PT ;  /* 0x0000000c0500720c */ /* 0x000fe20003fc4070 */
[----:B------:R-:W-:Y:S01]  /*5890*/  @!P5 IMAD.IADD R11, R11, 0x1, -R5 ;  /* 0x000000010b0bd824 */ /* 0x000fe200078e0a05 */
[----:B------:R-:W-:Y:S01]  /*58a0*/  ISETP.GE.AND P5, PT, R15, RZ, PT ;  /* 0x000000ff0f00720c */ /* 0x000fe20003fa6270 */
[----:B------:R-:W-:Y:S01]  /*58b0*/  @!P1 IMAD.MOV R6, RZ, RZ, -R6 ;  /* 0x000000ffff069224 */ /* 0x000fe200078e0a06 */
[----:B------:R-:W-:Y:S01]  /*58c0*/  ISETP.GE.AND P1, PT, R4, RZ, PT ;  /* 0x000000ff0400720c */ /* 0x000fe20003f26270 */
[----:B------:R-:W-:Y:S01]  /*58d0*/  IMAD.MOV.U32 R9, RZ, RZ, R11 ;  /* 0x000000ffff097224 */ /* 0x000fe200078e000b */
[----:B------:R-:W-:Y:S01]  /*58e0*/  IABS R11, R3 ;  /* 0x00000003000b7213 */ /* 0x000fe20000000000 */
[----:B------:R-:W-:Y:S01]  /*58f0*/  @!P3 IMAD.IADD R2, R2, 0x1, -R5 ;  /* 0x000000010202b824 */ /* 0x000fe200078e0a05 */
[----:B------:R0:W-:Y:S01]  /*5900*/  STL [R1+0x69c], R6 ;  /* 0x00069c0601007387 */ /* 0x0001e20000100800 */
[----:B------:R-:W-:Y:S01]  /*5910*/  @!P2 IMAD.MOV R9, RZ, RZ, -R9 ;  /* 0x000000ffff09a224 */ /* 0x000fe200078e0a09 */
[----:B------:R-:W-:Y:S01]  /*5920*/  ISETP.GE.AND P2, PT, R3, RZ, PT ;  /* 0x000000ff0300720c */ /* 0x000fe20003f46270 */
[----:B------:R-:W-:Y:S01]  /*5930*/  IMAD.HI.U32 R3, R8, R14, RZ ;  /* 0x0000000e08037227 */ /* 0x000fe200078e00ff */
[----:B------:R-:W-:-:S02]  /*5940*/  ISETP.GT.U32.AND P3, PT, R5, R2, PT ;  /* 0x000000020500720c */ /* 0x000fc40003f64070 */
[----:B------:R1:W-:Y:S01]  /*5950*/  STL [R1+0x690], R9 ;  /* 0x0006900901007387 */ /* 0x0003e20000100800 */
[----:B------:R-:W-:Y:S02]  /*5960*/  @!P6 IMAD.IADD R12, R12, 0x1, -R5 ;  /* 0x000000010c0ce824 */ /* 0x000fe400078e0a05 */
[----:B------:R-:W-:Y:S02]  /*5970*/  IMAD.MOV R3, RZ, RZ, -R3 ;  /* 0x000000ffff037224 */ /* 0x000fe400078e0a03 */
[----:B0-----:R-:W-:Y:S02]  /*5980*/  IMAD.MOV.U32 R6, RZ, RZ, R13 ;  /* 0x000000ffff067224 */ /* 0x001fe400078e000d */
[C---:B------:R-:W-:Y:S02]  /*5990*/  IMAD R14, R5.reuse, R3, R14 ;  /* 0x00000003050e7224 */ /* 0x040fe400078e020e */
[----:B------:R-:W-:Y:S01]  /*59a0*/  @!P0 IMAD.MOV R6, RZ, RZ, -R6 ;  /* 0x000000ffff068224 */ /* 0x000fe200078e0a06 */
[----:B------:R-:W-:Y:S01]  /*59b0*/  ISETP.GE.AND P0, PT, R0, RZ, PT ;  /* 0x000000ff0000720c */ /* 0x000fe20003f06270 */
[----:B-1----:R-:W-:Y:S01]  /*59c0*/  IMAD.MOV.U32 R9, RZ, RZ, R12 ;  /* 0x000000ffff097224 */ /* 0x002fe200078e000c */
[----:B------:R-:W-:Y:S01]  /*59d0*/  IABS R0, R0 ;  /* 0x0000000000007213 */ /* 0x000fe20000000000 */
[----:B------:R-:W-:Y:S01]  /*59e0*/  @!P3 IMAD.IADD R2, R2, 0x1, -R5 ;  /* 0x000000010202b824 */ /* 0x000fe200078e0a05 */
[----:B------:R0:W-:Y:S01]  /*59f0*/  STL [R1+0x68c], R6 ;  /* 0x00068c0601007387 */ /* 0x0001e20000100800 */
[----:B------:R-:W-:Y:S01]  /*5a00*/  @!P4 IMAD.MOV R9, RZ, RZ, -R9 ;  /* 0x000000ffff09c224 */ /* 0x000fe200078e0a09 */
[----:B------:R-:W-:Y:S01]  /*5a10*/  ISETP.GT.U32.AND P4, PT, R5, R14, PT ;  /* 0x0000000e0500720c */ /* 0x000fe20003f84070 */
[----:B------:R-:W-:-:S03]  /*5a20*/  IMAD.HI.U32 R4, R8, R0, RZ ;  /* 0x0000000008047227 */ /* 0x000fc600078e00ff */
[----:B------:R1:W-:Y:S01]  /*5a30*/  STL [R1+0x694], R9 ;  /* 0x0006940901007387 */ /* 0x0003e20000100800 */
[----:B------:R-:W-:Y:S02]  /*5a40*/  IMAD.MOV R4, RZ, RZ, -R4 ;  /* 0x000000ffff047224 */ /* 0x000fe400078e0a04 */
[----:B------:R-:W-:Y:S02]  /*5a50*/  VIADD R10, R29, 0x1a5 ;  /* 0x000001a51d0a7836 */ /* 0x000fe40000000000 */
[----:B0-----:R-:W-:-:S03]  /*5a60*/  IMAD.HI.U32 R6, R8, R11, RZ ;  /* 0x0000000b08067227 */ /* 0x001fc600078e00ff */
[----:B------:R-:W-:Y:S01]  /*5a70*/  ISETP.GE.AND P6, PT, R10, RZ, PT ;  /* 0x000000ff0a00720c */ /* 0x000fe20003fc6270 */
[----:B------:R-:W-:Y:S01]  /*5a80*/  IMAD.MOV R6, RZ, RZ, -R6 ;  /* 0x000000ffff067224 */ /* 0x000fe200078e0a06 */
[----:B------:R-:W-:Y:S01]  /*5a90*/  IABS R10, R10 ;  /* 0x0000000a000a7213 */ /* 0x000fe20000000000 */
[C---:B------:R-:W-:Y:S02]  /*5aa0*/  IMAD R0, R5.reuse, R4, R0 ;  /* 0x0000000405007224 */ /* 0x040fe400078e0200 */
[----:B-1----:R-:W-:Y:S02]  /*5ab0*/  IMAD.MOV.U32 R9, RZ, RZ, R2 ;  /* 0x000000ffff097224 */ /* 0x002fe400078e0002 */
[C---:B------:R-:W-:Y:S02]  /*5ac0*/  IMAD R11, R5.reuse, R6, R11 ;  /* 0x00000006050b7224 */ /* 0x040fe400078e020b */
[----:B------:R-:W-:Y:S01]  /*5ad0*/  @!P5 IMAD.MOV R9, RZ, RZ, -R9 ;  /* 0x000000ffff09d224 */ /* 0x000fe200078e0a09 */
[C---:B------:R-:W-:Y:S01]  /*5ae0*/  ISETP.GT.U32.AND P5, PT, R5.reuse, R0, PT ;  /* 0x000000000500720c */ /* 0x040fe20003fa4070 */
[----:B------:R-:W-:Y:S01]  /*5af0*/  @!P4 IMAD.IADD R14, R14, 0x1, -R5 ;  /* 0x000000010e0ec824 */ /* 0x000fe200078e0a05 */
[----:B------:R-:W-:Y:S01]  /*5b00*/  ISETP.GT.U32.AND P3, PT, R5, R11, PT ;  /* 0x0000000b0500720c */ /* 0x000fe20003f64070 */
[----:B------:R-:W-:Y:S01]  /*5b10*/  VIADD R13, R29, 0x1a3 ;  /* 0x000001a31d0d7836 */ /* 0x000fe20000000000 */
[----:B------:R0:W-:Y:S01]  /*5b20*/  STL [R1+0x698], R9 ;  /* 0x0006980901007387 */ /* 0x0001e20000100800 */
[----:B------:R-:W-:Y:S01]  /*5b30*/  IMAD.HI.U32 R3, R8, R10, RZ ;  /* 0x0000000a08037227 */ /* 0x000fe200078e00ff */
[----:B------:R-:W-:-:S02]  /*5b40*/  ISETP.GT.U32.AND P4, PT, R5, R14, PT ;  /* 0x0000000e0500720c */ /* 0x000fc40003f84070 */
[----:B------:R-:W-:Y:S01]  /*5b50*/  IABS R16, R13 ;  /* 0x0000000d00107213 */ /* 0x000fe20000000000 */
[----:B------:R-:W-:Y:S02]  /*5b60*/  VIADD R18, R29, 0x1a4 ;  /* 0x000001a41d127836 */ /* 0x000fe40000000000 */
[----:B------:R-:W-:Y:S02]  /*5b70*/  IMAD.MOV R3, RZ, RZ, -R3 ;  /* 0x000000ffff037224 */ /* 0x000fe400078e0a03 */
[--C-:B------:R-:W-:Y:S01]  /*5b80*/  @!P5 IMAD.IADD R0, R0, 0x1, -R5.reuse ;  /* 0x000000010000d824 */ /* 0x100fe200078e0a05 */
[----:B------:R-:W-:Y:S01]  /*5b90*/  IABS R2, R18 ;  /* 0x0000001200027213 */ /* 0x000fe20000000000 */
[----:B------:R-:W-:Y:S02]  /*5ba0*/  @!P3 IMAD.IADD R11, R11, 0x1, -R5 ;  /* 0x000000010b0bb824 */ /* 0x000fe400078e0a05 */
[C---:B------:R-:W-:Y:S01]  /*5bb0*/  IMAD R10, R5.reuse, R3, R10 ;  /* 0x00000003050a7224 */ /* 0x040fe200078e020a */
[C---:B------:R-:W-:Y:S01]  /*5bc0*/  ISETP.GT.U32.AND P5, PT, R5.reuse, R0, PT ;  /* 0x000000000500720c */ /* 0x040fe20003fa4070 */
[----:B------:R-:W-:Y:S01]  /*5bd0*/  IMAD.HI.U32 R6, R8, R16, RZ ;  /* 0x0000001008067227 */ /* 0x000fe200078e00ff */
[----:B------:R-:W-:-:S03]  /*5be0*/  ISETP.GT.U32.AND P3, PT, R5, R11, PT ;  /* 0x0000000b0500720c */ /* 0x000fc60003f64070 */
[----:B------:R-:W-:-:S04]  /*5bf0*/  IMAD.HI.U32 R12, R8, R2, RZ ;  /* 0x00000002080c7227 */ /* 0x000fc800078e00ff */
[----:B------:R-:W-:Y:S02]  /*5c00*/  IMAD.MOV R6, RZ, RZ, -R6 ;  /* 0x000000ffff067224 */ /* 0x000fe400078e0a06 */
[--C-:B------:R-:W-:Y:S01]  /*5c10*/  @!P4 IMAD.IADD R14, R14, 0x1, -R5.reuse ;  /* 0x000000010e0ec824 */ /* 0x100fe200078e0a05 */
[C---:B------:R-:W-:Y:S01]  /*5c20*/  ISETP.GT.U32.AND P4, PT, R5.reuse, R10, PT ;  /* 0x0000000a0500720c */ /* 0x040fe20003f84070 */
[----:B------:R-:W-:Y:S02]  /*5c30*/  IMAD.MOV R12, RZ, RZ, -R12 ;  /* 0x000000ffff0c7224 */ /* 0x000fe400078e0a0c */
[C---:B------:R-:W-:Y:S02]  /*5c40*/  IMAD R16, R5.reuse, R6, R16 ;  /* 0x0000000605107224 */ /* 0x040fe400078e0210 */
[C---:B------:R-:W-:Y:S02]  /*5c50*/  IMAD R2, R5.reuse, R12, R2 ;  /* 0x0000000c05027224 */ /* 0x040fe400078e0202 */
[--C-:B------:R-:W-:Y:S01]  /*5c60*/  @!P5 IMAD.IADD R0, R0, 0x1, -R5.reuse ;  /* 0x000000010000d824 */ /* 0x100fe200078e0a05 */
[----:B------:R-:W-:Y:S01]  /*5c70*/  ISETP.GT.U32.AND P5, PT, R5, R16, PT ;  /* 0x000000100500720c */ /* 0x000fe20003fa4070 */
[----:B------:R-:W-:Y:S01]  /*5c80*/  @!P3 IMAD.IADD R11, R11, 0x1, -R5 ;  /* 0x000000010b0bb824 */ /* 0x000fe200078e0a05 */
[----:B------:R-:W-:Y:S01]  /*5c90*/  ISETP.GT.U32.AND P3, PT, R5, R2, PT ;  /* 0x000000020500720c */ /* 0x000fe20003f64070 */
[----:B0-----:R-:W-:-:S02]  /*5ca0*/  VIADD R9, R29, 0x1a2 ;  /* 0x000001a21d097836 */ /* 0x001fc40000000000 */
[----:B------:R-:W-:Y:S02]  /*5cb0*/  IMAD.MOV.U32 R19, RZ, RZ, R14 ;  /* 0x000000ffff137224 */ /* 0x000fe400078e000e */
[----:B------:R-:W-:Y:S01]  /*5cc0*/  @!P4 IMAD.IADD R10, R10, 0x1, -R5 ;  /* 0x000000010a0ac824 */ /* 0x000fe200078e0a05 */
[----:B------:R-:W-:Y:S01]  /*5cd0*/  IABS R3, R9 ;  /* 0x0000000900037213 */ /* 0x000fe20000000000 */
[C---:B------:R-:W-:Y:S01]  /*5ce0*/  VIADD R4, R29.reuse, 0x1a1 ;  /* 0x000001a11d047836 */ /* 0x040fe20000000000 */
[----:B------:R-:W-:Y:S01]  /*5cf0*/  ISETP.GE.AND P4, PT, R18, RZ, PT ;  /* 0x000000ff1200720c */ /* 0x000fe20003f86270 */
[----:B------:R-:W-:Y:S02]  /*5d00*/  VIADD R6, R29, 0x1a0 ;  /* 0x000001a01d067836 */ /* 0x000fe40000000000 */
[----:B------:R-:W-:Y:S01]  /*5d10*/  @!P1 IMAD.MOV R19, RZ, RZ, -R19 ;  /* 0x000000ffff139224 */ /* 0x000fe200078e0a13 */
[C---:B------:R-:W-:Y:S01]  /*5d20*/  ISETP.GT.U32.AND P1, PT, R5.reuse, R10, PT ;  /* 0x0000000a0500720c */ /* 0x040fe20003f24070 */
[--C-:B------:R-:W-:Y:S01]  /*5d30*/  @!P5 IMAD.IADD R16, R16, 0x1, -R5.reuse ;  /* 0x000000011010d824 */ /* 0x100fe200078e0a05 */
[----:B------:R-:W-:Y:S01]  /*5d40*/  IABS R15, R4 ;  /* 0x00000004000f7213 */ /* 0x000fe20000000000 */
[----:B------:R-:W-:Y:S01]  /*5d50*/  IMAD.HI.U32 R17, R8, R3, RZ ;  /* 0x0000000308117227 */ /* 0x000fe200078e00ff */
[----:B------:R-:W-:Y:S01]  /*5d60*/  IABS R14, R6 ;  /* 0x00000006000e7213 */ /* 0x000fe20000000000 */
[----:B------:R0:W-:Y:S01]  /*5d70*/  STL [R1+0x688], R19 ;  /* 0x0006881301007387 */ /* 0x0001e20000100800 */
[----:B------:R-:W-:Y:S01]  /*5d80*/  ISETP.GT.U32.AND P5, PT, R5, R16, PT ;  /* 0x000000100500720c */ /* 0x000fe20003fa4070 */
[----:B------:R-:W-:Y:S01]  /*5d90*/  @!P3 IMAD.IADD R2, R2, 0x1, -R5 ;  /* 0x000000010202b824 */ /* 0x000fe200078e0a05 */
[----:B------:R-:W-:Y:S01]  /*5da0*/  ISETP.GE.AND P3, PT, R13, RZ, PT ;  /* 0x000000ff0d00720c */ /* 0x000fe20003f66270 */
[----:B------:R-:W-:-:S04]  /*5db0*/  IMAD.HI.U32 R12, R8, R15, RZ ;  /* 0x0000000f080c7227 */ /* 0x000fc800078e00ff */
[----:B------:R-:W-:Y:S02]  /*5dc0*/  IMAD.MOV R17, RZ, RZ, -R17 ;  /* 0x000000ffff117224 */ /* 0x000fe400078e0a11 */
[----:B0-----:R-:W-:Y:S02]  /*5dd0*/  IMAD.MOV.U32 R19, RZ, RZ, R11 ;  /* 0x000000ffff137224 */ /* 0x001fe400078e000b */
[----:B------:R-:W-:-:S04]  /*5de0*/  IMAD.HI.U32 R11, R8, R14, RZ ;  /* 0x0000000e080b7227 */ /* 0x000fc800078e00ff */
[----:B------:R-:W-:Y:S01]  /*5df0*/  @!P2 IMAD.MOV R19, RZ, RZ, -R19 ;  /* 0x000000ffff13a224 */ /* 0x000fe200078e0a13 */
[C---:B------:R-:W-:Y:S01]  /*5e00*/  ISETP.GT.U32.AND P2, PT, R5.reuse, R2, PT ;  /* 0x000000020500720c */ /* 0x040fe20003f44070 */
[----:B------:R-:W-:Y:S02]  /*5e10*/  IMAD.MOV R12, RZ, RZ, -R12 ;  /* 0x000000ffff0c7224 */ /* 0x000fe400078e0a0c */
[C---:B------:R-:W-:Y:S01]  /*5e20*/  IMAD R3, R5.reuse, R17, R3 ;  /* 0x0000001105037224 */ /* 0x040fe200078e0203 */
[----:B------:R-:W-:Y:S01]  /*5e30*/  STL [R1+0x684], R19 ;  /* 0x0006841301007387 */ /* 0x000fe20000100800 */
[----:B------:R-:W-:Y:S02]  /*5e40*/  @!P1 IMAD.IADD R10, R10, 0x1, -R5 ;  /* 0x000000010a0a9824 */ /* 0x000fe400078e0a05 */
[----:B------:R-:W-:Y:S01]  /*5e50*/  IMAD.MOV R11, RZ, RZ, -R11 ;  /* 0x000000ffff0b7224 */ /* 0x000fe200078e0a0b */
[C---:B------:R-:W-:Y:S01]  /*5e60*/  ISETP.GT.U32.AND P1, PT, R5.reuse, R3, PT ;  /* 0x000000030500720c */ /* 0x040fe20003f24070 */
[----:B------:R-:W-:-:S02]  /*5e70*/  IMAD R15, R5, R12, R15 ;  /* 0x0000000c050f7224 */ /* 0x000fc400078e020f */
[----:B------:R-:W-:Y:S02]  /*5e80*/  IMAD.MOV.U32 R12, RZ, RZ, R10 ;  /* 0x000000ffff0c7224 */ /* 0x000fe400078e000a */
[----:B------:R-:W-:Y:S02]  /*5e90*/  IMAD R14, R5, R11, R14 ;  /* 0x0000000b050e7224 */ /* 0x000fe400078e020e */
[----:B------:R-:W-:Y:S01]  /*5ea0*/  @!P0 IMAD.MOV R0, RZ, RZ, -R0 ;  /* 0x000000ffff008224 */ /* 0x000fe200078e0a00 */
[----:B------:R-:W-:Y:S01]  /*5eb0*/  ISETP.GE.AND P0, PT, R9, RZ, PT ;  /* 0x000000ff0900720c */ /* 0x000fe20003f06270 */
[----:B------:R-:W-:Y:S01]  /*5ec0*/  @!P6 IMAD.MOV R12, RZ, RZ, -R12 ;  /* 0x000000ffff0ce224 */ /* 0x000fe200078e0a0c */
[C---:B------:R-:W-:Y:S01]  /*5ed0*/  ISETP.GT.U32.AND P6, PT, R5.reuse, R15, PT ;  /* 0x0000000f0500720c */ /* 0x040fe20003fc4070 */
[--C-:B------:R-:W-:Y:S01]  /*5ee0*/  @!P5 IMAD.IADD R16, R16, 0x1, -R5.reuse ;  /* 0x000000011010d824 */ /* 0x100fe200078e0a05 */
[----:B------:R-:W-:Y:S01]  /*5ef0*/  ISETP.GT.U32.AND P5, PT, R5, R14, PT ;  /* 0x0000000e0500720c */ /* 0x000fe20003fa4070 */
[----:B------:R-:W-:Y:S01]  /*5f00*/  @!P2 IMAD.IADD R2, R2, 0x1, -R5 ;  /* 0x000000010202a824 */ /* 0x000fe200078e0a05 */
[----:B------:R0:W-:Y:S01]  /*5f10*/  STL [R1+0x680], R0 ;  /* 0x0006800001007387 */ /* 0x0001e20000100800 */
[----:B------:R-:W-:Y:S01]  /*5f20*/  ISETP.GE.AND P2, PT, R4, RZ, PT ;  /* 0x000000ff0400720c */ /* 0x000fe20003f46270 */
[----:B------:R-:W-:-:S02]  /*5f30*/  VIADD R4, R29, 0x19e ;  /* 0x0000019e1d047836 */ /* 0x000fc40000000000 */
[--C-:B------:R-:W-:Y:S01]  /*5f40*/  @!P1 IMAD.IADD R3, R3, 0x1, -R5.reuse ;  /* 0x0000000103039824 */ /* 0x100fe200078e0a05 */
[----:B------:R-:W-:Y:S01]  /*5f50*/  ISETP.GE.AND P1, PT, R6, RZ, PT ;  /* 0x000000ff0600720c */ /* 0x000fe20003f26270 */
[----:B------:R-:W-:Y:S01]  /*5f60*/  IMAD.MOV.U32 R11, RZ, RZ, R2 ;  /* 0x000000ffff0b7224 */ /* 0x000fe200078e0002 */
[----:B------:R-:W-:Y:S01]  /*5f70*/  IABS R10, R4 ;  /* 0x00000004000a7213 */ /* 0x000fe20000000000 */
[----:B------:R1:W-:Y:S01]  /*5f80*/  STL [R1+0x67c], R12 ;  /* 0x00067c0c01007387 */ /* 0x0003e20000100800 */
[--C-:B------:R-:W-:Y:S01]  /*5f90*/  @!P6 IMAD.IADD R15, R15, 0x1, -R5.reuse ;  /* 0x000000010f0fe824 */ /* 0x100fe200078e0a05 */
[----:B------:R-:W-:Y:S01]  /*5fa0*/  ISETP.GT.U32.AND P6, PT, R5, R3, PT ;  /* 0x000000030500720c */ /* 0x000fe20003fc4070 */
[----:B0-----:R-:W-:Y:S02]  /*5fb0*/  VIADD R0, R29, 0x19f ;  /* 0x0000019f1d007836 */ /* 0x001fe40000000000 */
[----:B------:R-:W-:Y:S02]  /*5fc0*/  @!P5 IMAD.IADD R14, R14, 0x1, -R5 ;  /* 0x000000010e0ed824 */ /* 0x000fe400078e0a05 */
[----:B------:R-:W-:Y:S01]  /*5fd0*/  IMAD.MOV.U32 R2, RZ, RZ, R10 ;  /* 0x000000ffff027224 */ /* 0x000fe200078e000a */
        /* <DEDUP_REMOVED lines=8> */
[----:B------:R-:W-:Y:S02]  /*6060*/  IMAD.MOV R10, RZ, RZ, -R10 ;  /* 0x000000ffff0a7224 */ /* 0x000fe400078e0a0a */
[----:B------:R-:W-:Y:S02]  /*6070*/  IMAD R6, R5, R6, R9 ;  /* 0x0000000605067224 */ /* 0x000fe400078e0209 */
[----:B------:R-:W-:Y:S02]  /*6080*/  @!P6 IMAD.IADD R3, R3, 0x1, -R5 ;  /* 0x000000010303e824 */ /* 0x000fe400078e0a05 */
[C---:B------:R-:W-:Y:S01]  /*6090*/  IMAD R2, R5.reuse, R10, R2 ;  /* 0x0000000a05027224 */ /* 0x040fe200078e0202 */
[----:B------:R-:W-:Y:S01]  /*60a0*/  ISETP.GT.U32.AND P6, PT, R5, R6, PT ;  /* 0x000000060500720c */ /* 0x000fe20003fc4070 */
[----:B-1----:R-:W-:-:S02]  /*60b0*/  VIADD R12, R29, 0x19d ;  /* 0x0000019d1d0c7836 */ /* 0x002fc40000000000 */
[--C-:B------:R-:W-:Y:S01]  /*60c0*/  @!P5 IMAD.IADD R14, R14, 0x1, -R5.reuse ;  /* 0x000000010e0ed824 */ /* 0x100fe200078e0a05 */
[----:B------:R-:W-:Y:S01]  /*60d0*/  ISETP.GT.U32.AND P5, PT, R5, R2, PT ;  /* 0x000000020500720c */ /* 0x000fe20003fa4070 */
[----:B0-----:R-:W-:Y:S01]  /*60e0*/  VIADD R11, R29, 0x19c ;  /* 0x0000019c1d0b7836 */ /* 0x001fe20000000000 */
[----:B------:R-:W-:Y:S01]  /*60f0*/  IABS R9, R12 ;  /* 0x0000000c00097213 */ /* 0x000fe20000000000 */
[----:B------:R-:W-:Y:S01]  /*6100*/  @!P4 IMAD.IADD R15, R15, 0x1, -R5 ;  /* 0x000000010f0fc824 */ /* 0x000fe200078e0a05 */
[----:B------:R-:W-:Y:S01]  /*6110*/  ISETP.GE.AND P4, PT, R0, RZ, PT ;  /* 0x000000ff0000720c */ /* 0x000fe20003f86270 */
[----:B------:R-:W-:Y:S01]  /*6120*/  VIADD R0, R29, 0x19b ;  /* 0x0000019b1d007836 */ /* 0x000fe20000000000 */
[----:B------:R-:W-:Y:S01]  /*6130*/  IABS R18, R11 ;  /* 0x0000000b00127213 */ /* 0x000fe20000000000 */
[----:B------:R-:W-:-:S04]  /*6140*/  IMAD.HI.U32 R10, R8, R9, RZ ;  /* 0x00000009080a7227 */ /* 0x000fc800078e00ff */
[----:B------:R-:W-:Y:S01]  /*6150*/  @!P6 IMAD.IADD R6, R6, 0x1, -R5 ;  /* 0x000000010606e824 */ /* 0x000fe200078e0a05 */
[----:B------:R-:W-:Y:S01]  /*6160*/  ISETP.GE.AND P6, PT, R4, RZ, PT ;  /* 0x000000ff0400720c */ /* 0x000fe20003fc6270 */
[----:B------:R-:W-:-:S04]  /*6170*/  IMAD.HI.U32 R13, R8, R18, RZ ;  /* 0x00000012080d7227 */ /* 0x000fc800078e00ff */
[----:B------:R-:W-:Y:S02]  /*6180*/  IMAD.MOV R10, RZ, RZ, -R10 ;  /* 0x000000ffff0a7224 */ /* 0x000fe400078e0a0a */
[----:B------:R-:W-:Y:S01]  /*6190*/  @!P5 IMAD.IADD R2, R2, 0x1, -R5 ;  /* 0x000000010202d824 */ /* 0x000fe200078e0a05 */
[----:B------:R-:W-:Y:S01]  /*61a0*/  ISETP.GT.U32.AND P5, PT, R5, R6, PT ;  /* 0x000000060500720c */ /* 0x000fe20003fa4070 */
[----:B------:R-:W-:Y:S02]  /*61b0*/  IMAD.MOV.U32 R17, RZ, RZ, R3 ;  /* 0x000000ffff117224 */ /* 0x000fe400078e0003 */
[----:B------:R-:W-:Y:S02]  /*61c0*/  @!P3 IMAD.MOV R16, RZ, RZ, -R16 ;  /* 0x000000ffff10b224 */ /* 0x000fe400078e0a10 */
[----:B------:R-:W-:Y:S02]  /*61d0*/  IMAD.MOV R13, RZ, RZ, -R13 ;  /* 0x000000ffff0d7224 */ /* 0x000fe400078e0a0d */
[----:B------:R-:W-:Y:S01]  /*61e0*/  VIADD R4, R29, 0x19a ;  /* 0x0000019a1d047836 */ /* 0x000fe20000000000 */
[----:B------:R0:W-:Y:S01]  /*61f0*/  STL [R1+0x2cc], R16 ;  /* 0x0002cc1001007387 */ /* 0x0001e20000100800 */
[C---:B------:R-:W-:Y:S01]  /*6200*/  IMAD R9, R5.reuse, R10, R9 ;  /* 0x0000000a05097224 */ /* 0x040fe200078e0209 */
[----:B------:R-:W-:Y:S01]  /*6210*/  IABS R10, R0 ;  /* 0x00000000000a7213 */ /* 0x000fe20000000000 */
[----:B------:R-:W-:Y:S01]  /*6220*/  @!P0 IMAD.MOV R17, RZ, RZ, -R17 ;  /* 0x000000ffff118224 */ /* 0x000fe200078e0a11 */
[C---:B------:R-:W-:Y:S01]  /*6230*/  ISETP.GT.U32.AND P0, PT, R5.reuse, R2, PT ;  /* 0x000000020500720c */ /* 0x040fe20003f04070 */
[C---:B------:R-:W-:Y:S01]  /*6240*/  IMAD R18, R5.reuse, R13, R18 ;  /* 0x0000000d05127224 */ /* 0x040fe200078e0212 */
[----:B------:R-:W-:Y:S01]  /*6250*/  IABS R13, R4 ;  /* 0x00000004000d7213 */ /* 0x000fe20000000000 */
[----:B------:R-:W-:Y:S01]  /*6260*/  IMAD.HI.U32 R3, R8, R10, RZ ;  /* 0x0000000a08037227 */ /* 0x000fe200078e00ff */
[----:B------:R-:W-:Y:S01]  /*6270*/  STL [R1+0x678], R17 ;  /* 0x0006781101007387 */ /* 0x000fe20000100800 */
[----:B------:R-:W-:-:S02]  /*6280*/  ISETP.GT.U32.AND P3, PT, R5, R9, PT ;  /* 0x000000090500720c */ /* 0x000fc40003f64070 */
[----:B0-----:R-:W-:Y:S02]  /*6290*/  IMAD.MOV.U32 R16, RZ, RZ, R14 ;  /* 0x000000ffff107224 */ /* 0x001fe400078e000e */
[----:B------:R-:W-:Y:S01]  /*62a0*/  @!P2 IMAD.MOV R15, RZ, RZ, -R15 ;  /* 0x000000ffff0fa224 */ /* 0x000fe200078e0a0f */
[----:B------:R-:W-:Y:S01]  /*62b0*/  ISETP.GT.U32.AND P2, PT, R5, R18, PT ;  /* 0x000000120500720c */ /* 0x000fe20003f44070 */
[----:B------:R-:W-:Y:S01]  /*62c0*/  @!P1 IMAD.MOV R16, RZ, RZ, -R16 ;  /* 0x000000ffff109224 */ /* 0x000fe200078e0a10 */
[----:B------:R-:W-:Y:S01]  /*62d0*/  ISETP.GE.AND P1, PT, R12, RZ, PT ;  /* 0x000000ff0c00720c */ /* 0x000fe20003f26270 */
[----:B------:R-:W-:Y:S01]  /*62e0*/  IMAD.HI.U32 R14, R8, R13, RZ ;  /* 0x0000000d080e7227 */ /* 0x000fe200078e00ff */
[----:B------:R-:W-:Y:S03]  /*62f0*/  STL [R1+0x660], R15 ;  /* 0x0006600f01007387 */ /* 0x000fe60000100800 */
[----:B------:R-:W-:Y:S01]  /*6300*/  @!P5 IMAD.IADD R6, R6, 0x1, -R5 ;  /* 0x000000010606d824 */ /* 0x000fe200078e0a05 */
[----:B------:R0:W-:Y:S01]  /*6310*/  STL [R1+0x674], R16 ;  /* 0x0006741001007387 */ /* 0x0001e20000100800 */
[----:B------:R-:W-:Y:S01]  /*6320*/  IMAD.MOV R3, RZ, RZ, -R3 ;  /* 0x000000ffff037224 */ /* 0x000fe200078e0a03 */
[----:B------:R-:W-:Y:S01]  /*6330*/  ISETP.GE.AND P5, PT, R11, RZ, PT ;  /* 0x000000ff0b00720c */ /* 0x000fe20003fa6270 */
[----:B------:R-:W-:-:S02]  /*6340*/  IMAD.MOV R14, RZ, RZ, -R14 ;  /* 0x000000ffff0e7224 */ /* 0x000fc400078e0a0e */
[----:B------:R-:W-:Y:S01]  /*6350*/  @!P0 IMAD.IADD R2, R2, 0x1, -R5 ;  /* 0x0000000102028824 */ /* 0x000fe200078e0a05 */
[----:B------:R-:W-:Y:S01]  /*6360*/  ISETP.GE.AND P0, PT, R0, RZ, PT ;  /* 0x000000ff0000720c */ /* 0x000fe20003f06270 */
[C---:B------:R-:W-:Y:S02]  /*6370*/  IMAD R10, R5.reuse, R3, R10 ;  /* 0x00000003050a7224 */ /* 0x040fe400078e020a */
[C---:B------:R-:W-:Y:S02]  /*6380*/  IMAD R13, R5.reuse, R14, R13 ;  /* 0x0000000e050d7224 */ /* 0x040fe400078e020d */
[----:B0-----:R-:W-:Y:S02]  /*6390*/  IMAD.MOV.U32 R16, RZ, RZ, R6 ;  /* 0x000000ffff107224 */ /* 0x001fe400078e0006 */
[----:B------:R-:W-:Y:S02]  /*63a0*/  IMAD.MOV.U32 R15, RZ, RZ, R2 ;  /* 0x000000ffff0f7224 */ /* 0x000fe400078e0002 */
[----:B------:R-:W-:Y:S01]  /*63b0*/  @!P4 IMAD.MOV R16, RZ, RZ, -R16 ;  /* 0x000000ffff10c224 */ /* 0x000fe200078e0a10 */
[----:B------:R-:W-:Y:S01]  /*63c0*/  ISETP.GT.U32.AND P4, PT, R5, R10, PT ;  /* 0x0000000a0500720c */ /* 0x000fe20003f84070 */
[----:B------:R-:W-:-:S02]  /*63d0*/  @!P2 IMAD.IADD R18, R18, 0x1, -R5 ;  /* 0x000000011212a824 */ /* 0x000fc400078e0a05 */
[----:B------:R-:W-:Y:S01]  /*63e0*/  @!P6 IMAD.MOV R15, RZ, RZ, -R15 ;  /* 0x000000ffff0fe224 */ /* 0x000fe200078e0a0f */
[----:B------:R-:W-:Y:S01]  /*63f0*/  ISETP.GT.U32.AND P6, PT, R5, R13, PT ;  /* 0x0000000d0500720c */ /* 0x000fe20003fc4070 */
[----:B------:R-:W-:Y:S01]  /*6400*/  VIADD R0, R29, 0x199 ;  /* 0x000001991d007836 */ /* 0x000fe20000000000 */
[----:B------:R-:W-:Y:S01]  /*6410*/  ISETP.GT.U32.AND P2, PT, R5, R18, PT ;  /* 0x000000120500720c */ /* 0x000fe20003f44070 */
[----:B------:R-:W-:Y:S01]  /*6420*/  VIADD R3, R29, 0x198 ;  /* 0x000001981d037836 */ /* 0x000fe20000000000 */
[----:B------:R0:W-:Y:S01]  /*6430*/  STL [R1+0x668], R16 ;  /* 0x0006681001007387 */ /* 0x0001e20000100800 */
[--C-:B------:R-:W-:Y:S01]  /*6440*/  @!P3 IMAD.IADD R9, R9, 0x1, -R5.reuse ;  /* 0x000000010909b824 */ /* 0x100fe200078e0a05 */
[----:B------:R-:W-:Y:S02]  /*6450*/  IABS R11, R0 ;  /* 0x00000000000b7213 */ /* 0x000fe40000000000 */
[----:B------:R-:W-:Y:S01]  /*6460*/  IABS R2, R3 ;  /* 0x0000000300027213 */ /* 0x000fe20000000000 */
[--C-:B------:R-:W-:Y:S01]  /*6470*/  @!P4 IMAD.IADD R10, R10, 0x1, -R5.reuse ;  /* 0x000000010a0ac824 */ /* 0x100fe200078e0a05 */
[C---:B------:R-:W-:Y:S01]  /*6480*/  ISETP.GT.U32.AND P3, PT, R5.reuse, R9, PT ;  /* 0x000000090500720c */ /* 0x040fe20003f64070 */
[----:B------:R-:W-:Y:S01]  /*6490*/  IMAD.HI.U32 R6, R8, R11, RZ ;  /* 0x0000000b08067227 */ /* 0x000fe200078e00ff */
[----:B------:R-:W-:Y:S02]  /*64a0*/  STL [R1+0x670], R15 ;  /* 0x0006700f01007387 */ /* 0x000fe40000100800 */
[----:B------:R-:W-:Y:S01]  /*64b0*/  ISETP.GT.U32.AND P4, PT, R5, R10, PT ;  /* 0x0000000a0500720c */ /* 0x000fe20003f84070 */
[----:B------:R-:W-:-:S02]  /*64c0*/  @!P6 IMAD.IADD R13, R13, 0x1, -R5 ;  /* 0x000000010d0de824 */ /* 0x000fc400078e0a05 */
[----:B------:R-:W-:Y:S01]  /*64d0*/  @!P2 IMAD.IADD R18, R18, 0x1, -R5 ;  /* 0x000000011212a824 */ /* 0x000fe200078e0a05 */
[----:B------:R-:W-:Y:S01]  /*64e0*/  ISETP.GE.AND P2, PT, R0, RZ, PT ;  /* 0x000000ff0000720c */ /* 0x000fe20003f46270 */
[----:B------:R-:W-:Y:S01]  /*64f0*/  IMAD.HI.U32 R0, R8, R2, RZ ;  /* 0x0000000208007227 */ /* 0x000fe200078e00ff */
[----:B------:R-:W-:-:S03]  /*6500*/  ISETP.GT.U32.AND P6, PT, R5, R13, PT ;  /* 0x0000000d0500720c */ /* 0x000fc60003fc4070 */
[----:B------:R-:W-:Y:S02]  /*6510*/  IMAD.MOV R6, RZ, RZ, -R6 ;  /* 0x000000ffff067224 */ /* 0x000fe400078e0a06 */
[----:B------:R-:W-:Y:S02]  /*6520*/  IMAD.MOV R0, RZ, RZ, -R0 ;  /* 0x000000ffff007224 */ /* 0x000fe400078e0a00 */
[C---:B------:R-:W-:Y:S02]  /*6530*/  IMAD R11, R5.reuse, R6, R11 ;  /* 0x00000006050b7224 */ /* 0x040fe400078e020b */
[C---:B------:R-:W-:Y:S02]  /*6540*/  IMAD R2, R5.reuse, R0, R2 ;  /* 0x0000000005027224 */ /* 0x040fe400078e0202 */
[--C-:B------:R-:W-:Y:S01]  /*6550*/  @!P4 IMAD.IADD R10, R10, 0x1, -R5.reuse ;  /* 0x000000010a0ac824 */ /* 0x100fe200078e0a05 */
[----:B------:R-:W-:Y:S01]  /*6560*/  ISETP.GT.U32.AND P4, PT, R5, R11, PT ;  /* 0x0000000b0500720c */ /* 0x000fe20003f84070 */
[--C-:B------:R-:W-:Y:S01]  /*6570*/  @!P6 IMAD.IADD R13, R13, 0x1, -R5.reuse ;  /* 0x000000010d0de824 */ /* 0x100fe200078e0a05 */
[----:B------:R-:W-:Y:S01]  /*6580*/  ISETP.GT.U32.AND P6, PT, R5, R2, PT ;  /* 0x000000020500720c */ /* 0x000fe20003fc4070 */
[----:B------:R-:W-:Y:S01]  /*6590*/  @!P3 IMAD.IADD R9, R9, 0x1, -R5 ;  /* 0x000000010909b824 */ /* 0x000fe200078e0a05 */
[----:B------:R-:W-:Y:S01]  /*65a0*/  ISETP.GE.AND P3, PT, R4, RZ, PT ;  /* 0x000000ff0400720c */ /* 0x000fe20003f66270 */
[----:B------:R-:W-:-:S02]  /*65b0*/  VIADD R4, R29, 0x197 ;  /* 0x000001971d047836 */ /* 0x000fc40000000000 */
[C---:B------:R-:W-:Y:S02]  /*65c0*/  VIADD R6, R29.reuse, 0x196 ;  /* 0x000001961d067836 */ /* 0x040fe40000000000 */
[----:B------:R-:W-:Y:S01]  /*65d0*/  IMAD.MOV.U32 R14, RZ, RZ, R9 ;  /* 0x000000ffff0e7224 */ /* 0x000fe200078e0009 */
[----:B------:R-:W-:Y:S01]  /*65e0*/  IABS R12, R4 ;  /* 0x00000004000c7213 */ /* 0x000fe20000000000 */
[----:B------:R-:W-:Y:S01]  /*65f0*/  VIADD R9, R29, 0x195 ;  /* 0x000001951d097836 */ /* 0x000fe20000000000 */
[----:B0-----:R-:W-:Y:S01]  /*6600*/  IABS R16, R6 ;  /* 0x0000000600107213 */ /* 0x001fe20000000000 */
[--C-:B------:R-:W-:Y:S02]  /*6610*/  @!P4 IMAD.IADD R11, R11, 0x1, -R5.reuse ;  /* 0x000000010b0bc824 */ /* 0x100fe400078e0a05 */
[----:B------:R-:W-:Y:S01]  /*6620*/  @!P6 IMAD.IADD R2, R2, 0x1, -R5 ;  /* 0x000000010202e824 */ /* 0x000fe200078e0a05 */
[----:B------:R-:W-:Y:S01]  /*6630*/  IABS R17, R9 ;  /* 0x0000000900117213 */ /* 0x000fe20000000000 */
[----:B------:R-:W-:Y:S01]  /*6640*/  IMAD.HI.U32 R0, R8, R12, RZ ;  /* 0x0000000c08007227 */ /* 0x000fe200078e00ff */
[----:B------:R-:W-:-:S03]  /*6650*/  ISETP.GT.U32.AND P6, PT, R5, R11, PT ;  /* 0x0000000b0500720c */ /* 0x000fc60003fc4070 */
[----:B------:R-:W-:-:S04]  /*6660*/  IMAD.HI.U32 R19, R8, R16, RZ ;  /* 0x0000001008137227 */ /* 0x000fc800078e00ff */
[----:B------:R-:W-:Y:S01]  /*6670*/  @!P1 IMAD.MOV R14, RZ, RZ, -R14 ;  /* 0x000000ffff0e9224 */ /* 0x000fe200078e0a0e */
[----:B------:R-:W-:Y:S01]  /*6680*/  ISETP.GE.AND P1, PT, R3, RZ, PT ;  /* 0x000000ff0300720c */ /* 0x000fe20003f26270 */
[----:B------:R-:W-:Y:S02]  /*6690*/  IMAD.MOV R0, RZ, RZ, -R0 ;  /* 0x000000ffff007224 */ /* 0x000fe400078e0a00 */
[----:B------:R-:W-:Y:S01]  /*66a0*/  VIADD R3, R29, 0x194 ;  /* 0x000001941d037836 */ /* 0x000fe20000000000 */
[----:B------:R0:W-:Y:S01]  /*66b0*/  STL [R1+0x66c], R14 ;  /* 0x00066c0e01007387 */ /* 0x0001e20000100800 */
[----:B------:R-:W-:Y:S02]  /*66c0*/  IMAD.MOV R19, RZ, RZ, -R19 ;  /* 0x000000ffff137224 */ /* 0x000fe400078e0a13 */
[C---:B------:R-:W-:Y:S02]  /*66d0*/  IMAD R12, R5.reuse, R0, R12 ;  /* 0x00000000050c7224 */ /* 0x040fe400078e020c */
[----:B------:R-:W-:Y:S01]  /*66e0*/  @!P5 IMAD.MOV R18, RZ, RZ, -R18 ;  /* 0x000000ffff12d224 */ /* 0x000fe200078e0a12 */
[----:B------:R-:W-:Y:S01]  /*66f0*/  ISETP.GE.AND P5, PT, R4, RZ, PT ;  /* 0x000000ff0400720c */ /* 0x000fe20003fa6270 */
[C---:B------:R-:W-:Y:S01]  /*6700*/  IMAD R16, R5.reuse, R19, R16 ;  /* 0x0000001305107224 */ /* 0x040fe200078e0210 */
[----:B------:R-:W-:Y:S01]  /*6710*/  ISETP.GT.U32.AND P4, PT, R5, R12, PT ;  /* 0x0000000c0500720c */ /* 0x000fe20003f84070 */
[----:B------:R-:W-:Y:S01]  /*6720*/  @!P6 IMAD.IADD R11, R11, 0x1, -R5 ;  /* 0x000000010b0be824 */ /* 0x000fe200078e0a05 */
[----:B0-----:R-:W-:Y:S01]  /*6730*/  IABS R14, R3 ;  /* 0x00000003000e7213 */ /* 0x001fe20000000000 */
[----:B------:R0:W-:Y:S01]  /*6740*/  STL [R1+0x664], R18 ;  /* 0x0006641201007387 */ /* 0x0001e20000100800 */
[----:B------:R-:W-:Y:S01]  /*6750*/  ISETP.GT.U32.AND P6, PT, R5, R16, PT ;  /* 0x000000100500720c */ /* 0x000fe20003fc4070 */
[----:B------:R-:W-:-:S04]  /*6760*/  IMAD.HI.U32 R15, R8, R17, RZ ;  /* 0x00000011080f7227 */ /* 0x000fc800078e00ff */
[----:B------:R-:W-:Y:S02]  /*6770*/  IMAD.MOV R15, RZ, RZ, -R15 ;  /* 0x000000ffff0f7224 */ /* 0x000fe400078e0a0f */
[----:B------:R-:W-:Y:S02]  /*6780*/  VIADD R0, R29, 0x193 ;  /* 0x000001931d007836 */ /* 0x000fe40000000000 */
[----:B0-----:R-:W-:Y:S02]  /*6790*/  IMAD.MOV.U32 R18, RZ, RZ, R10 ;  /* 0x000000ffff127224 */ /* 0x001fe400078e000a */
[----:B------:R-:W-:Y:S01]  /*67a0*/  IMAD.HI.U32 R10, R8, R14, RZ ;  /* 0x0000000e080a7227 */ /* 0x000fe200078e00ff */
[----:B------:R-:W-:-:S03]  /*67b0*/  IABS R4, R0 ;  /* 0x0000000000047213 */ /* 0x000fc60000000000 */
[----:B------:R-:W-:Y:S01]  /*67c0*/  @!P0 IMAD.MOV R18, RZ, RZ, -R18 ;  /* 0x000000ffff128224 */ /* 0x000fe200078e0a12 */
[C---:B------:R-:W-:Y:S01]  /*67d0*/  ISETP.GT.U32.AND P0, PT, R5.reuse, R2, PT ;  /* 0x000000020500720c */ /* 0x040fe20003f04070 */
[----:B------:R-:W-:Y:S02]  /*67e0*/  IMAD.MOV R10, RZ, RZ, -R10 ;  /* 0x000000ffff0a7224 */ /* 0x000fe400078e0a0a */
[C---:B------:R-:W-:Y:S01]  /*67f0*/  IMAD R17, R5.reuse, R15, R17 ;  /* 0x0000000f05117224 */ /* 0x040fe200078e0211 */
[----:B------:R0:W-:Y:S01]  /*6800*/  STL [R1+0x2b4], R18 ;  /* 0x0002b41201007387 */ /* 0x0001e20000100800 */
[----:B------:R-:W-:Y:S02]  /*6810*/  IMAD R14, R5, R10, R14 ;  /* 0x0000000a050e7224 */ /* 0x000fe400078e020e */
[----:B------:R-:W-:Y:S02]  /*6820*/  @!P4 IMAD.IADD R12, R12, 0x1, -R5 ;  /* 0x000000010c0cc824 */ /* 0x000fe400078e0a05 */
[----:B------:R-:W-:-:S02]  /*6830*/  IMAD.MOV.U32 R15, RZ, RZ, R11 ;  /* 0x000000ffff0f7224 */ /* 0x000fc400078e000b */
[----:B------:R-:W-:Y:S01]  /*6840*/  @!P6 IMAD.IADD R16, R16, 0x1, -R5 ;  /* 0x000000011010e824 */ /* 0x000fe200078e0a05 */
[C---:B------:R-:W-:Y:S01]  /*6850*/  ISETP.GT.U32.AND P6, PT, R5.reuse, R14, PT ;  /* 0x0000000e0500720c */ /* 0x040fe20003fc4070 */
[----:B------:R-:W-:Y:S01]  /*6860*/  @!P2 IMAD.MOV R15, RZ, RZ, -R15 ;  /* 0x000000ffff0fa224 */ /* 0x000fe200078e0a0f */
[C---:B------:R-:W-:Y:S01]  /*6870*/  ISETP.GT.U32.AND P4, PT, R5.reuse, R12, PT ;  /* 0x0000000c0500720c */ /* 0x040fe20003f84070 */
[----:B0-----:R-:W-:Y:S01]  /*6880*/  IMAD.MOV.U32 R18, RZ, RZ, R13 ;  /* 0x000000ffff127224 */ /* 0x001fe200078e000d */
[----:B------:R-:W-:Y:S01]  /*6890*/  ISETP.GT.U32.AND P2, PT, R5, R17, PT ;  /* 0x000000110500720c */ /* 0x000fe20003f44070 */
[----:B------:R-:W-:Y:S01]  /*68a0*/  @!P0 IMAD.IADD R2, R2, 0x1, -R5 ;  /* 0x0000000102028824 */ /* 0x000fe200078e0a05 */
[----:B------:R-:W-:Y:S01]  /*68b0*/  ISETP.GE.AND P0, PT, R9, RZ, PT ;  /* 0x000000ff0900720c */ /* 0x000fe20003f06270 */
[----:B------:R-:W-:Y:S01]  /*68c0*/  @!P3 IMAD.MOV R18, RZ, RZ, -R18 ;  /* 0x000000ffff12b224 */ /* 0x000fe200078e0a12 */
[----:B------:R-:W-:Y:S01]  /*68d0*/  ISETP.GE.AND P3, PT, R6, RZ, PT ;  /* 0x000000ff0600720c */ /* 0x000fe20003f66270 */
[----:B------:R-:W-:-:S02]  /*68e0*/  IMAD.MOV.U32 R11, RZ, RZ, R2 ;  /* 0x000000ffff0b7224 */ /* 0x000fc400078e0002 */
[----:B------:R-:W-:Y:S01]  /*68f0*/  IMAD.HI.U32 R13, R8, R4, RZ ;  /* 0x00000004080d7227 */ /* 0x000fe200078e00ff */
[----:B------:R-:W-:Y:S03]  /*6900*/  STL [R1+0x288], R18 ;  /* 0x0002881201007387 */ /* 0x000fe60000100800 */
[----:B------:R-:W-:Y:S01]  /*6910*/  @!P1 IMAD.MOV R11, RZ, RZ, -R11 ;  /* 0x000000ffff0b9224 */ /* 0x000fe200078e0a0b */
[----:B------:R0:W-:Y:S01]  /*6920*/  STL [R1+0x264], R15 ;  /* 0x0002640f01007387 */ /* 0x0001e20000100800 */
[----:B------:R-:W-:Y:S01]  /*6930*/  @!P6 IMAD.IADD R14, R14, 0x1, -R5 ;  /* 0x000000010e0ee824 */ /* 0x000fe200078e0a05 */
[----:B------:R-:W-:Y:S01]  /*6940*/  ISETP.GT.U32.AND P1, PT, R5, R16, PT ;  /* 0x000000100500720c */ /* 0x000fe20003f24070 */
[----:B------:R-:W-:Y:S01]  /*6950*/  IMAD.MOV R13, RZ, RZ, -R13 ;  /* 0x000000ffff0d7224 */ /* 0x000fe200078e0a0d */
[----:B------:R1:W-:Y:S01]  /*6960*/  STL [R1+0x610], R11 ;  /* 0x0006100b01007387 */ /* 0x0003e20000100800 */
[--C-:B------:R-:W-:Y:S01]  /*6970*/  @!P4 IMAD.IADD R12, R12, 0x1, -R5.reuse ;  /* 0x000000010c0cc824 */ /* 0x100fe200078e0a05 */
[----:B------:R-:W-:Y:S01]  /*6980*/  ISETP.GE.AND P4, PT, R3, RZ, PT ;  /* 0x000000ff0300720c */ /* 0x000fe20003f86270 */
[C---:B------:R-:W-:Y:S01]  /*6990*/  IMAD R3, R5.reuse, R13, R4 ;  /* 0x0000000d05037224 */ /* 0x040fe200078e0204 */
[----:B------:R-:W-:Y:S01]  /*69a0*/  ISETP.GT.U32.AND P6, PT, R5, R14, PT ;  /* 0x0000000e0500720c */ /* 0x000fe20003fc4070 */
[----:B------:R-:W-:-:S02]  /*69b0*/  @!P2 IMAD.IADD R17, R17, 0x1, -R5 ;  /* 0x000000011111a824 */ /* 0x000fc400078e0a05 */
[C---:B0-----:R-:W-:Y:S02]  /*69c0*/  VIADD R15, R29.reuse, 0x192 ;  /* 0x000001921d0f7836 */ /* 0x041fe40000000000 */
[----:B------:R-:W-:Y:S01]  /*69d0*/  VIADD R6, R29, 0x191 ;  /* 0x000001911d067836 */ /* 0x000fe20000000000 */
[----:B------:R-:W-:Y:S01]  /*69e0*/  ISETP.GT.U32.AND P2, PT, R5, R17, PT ;  /* 0x000000110500720c */ /* 0x000fe20003f44070 */
[----:B------:R-:W-:Y:S01]  /*69f0*/  @!P1 IMAD.IADD R16, R16, 0x1, -R5 ;  /* 0x0000000110109824 */ /* 0x000fe200078e0a05 */
[----:B------:R-:W-:Y:S01]  /*6a00*/  IABS R2, R15 ;  /* 0x0000000f00027213 */ /* 0x000fe20000000000 */
[----:B------:R-:W-:Y:S01]  /*6a10*/  VIADD R9, R29, 0x190 ;  /* 0x000001901d097836 */ /* 0x000fe20000000000 */
[----:B------:R-:W-:Y:S01]  /*6a20*/  ISETP.GT.U32.AND P1, PT, R5, R3, PT ;  /* 0x000000030500720c */ /* 0x000fe20003f24070 */
[----:B-1----:R-:W-:Y:S01]  /*6a30*/  VIADD R11, R29, 0x18f ;  /* 0x0000018f1d0b7836 */ /* 0x002fe20000000000 */
[----:B------:R-:W-:Y:S01]  /*6a40*/  IABS R18, R6 ;  /* 0x0000000600127213 */ /* 0x000fe20000000000 */
[----:B------:R-:W-:Y:S01]  /*6a50*/  IMAD.HI.U32 R4, R8, R2, RZ ;  /* 0x0000000208047227 */ /* 0x000fe200078e00ff */
[----:B------:R-:W-:-:S02]  /*6a60*/  IABS R13, R9 ;  /* 0x00000009000d7213 */ /* 0x000fc40000000000 */
[----:B------:R-:W-:Y:S01]  /*6a70*/  IABS R10, R11 ;  /* 0x0000000b000a7213 */ /* 0x000fe20000000000 */
[----:B------:R-:W-:Y:S02]  /*6a80*/  IMAD.MOV R4, RZ, RZ, -R4 ;  /* 0x000000ffff047224 */ /* 0x000fe400078e0a04 */
[--C-:B------:R-:W-:Y:S02]  /*6a90*/  @!P6 IMAD.IADD R14, R14, 0x1, -R5.reuse ;  /* 0x000000010e0ee824 */ /* 0x100fe400078e0a05 */
[----:B------:R-:W-:Y:S02]  /*6aa0*/  IMAD R2, R5, R4, R2 ;  /* 0x0000000405027224 */ /* 0x000fe400078e0202 */
[--C-:B------:R-:W-:Y:S01]  /*6ab0*/  @!P2 IMAD.IADD R17, R17, 0x1, -R5.reuse ;  /* 0x000000011111a824 */ /* 0x100fe200078e0a05 */
[----:B------:R-:W-:Y:S01]  /*6ac0*/  ISETP.GE.AND P2, PT, R0, RZ, PT ;  /* 0x000000ff0000720c */ /* 0x000fe20003f46270 */
[----:B------:R-:W-:Y:S01]  /*6ad0*/  @!P1 IMAD.IADD R3, R3, 0x1, -R5 ;  /* 0x0000000103039824 */ /* 0x000fe200078e0a05 */
[----:B------:R-:W-:Y:S01]  /*6ae0*/  ISETP.GT.U32.AND P6, PT, R5, R2, PT ;  /* 0x000000020500720c */ /* 0x000fe20003fc4070 */
[----:B------:R-:W-:Y:S01]  /*6af0*/  IMAD.HI.U32 R19, R8, R18, RZ ;  /* 0x0000001208137227 */ /* 0x000fe200078e00ff */
[----:B------:R-:W-:-:S03]  /*6b00*/  ISETP.GE.AND P1, PT, R15, RZ, PT ;  /* 0x000000ff0f00720c */ /* 0x000fc60003f26270 */
[----:B------:R-:W-:-:S04]  /*6b10*/  IMAD.HI.U32 R0, R8, R13, RZ ;  /* 0x0000000d08007227 */ /* 0x000fc800078e00ff */
[----:B------:R-:W-:-:S04]  /*6b20*/  IMAD.HI.U32 R4, R8, R10, RZ ;  /* 0x0000000a08047227 */ /* 0x000fc800078e00ff */
[----:B------:R-:W-:Y:S01]  /*6b30*/  @!P6 IMAD.IADD R2, R2, 0x1, -R5 ;  /* 0x000000010202e824 */ /* 0x000fe200078e0a05 */
[C---:B------:R-:W-:Y:S01]  /*6b40*/  ISETP.GT.U32.AND P6, PT, R5.reuse, R3, PT ;  /* 0x000000030500720c */ /* 0x040fe20003fc4070 */
[----:B------:R-:W-:Y:S02]  /*6b50*/  IMAD.MOV R19, RZ, RZ, -R19 ;  /* 0x000000ffff137224 */ /* 0x000fe400078e0a13 */
[----:B------:R-:W-:Y:S02]  /*6b60*/  IMAD.MOV R0, RZ, RZ, -R0 ;  /* 0x000000ffff007224 */ /* 0x000fe400078e0a00 */
[----:B------:R-:W-:Y:S02]  /*6b70*/  IMAD.MOV R4, RZ, RZ, -R4 ;  /* 0x000000ffff047224 */ /* 0x000fe400078e0a04 */
[C---:B------:R-:W-:Y:S02]  /*6b80*/  IMAD R15, R5.reuse, R19, R18 ;  /* 0x00000013050f7224 */ /* 0x040fe400078e0212 */
[----:B------:R-:W-:-:S02]  /*6b90*/  IMAD R13, R5, R0, R13 ;  /* 0x00000000050d7224 */ /* 0x000fc400078e020d */
[----:B------:R-:W-:Y:S02]  /*6ba0*/  IMAD.MOV.U32 R21, RZ, RZ, R12 ;  /* 0x000000ffff157224 */ /* 0x000fe400078e000c */
[----:B------:R-:W-:Y:S02]  /*6bb0*/  IMAD.MOV.U32 R20, RZ, RZ, R16 ;  /* 0x000000ffff147224 */ /* 0x000fe400078e0010 */
[----:B------:R-:W-:Y:S02]  /*6bc0*/  VIADD R0, R29, 0x18e ;  /* 0x0000018e1d007836 */ /* 0x000fe40000000000 */
[C---:B------:R-:W-:Y:S02]  /*6bd0*/  IMAD R10, R5.reuse, R4, R10 ;  /* 0x00000004050a7224 */ /* 0x040fe400078e020a */
[----:B------:R-:W-:Y:S01]  /*6be0*/  @!P5 IMAD.MOV R21, RZ, RZ, -R21 ;  /* 0x000000ffff15d224 */ /* 0x000fe200078e0a15 */
[C---:B------:R-:W-:Y:S01]  /*6bf0*/  ISETP.GT.U32.AND P5, PT, R5.reuse, R15, PT ;  /* 0x0000000f0500720c */ /* 0x040fe20003fa4070 */
[----:B------:R-:W-:Y:S01]  /*6c00*/  @!P3 IMAD.MOV R20, RZ, RZ, -R20 ;  /* 0x000000ffff14b224 */ /* 0x000fe200078e0a14 */
[C---:B------:R-:W-:Y:S01]  /*6c10*/  ISETP.GT.U32.AND P3, PT, R5.reuse, R2, PT ;  /* 0x000000020500720c */ /* 0x040fe20003f64070 */
[----:B------:R-:W-:Y:S01]  /*6c20*/  @!P0 IMAD.MOV R17, RZ, RZ, -R17 ;  /* 0x000000ffff118224 */ /* 0x000fe200078e0a11 */
[----:B------:R-:W-:Y:S01]  /*6c30*/  ISETP.GT.U32.AND P0, PT, R5, R13, PT ;  /* 0x0000000d0500720c */ /* 0x000fe20003f04070 */
[----:B------:R-:W-:Y:S01]  /*6c40*/  @!P6 IMAD.IADD R3, R3, 0x1, -R5 ;  /* 0x000000010303e824 */ /* 0x000fe200078e0a05 */
[----:B------:R-:W-:Y:S01]  /*6c50*/  IABS R12, R0 ;  /* 0x00000000000c7213 */ /* 0x000fe20000000000 */
[----:B------:R-:W-:Y:S01]  /*6c60*/  VIADD R4, R29, 0x18d ;  /* 0x0000018d1d047836 */ /* 0x000fe20000000000 */
[----:B------:R-:W-:Y:S01]  /*6c70*/  ISETP.GT.U32.AND P6, PT, R5, R10, PT ;  /* 0x0000000a0500720c */ /* 0x000fe20003fc4070 */
[----:B------:R-:W-:Y:S01]  /*6c80*/  IMAD.MOV.U32 R18, RZ, RZ, R14 ;  /* 0x000000ffff127224 */ /* 0x000fe200078e000e */
[----:B------:R-:W-:Y:S01]  /*6c90*/  STL [R1+0x620], R21 ;  /* 0x0006201501007387 */ /* 0x000fe20000100800 */
[----:B------:R-:W-:Y:S01]  /*6ca0*/  IMAD.HI.U32 R14, R8, R12, RZ ;  /* 0x0000000c080e7227 */ /* 0x000fe200078e00ff */
[----:B------:R-:W-:-:S02]  /*6cb0*/  IABS R16, R4 ;  /* 0x0000000400107213 */ /* 0x000fc40000000000 */
[----:B------:R-:W-:Y:S01]  /*6cc0*/  STL [R1+0x624], R20 ;  /* 0x0006241401007387 */ /* 0x000fe20000100800 */
[----:B------:R-:W-:Y:S01]  /*6cd0*/  @!P4 IMAD.MOV R18, RZ, RZ, -R18 ;  /* 0x000000ffff12c224 */ /* 0x000fe200078e0a12 */
[----:B------:R-:W-:Y:S01]  /*6ce0*/  ISETP.GE.AND P4, PT, R6, RZ, PT ;  /* 0x000000ff0600720c */ /* 0x000fe20003f86270 */
[----:B------:R-:W-:Y:S01]  /*6cf0*/  IMAD.MOV R14, RZ, RZ, -R14 ;  /* 0x000000ffff0e7224 */ /* 0x000fe200078e0a0e */
[----:B------:R0:W-:Y:S01]  /*6d00*/  STL [R1+0x630], R17 ;  /* 0x0006301101007387 */ /* 0x0001e20000100800 */
[--C-:B------:R-:W-:Y:S01]  /*6d10*/  @!P3 IMAD.IADD R2, R2, 0x1, -R5.reuse ;  /* 0x000000010202b824 */ /* 0x100fe200078e0a05 */
[----:B------:R-:W-:Y:S01]  /*6d20*/  ISETP.GE.AND P3, PT, R9, RZ, PT ;  /* 0x000000ff0900720c */ /* 0x000fe20003f66270 */
[--C-:B------:R-:W-:Y:S01]  /*6d30*/  @!P5 IMAD.IADD R15, R15, 0x1, -R5.reuse ;  /* 0x000000010f0fd824 */ /* 0x100fe200078e0a05 */
[----:B------:R-:W-:Y:S01]  /*6d40*/  ISETP.GE.AND P5, PT, R11, RZ, PT ;  /* 0x000000ff0b00720c */ /* 0x000fe20003fa6270 */
[----:B------:R-:W-:Y:S01]  /*6d50*/  @!P0 IMAD.IADD R13, R13, 0x1, -R5 ;  /* 0x000000010d0d8824 */ /* 0x000fe200078e0a05 */
[----:B------:R-:W-:Y:S01]  /*6d60*/  STL [R1+0x634], R18 ;  /* 0x0006341201007387 */ /* 0x000fe20000100800 */
[----:B------:R-:W-:Y:S01]  /*6d70*/  IMAD.MOV.U32 R6, RZ, RZ, R16 ;  /* 0x000000ffff067224 */ /* 0x000fe200078e0010 */
[C---:B------:R-:W-:Y:S01]  /*6d80*/  ISETP.GT.U32.AND P0, PT, R5.reuse, R15, PT ;  /* 0x0000000f0500720c */ /* 0x040fe20003f04070 */
[----:B------:R-:W-:-:S02]  /*6d90*/  IMAD R12, R5, R14, R12 ;  /* 0x0000000e050c7224 */ /* 0x000fc400078e020c */
[----:B------:R-:W-:Y:S01]  /*6da0*/  @!P6 IMAD.IADD R10, R10, 0x1, -R5 ;  /* 0x000000010a0ae824 */ /* 0x000fe200078e0a05 */
[----:B------:R-:W-:Y:S01]  /*6db0*/  ISETP.GT.U32.AND P6, PT, R5, R13, PT ;  /* 0x0000000d0500720c */ /* 0x000fe20003fc4070 */
[----:B------:R-:W-:Y:S02]  /*6dc0*/  IMAD.MOV.U32 R11, RZ, RZ, R2 ;  /* 0x000000ffff0b7224 */ /* 0x000fe400078e0002 */
[----:B------:R-:W-:-:S04]  /*6dd0*/  IMAD.HI.U32 R9, R8, R6, RZ ;  /* 0x0000000608097227 */ /* 0x000fc800078e00ff */
[----:B0-----:R-:W-:Y:S02]  /*6de0*/  IMAD.MOV.U32 R17, RZ, RZ, R3 ;  /* 0x000000ffff117224 */ /* 0x001fe400078e0003 */
[----:B------:R-:W-:Y:S01]  /*6df0*/  @!P1 IMAD.MOV R11, RZ, RZ, -R11 ;  /* 0x000000ffff0b9224 */ /* 0x000fe200078e0a0b */
[C---:B------:R-:W-:Y:S01]  /*6e00*/  ISETP.GT.U32.AND P1, PT, R5.reuse, R12, PT ;  /* 0x0000000c0500720c */ /* 0x040fe20003f24070 */
[----:B------:R-:W-:Y:S02]  /*6e10*/  IMAD.MOV R9, RZ, RZ, -R9 ;  /* 0x000000ffff097224 */ /* 0x000fe400078e0a09 */
[----:B------:R-:W-:Y:S01]  /*6e20*/  @!P2 IMAD.MOV R17, RZ, RZ, -R17 ;  /* 0x000000ffff11a224 */ /* 0x000fe200078e0a11 */
[----:B------:R-:W-:Y:S01]  /*6e30*/  ISETP.GT.U32.AND P2, PT, R5, R10, PT ;  /* 0x0000000a0500720c */ /* 0x000fe20003f44070 */
[----:B------:R-:W-:Y:S02]  /*6e40*/  VIADD R3, R29, 0x18c ;  /* 0x0000018c1d037836 */ /* 0x000fe40000000000 */
[----:B------:R-:W-:Y:S01]  /*6e50*/  IMAD R6, R5, R9, R6 ;  /* 0x0000000905067224 */ /* 0x000fe200078e0206 */
[----:B------:R-:W-:Y:S01]  /*6e60*/  STL [R1+0x638], R17 ;  /* 0x0006381101007387 */ /* 0x000fe20000100800 */
[--C-:B------:R-:W-:Y:S01]  /*6e70*/  @!P0 IMAD.IADD R15, R15, 0x1, -R5.reuse ;  /* 0x000000010f0f8824 */ /* 0x100fe200078e0a05 */
[----:B------:R-:W-:Y:S01]  /*6e80*/  IABS R2, R3 ;  /* 0x0000000300027213 */ /* 0x000fe20000000000 */
[--C-:B------:R-:W-:Y:S01]  /*6e90*/  @!P6 IMAD.IADD R13, R13, 0x1, -R5.reuse ;  /* 0x000000010d0de824 */ /* 0x100fe200078e0a05 */
[----:B------:R-:W-:Y:S01]  /*6ea0*/  ISETP.GT.U32.AND P6, PT, R5, R6, PT ;  /* 0x000000060500720c */ /* 0x000fe20003fc4070 */
[----:B------:R-:W-:Y:S01]  /*6eb0*/  @!P1 IMAD.IADD R12, R12, 0x1, -R5 ;  /* 0x000000010c0c9824 */ /* 0x000fe200078e0a05 */
[----:B------:R-:W-:Y:S01]  /*6ec0*/  ISETP.GE.AND P1, PT, R3, RZ, PT ;  /* 0x000000ff0300720c */ /* 0x000fe20003f26270 */
[----:B------:R-:W-:Y:S01]  /*6ed0*/  IMAD.HI.U32 R14, R8, R2, RZ ;  /* 0x00000002080e7227 */ /* 0x000fe200078e00ff */
[----:B------:R-:W-:Y:S01]  /*6ee0*/  ISETP.GE.AND P0, PT, R0, RZ, PT ;  /* 0x000000ff0000720c */ /* 0x000fe20003f06270 */
[----:B------:R0:W-:Y:S02]  /*6ef0*/  STL [R1+0x65c], R11 ;  /* 0x00065c0b01007387 */ /* 0x0001e40000100800 */
[----:B------:R-:W-:-:S02]  /*6f00*/  IMAD.MOV.U32 R16, RZ, RZ, R15 ;  /* 0x000000ffff107224 */ /* 0x000fc400078e000f */
[--C-:B------:R-:W-:Y:S01]  /*6f10*/  @!P2 IMAD.IADD R10, R10, 0x1, -R5.reuse ;  /* 0x000000010a0aa824 */ /* 0x100fe200078e0a05 */
[----:B------:R-:W-:Y:S01]  /*6f20*/  ISETP.GE.AND P2, PT, R4, RZ, PT ;  /* 0x000000ff0400720c */ /* 0x000fe20003f46270 */
[----:B------:R-:W-:Y:S02]  /*6f30*/  IMAD.MOV R14, RZ, RZ, -R14 ;  /* 0x000000ffff0e7224 */ /* 0x000fe400078e0a0e */
[----:B------:R-:W-:Y:S02]  /*6f40*/  VIADD R4, R29, 0x18a ;  /* 0x0000018a1d047836 */ /* 0x000fe40000000000 */
[----:B------:R-:W-:Y:S01]  /*6f50*/  @!P4 IMAD.MOV R16, RZ, RZ, -R16 ;  /* 0x000000ffff10c224 */ /* 0x000fe200078e0a10 */
[C---:B------:R-:W-:Y:S01]  /*6f60*/  ISETP.GT.U32.AND P4, PT, R5.reuse, R12, PT ;  /* 0x0000000c0500720c */ /* 0x040fe20003f84070 */
[----:B------:R-:W-:Y:S01]  /*6f70*/  IMAD R2, R5, R14, R2 ;  /* 0x0000000e05027224 */ /* 0x000fe200078e0202 */
[----:B------:R-:W-:Y:S01]  /*6f80*/  IABS R3, R4 ;  /* 0x0000000400037213 */ /* 0x000fe20000000000 */
[----:B------:R-:W-:Y:S01]  /*6f90*/  VIADD R9, R29, 0x18b ;  /* 0x0000018b1d097836 */ /* 0x000fe20000000000 */
[----:B------:R-:W-:Y:S01]  /*6fa0*/  STL [R1+0x63c], R16 ;  /* 0x00063c1001007387 */ /* 0x000fe20000100800 */
[----:B------:R-:W-:-:S02]  /*6fb0*/  @!P6 IMAD.IADD R6, R6, 0x1, -R5 ;  /* 0x000000010606e824 */ /* 0x000fc400078e0a05 */
[----:B------:R-:W-:Y:S01]  /*6fc0*/  @!P3 IMAD.MOV R13, RZ, RZ, -R13 ;  /* 0x000000ffff0db224 */ /* 0x000fe200078e0a0d */
[C---:B------:R-:W-:Y:S01]  /*6fd0*/  ISETP.GT.U32.AND P3, PT, R5.reuse, R2, PT ;  /* 0x000000020500720c */ /* 0x040fe20003f64070 */
[----:B------:R-:W-:Y:S01]  /*6fe0*/  IMAD.MOV.U32 R15, RZ, RZ, R10 ;  /* 0x000000ffff0f7224 */ /* 0x000fe200078e000a */
[----:B------:R-:W-:Y:S01]  /*6ff0*/  IABS R0, R9 ;  /* 0x0000000900007213 */ /* 0x000fe20000000000 */
[----:B------:R-:W-:Y:S01]  /*7000*/  IMAD.HI.U32 R10, R8, R3, RZ ;  /* 0x00000003080a7227 */ /* 0x000fe200078e00ff */
[----:B------:R-:W-:Y:S01]  /*7010*/  ISETP.GT.U32.AND P6, PT, R5, R6, PT ;  /* 0x000000060500720c */ /* 0x000fe20003fc4070 */
[----:B------:R1:W-:Y:S02]  /*7020*/  STL [R1+0x654], R13 ;  /* 0x0006540d01007387 */ /* 0x0003e40000100800 */
[----:B------:R-:W-:Y:S01]  /*7030*/  @!P5 IMAD.MOV R15, RZ, RZ, -R15 ;  /* 0x000000ffff0fd224 */ /* 0x000fe200078e0a0f */
[----:B------:R-:W-:Y:S01]  /*7040*/  ISETP.GE.AND P5, PT, R9, RZ, PT ;  /* 0x000000ff0900720c */ /* 0x000fe20003fa6270 */
[----:B------:R-:W-:-:S02]  /*7050*/  IMAD.MOV R9, RZ, RZ, -R10 ;  /* 0x000000ffff097224 */ /* 0x000fc400078e0a0a */
[----:B------:R-:W-:Y:S01]  /*7060*/  @!P4 IMAD.IADD R12, R12, 0x1, -R5 ;  /* 0x000000010c0cc824 */ /* 0x000fe200078e0a05 */
[----:B------:R-:W-:Y:S01]  /*7070*/  STL [R1+0x658], R15 ;  /* 0x0006580f01007387 */ /* 0x000fe20000100800 */
[----:B0-----:R-:W-:-:S04]  /*7080*/  IMAD.HI.U32 R11, R8, R0, RZ ;  /* 0x00000000080b7227 */ /* 0x001fc800078e00ff */
[C---:B------:R-:W-:Y:S02]  /*7090*/  IMAD R3, R5.reuse, R9, R3 ;  /* 0x0000000905037224 */ /* 0x040fe400078e0203 */
[----:B------:R-:W-:Y:S02]  /*70a0*/  IMAD.MOV.U32 R14, RZ, RZ, R12 ;  /* 0x000000ffff0e7224 */ /* 0x000fe400078e000c */
[----:B------:R-:W-:Y:S02]  /*70b0*/  IMAD.MOV R11, RZ, RZ, -R11 ;  /* 0x000000ffff0b7224 */ /* 0x000fe400078e0a0b */
[--C-:B------:R-:W-:Y:S02]  /*70c0*/  @!P3 IMAD.IADD R2, R2, 0x1, -R5.reuse ;  /* 0x000000010202b824 */ /* 0x100fe400078e0a05 */
[----:B------:R-:W-:Y:S01]  /*70d0*/  @!P0 IMAD.MOV R14, RZ, RZ, -R14 ;  /* 0x000000ffff0e8224 */ /* 0x000fe200078e0a0e */
[C---:B------:R-:W-:Y:S01]  /*70e0*/  ISETP.GT.U32.AND P0, PT, R5.reuse, R3, PT ;  /* 0x000000030500720c */ /* 0x040fe20003f04070 */
[C---:B------:R-:W-:Y:S01]  /*70f0*/  IMAD R0, R5.reuse, R11, R0 ;  /* 0x0000000b05007224 */ /* 0x040fe200078e0200 */
[----:B------:R-:W-:Y:S01]  /*7100*/  ISETP.GT.U32.AND P3, PT, R5, R2, PT ;  /* 0x000000020500720c */ /* 0x000fe20003f64070 */
[--C-:B------:R-:W-:Y:S01]  /*7110*/  @!P6 IMAD.IADD R6, R6, 0x1, -R5.reuse ;  /* 0x000000010606e824 */ /* 0x100fe200078e0a05 */
[----:B------:R-:W-:Y:S01]  /*7120*/  ISETP.GE.AND P6, PT, R4, RZ, PT ;  /* 0x000000ff0400720c */ /* 0x000fe20003fc6270 */
[----:B------:R-:W-:Y:S01]  /*7130*/  VIADD R4, R29, 0x189 ;  /* 0x000001891d047836 */ /* 0x000fe20000000000 */
[----:B------:R-:W-:Y:S01]  /*7140*/  ISETP.GT.U32.AND P4, PT, R5, R0, PT ;  /* 0x000000000500720c */ /* 0x000fe20003f84070 */
[C---:B------:R-:W-:Y:S01]  /*7150*/  VIADD R11, R29.reuse, 0x188 ;  /* 0x000001881d0b7836 */ /* 0x040fe20000000000 */
[----:B------:R0:W-:Y:S01]  /*7160*/  STL [R1+0x64c], R14 ;  /* 0x00064c0e01007387 */ /* 0x0001e20000100800 */
[----:B-1----:R-:W-:Y:S01]  /*7170*/  IMAD.MOV.U32 R13, RZ, RZ, R6 ;  /* 0x000000ffff0d7224 */ /* 0x002fe200078e0006 */
[----:B------:R-:W-:Y:S01]  /*7180*/  IABS R20, R4 ;  /* 0x0000000400147213 */ /* 0x000fe20000000000 */
[----:B------:R-:W-:Y:S01]  /*7190*/  VIADD R9, R29, 0x187 ;  /* 0x000001871d097836 */ /* 0x000fe20000000000 */
[----:B------:R-:W-:Y:S01]  /*71a0*/  IABS R19, R11 ;  /* 0x0000000b00137213 */ /* 0x000fe20000000000 */
[----:B------:R-:W-:-:S02]  /*71b0*/  @!P0 IMAD.IADD R3, R3, 0x1, -R5 ;  /* 0x0000000103038824 */ /* 0x000fc400078e0a05 */
[----:B------:R-:W-:Y:S01]  /*71c0*/  IMAD.HI.U32 R12, R8, R20, RZ ;  /* 0x00000014080c7227 */ /* 0x000fe200078e00ff */
[----:B------:R-:W-:Y:S02]  /*71d0*/  IABS R10, R9 ;  /* 0x00000009000a7213 */ /* 0x000fe40000000000 */
[----:B------:R-:W-:Y:S01]  /*71e0*/  ISETP.GT.U32.AND P0, PT, R5, R3, PT ;  /* 0x000000030500720c */ /* 0x000fe20003f04070 */
[--C-:B------:R-:W-:Y:S01]  /*71f0*/  @!P3 IMAD.IADD R2, R2, 0x1, -R5.reuse ;  /* 0x000000010202b824 */ /* 0x100fe200078e0a05 */
[----:B------:R-:W-:Y:S01]  /*7200*/  ISETP.GE.AND P3, PT, R11, RZ, PT ;  /* 0x000000ff0b00720c */ /* 0x000fe20003f66270 */
[----:B------:R-:W-:Y:S02]  /*7210*/  IMAD.MOV R11, RZ, RZ, -R12 ;  /* 0x000000ffff0b7224 */ /* 0x000fe400078e0a0c */
[----:B------:R-:W-:Y:S02]  /*7220*/  @!P4 IMAD.IADD R0, R0, 0x1, -R5 ;  /* 0x000000010000c824 */ /* 0x000fe400078e0a05 */
[----:B------:R-:W-:-:S03]  /*7230*/  IMAD.HI.U32 R6, R8, R19, RZ ;  /* 0x0000001308067227 */ /* 0x000fc600078e00ff */
[C---:B------:R-:W-:Y:S01]  /*7240*/  ISETP.GT.U32.AND P4, PT, R5.reuse, R0, PT ;  /* 0x000000000500720c */ /* 0x040fe20003f84070 */
[C---:B------:R-:W-:Y:S02]  /*7250*/  IMAD R20, R5.reuse, R11, R20 ;  /* 0x0000000b05147224 */ /* 0x040fe400078e0214 */
[----:B0-----:R-:W-:Y:S02]  /*7260*/  IMAD.MOV.U32 R14, RZ, RZ, R2 ;  /* 0x000000ffff0e7224 */ /* 0x001fe400078e0002 */
[----:B------:R-:W-:Y:S02]  /*7270*/  IMAD.MOV R6, RZ, RZ, -R6 ;  /* 0x000000ffff067224 */ /* 0x000fe400078e0a06 */
[----:B------:R-:W-:Y:S01]  /*7280*/  @!P1 IMAD.MOV R14, RZ, RZ, -R14 ;  /* 0x000000ffff0e9224 */ /* 0x000fe200078e0a0e */
[C---:B------:R-:W-:Y:S01]  /*7290*/  ISETP.GT.U32.AND P1, PT, R5.reuse, R20, PT ;  /* 0x000000140500720c */ /* 0x040fe20003f24070 */
[----:B------:R-:W-:Y:S02]  /*72a0*/  IMAD R19, R5, R6, R19 ;  /* 0x0000000605137224 */ /* 0x000fe400078e0213 */
[----:B------:R-:W-:-:S02]  /*72b0*/  @!P0 IMAD.IADD R3, R3, 0x1, -R5 ;  /* 0x0000000103038824 */ /* 0x000fc400078e0a05 */
[----:B------:R-:W-:Y:S01]  /*72c0*/  @!P2 IMAD.MOV R13, RZ, RZ, -R13 ;  /* 0x000000ffff0da224 */ /* 0x000fe200078e0a0d */
[----:B------:R-:W-:Y:S01]  /*72d0*/  ISETP.GT.U32.AND P0, PT, R5, R19, PT ;  /* 0x000000130500720c */ /* 0x000fe20003f04070 */
[--C-:B------:R-:W-:Y:S01]  /*72e0*/  @!P4 IMAD.IADD R0, R0, 0x1, -R5.reuse ;  /* 0x000000010000c824 */ /* 0x100fe200078e0a05 */
[----:B------:R-:W-:Y:S01]  /*72f0*/  ISETP.GE.AND P2, PT, R4, RZ, PT ;  /* 0x000000ff0400720c */ /* 0x000fe20003f46270 */
[----:B------:R-:W-:Y:S01]  /*7300*/  VIADD R12, R29, 0x186 ;  /* 0x000001861d0c7836 */ /* 0x000fe20000000000 */
[----:B------:R0:W-:Y:S01]  /*7310*/  STL [R1+0x650], R13 ;  /* 0x0006500d01007387 */ /* 0x0001e20000100800 */
[----:B------:R-:W-:Y:S01]  /*7320*/  IMAD.HI.U32 R4, R8, R10, RZ ;  /* 0x0000000a08047227 */ /* 0x000fe200078e00ff */
[----:B------:R-:W-:Y:S02]  /*7330*/  ISETP.GE.AND P4, PT, R9, RZ, PT ;  /* 0x000000ff0900720c */ /* 0x000fe40003f86270 */
[----:B------:R-:W-:Y:S01]  /*7340*/  STL [R1+0x644], R14 ;  /* 0x0006440e01007387 */ /* 0x000fe20000100800 */
[----:B------:R-:W-:-:S02]  /*7350*/  @!P1 IMAD.IADD R20, R20, 0x1, -R5 ;  /* 0x0000000114149824 */ /* 0x000fc400078e0a05 */
[----:B------:R-:W-:Y:S02]  /*7360*/  IMAD.MOV R4, RZ, RZ, -R4 ;  /* 0x000000ffff047224 */ /* 0x000fe400078e0a04 */
[----:B------:R-:W-:Y:S01]  /*7370*/  VIADD R9, R29, 0x185 ;  /* 0x000001851d097836 */ /* 0x000fe20000000000 */
[----:B------:R-:W-:Y:S01]  /*7380*/  ISETP.GT.U32.AND P1, PT, R5, R20, PT ;  /* 0x000000140500720c */ /* 0x000fe20003f24070 */
[----:B0-----:R-:W-:Y:S02]  /*7390*/  IMAD.MOV.U32 R13, RZ, RZ, R0 ;  /* 0x000000ffff0d7224 */ /* 0x001fe400078e0000 */
[----:B------:R-:W-:Y:S01]  /*73a0*/  @!P0 IMAD.IADD R19, R19, 0x1, -R5 ;  /* 0x0000000113138824 */ /* 0x000fe200078e0a05 */
[----:B------:R-:W-:Y:S01]  /*73b0*/  IABS R11, R9 ;  /* 0x00000009000b7213 */ /* 0x000fe20000000000 */
[----:B------:R-:W-:Y:S01]  /*73c0*/  @!P5 IMAD.MOV R13, RZ, RZ, -R13 ;  /* 0x000000ffff0dd224 */ /* 0x000fe200078e0a0d */
[----:B------:R-:W-:Y:S01]  /*73d0*/  ISETP.GE.AND P5, PT, R12, RZ, PT ;  /* 0x000000ff0c00720c */ /* 0x000fe20003fa6270 */
[C---:B------:R-:W-:Y:S01]  /*73e0*/  IMAD R10, R5.reuse, R4, R10 ;  /* 0x00000004050a7224 */ /* 0x040fe200078e020a */
[----:B------:R-:W-:Y:S01]  /*73f0*/  IABS R12, R12 ;  /* 0x0000000c000c7213 */ /* 0x000fe20000000000 */
[----:B------:R-:W-:Y:S01]  /*7400*/  IMAD.MOV.U32 R15, RZ, RZ, R3 ;  /* 0x000000ffff0f7224 */ /* 0x000fe200078e0003 */
[----:B------:R0:W-:Y:S01]  /*7410*/  STL [R1+0x648], R13 ;  /* 0x0006480d01007387 */ /* 0x0001e20000100800 */
[----:B------:R-:W-:Y:S01]  /*7420*/  ISETP.GT.U32.AND P0, PT, R5, R19, PT ;  /* 0x000000130500720c */ /* 0x000fe20003f04070 */
[----:B------:R-:W-:-:S04]  /*7430*/  IMAD.HI.U32 R4, R8, R11, RZ ;  /* 0x0000000b08047227 */ /* 0x000fc800078e00ff */
[----:B------:R-:W-:Y:S01]  /*7440*/  @!P6 IMAD.MOV R15, RZ, RZ, -R15 ;  /* 0x000000ffff0fe224 */ /* 0x000fe200078e0a0f */
[----:B------:R-:W-:Y:S01]  /*7450*/  ISETP.GT.U32.AND P6, PT, R5, R10, PT ;  /* 0x0000000a0500720c */ /* 0x000fe20003fc4070 */
[----:B------:R-:W-:Y:S01]  /*7460*/  @!P1 IMAD.IADD R20, R20, 0x1, -R5 ;  /* 0x0000000114149824 */ /* 0x000fe200078e0a05 */
[----:B------:R-:W-:Y:S01]  /*7470*/  ISETP.GE.AND P1, PT, R9, RZ, PT ;  /* 0x000000ff0900720c */ /* 0x000fe20003f26270 */
[----:B0-----:R-:W-:Y:S01]  /*7480*/  IMAD.HI.U32 R13, R8, R12, RZ ;  /* 0x0000000c080d7227 */ /* 0x001fe200078e00ff */
[----:B------:R0:W-:Y:S03]  /*7490*/  STL [R1+0x640], R15 ;  /* 0x0006400f01007387 */ /* 0x0001e60000100800 */
[----:B------:R-:W-:Y:S02]  /*74a0*/  IMAD.MOV R13, RZ, RZ, -R13 ;  /* 0x000000ffff0d7224 */ /* 0x000fe400078e0a0d */
[----:B------:R-:W-:-:S02]  /*74b0*/  IMAD.MOV R4, RZ, RZ, -R4 ;  /* 0x000000ffff047224 */ /* 0x000fc400078e0a04 */
[----:B------:R-:W-:Y:S02]  /*74c0*/  IMAD R9, R5, R13, R12 ;  /* 0x0000000d05097224 */ /* 0x000fe400078e020c */
[----:B------:R-:W-:Y:S02]  /*74d0*/  VIADD R17, R29, 0x184 ;  /* 0x000001841d117836 */ /* 0x000fe40000000000 */
[----:B------:R-:W-:Y:S02]  /*74e0*/  IMAD R11, R5, R4, R11 ;  /* 0x00000004050b7224 */ /* 0x000fe400078e020b */
[--C-:B------:R-:W-:Y:S01]  /*74f0*/  @!P0 IMAD.IADD R19, R19, 0x1, -R5.reuse ;  /* 0x0000000113138824 */ /* 0x100fe200078e0a05 */
[----:B------:R-:W-:Y:S01]  /*7500*/  ISETP.GT.U32.AND P0, PT, R5, R9, PT ;  /* 0x000000090500720c */ /* 0x000fe20003f04070 */
[----:B------:R-:W-:Y:S01]  /*7510*/  @!P6 IMAD.IADD R10, R10, 0x1, -R5 ;  /* 0x000000010a0ae824 */ /* 0x000fe200078e0a05 */
[----:B------:R-:W-:Y:S01]  /*7520*/  IABS R16, R17 ;  /* 0x0000001100107213 */ /* 0x000fe20000000000 */
[----:B------:R-:W-:Y:S01]  /*7530*/  VIADD R2, R29, 0x183 ;  /* 0x000001831d027836 */ /* 0x000fe20000000000 */
[----:B------:R-:W-:Y:S01]  /*7540*/  ISETP.GT.U32.AND P6, PT, R5, R11, PT ;  /* 0x0000000b0500720c */ /* 0x000fe20003fc4070 */
[----:B------:R-:W-:-:S02]  /*7550*/  VIADD R13, R29, 0x182 ;  /* 0x000001821d0d7836 */ /* 0x000fc40000000000 */
[----:B------:R-:W-:Y:S01]  /*7560*/  IMAD.HI.U32 R14, R8, R16, RZ ;  /* 0x00000010080e7227 */ /* 0x000fe200078e00ff */
[----:B------:R-:W-:Y:S02]  /*7570*/  IABS R6, R2 ;  /* 0x0000000200067213 */ /* 0x000fe40000000000 */
[----:B------:R-:W-:Y:S01]  /*7580*/  IABS R4, R13 ;  /* 0x0000000d00047213 */ /* 0x000fe20000000000 */
[----:B------:R-:W-:Y:S02]  /*7590*/  IMAD.MOV R3, RZ, RZ, -R14 ;  /* 0x000000ffff037224 */ /* 0x000fe400078e0a0e */
[----:B------:R-:W-:Y:S02]  /*75a0*/  VIADD R14, R29, 0x181 ;  /* 0x000001811d0e7836 */ /* 0x000fe40000000000 */
[----:B------:R-:W-:Y:S01]  /*75b0*/  @!P0 IMAD.IADD R9, R9, 0x1, -R5 ;  /* 0x0000000109098824 */ /* 0x000fe200078e0a05 */
[----:B------:R-:W-:Y:S01]  /*75c0*/  ISETP.GT.U32.AND P0, PT, R5, R10, PT ;  /* 0x0000000a0500720c */ /* 0x000fe20003f04070 */
[----:B------:R-:W-:-:S02]  /*75d0*/  IMAD.MOV.U32 R22, RZ, RZ, R20 ;  /* 0x000000ffff167224 */ /* 0x000fc400078e0014 */
[----:B------:R-:W-:-:S04]  /*75e0*/  IMAD.HI.U32 R0, R8, R6, RZ ;  /* 0x0000000608007227 */ /* 0x000fc800078e00ff */
[----:B------:R-:W-:Y:S01]  /*75f0*/  IMAD R16, R5, R3, R16 ;  /* 0x0000000305107224 */ /* 0x000fe200078e0210 */
[----:B------:R-:W-:Y:S01]  /*7600*/  IABS R3, R14 ;  /* 0x0000000e00037213 */ /* 0x000fe20000000000 */
[----:B------:R-:W-:Y:S02]  /*7610*/  @!P6 IMAD.IADD R11, R11, 0x1, -R5 ;  /* 0x000000010b0be824 */ /* 0x000fe400078e0a05 */
[----:B------:R-:W-:Y:S01]  /*7620*/  @!P2 IMAD.MOV R22, RZ, RZ, -R22 ;  /* 0x000000ffff16a224 */ /* 0x000fe200078e0a16 */
[C---:B------:R-:W-:Y:S01]  /*7630*/  ISETP.GT.U32.AND P2, PT, R5.reuse, R9, PT ;  /* 0x000000090500720c */ /* 0x040fe20003f44070 */
[----:B------:R-:W-:Y:S01]  /*7640*/  IMAD.HI.U32 R20, R8, R4, RZ ;  /* 0x0000000408147227 */ /* 0x000fe200078e00ff */
[----:B------:R-:W-:Y:S02]  /*7650*/  ISETP.GT.U32.AND P6, PT, R5, R11, PT ;  /* 0x0000000b0500720c */ /* 0x000fe40003fc4070 */
[----:B------:R-:W-:Y:S01]  /*7660*/  STL [R1+0x62c], R22 ;  /* 0x00062c1601007387 */ /* 0x000fe20000100800 */
[----:B------:R-:W-:-:S02]  /*7670*/  IMAD.MOV R0, RZ, RZ, -R0 ;  /* 0x000000ffff007224 */ /* 0x000fc400078e0a00 */
[----:B------:R-:W-:-:S04]  /*7680*/  IMAD.HI.U32 R21, R8, R3, RZ ;  /* 0x0000000308157227 */ /* 0x000fc800078e00ff */
[----:B------:R-:W-:Y:S02]  /*7690*/  IMAD.MOV R20, RZ, RZ, -R20 ;  /* 0x000000ffff147224 */ /* 0x000fe400078e0a14 */
[----:B------:R-:W-:Y:S02]  /*76a0*/  IMAD R6, R5, R0, R6 ;  /* 0x0000000005067224 */ /* 0x000fe400078e0206 */
[----:B0-----:R-:W-:Y:S02]  /*76b0*/  VIADD R15, R29, 0x180 ;  /* 0x000001801d0f7836 */ /* 0x001fe40000000000 */
[----:B------:R-:W-:Y:S02]  /*76c0*/  IMAD.MOV R21, RZ, RZ, -R21 ;  /* 0x000000ffff157224 */ /* 0x000fe400078e0a15 */
[----:B------:R-:W-:Y:S01]  /*76d0*/  @!P3 IMAD.MOV R19, RZ, RZ, -R19 ;  /* 0x000000ffff13b224 */ /* 0x000fe200078e0a13 */
[C---:B------:R-:W-:Y:S01]  /*76e0*/  ISETP.GT.U32.AND P3, PT, R5.reuse, R16, PT ;  /* 0x000000100500720c */ /* 0x040fe20003f64070 */
[C---:B------:R-:W-:Y:S01]  /*76f0*/  IMAD R4, R5.reuse, R20, R4 ;  /* 0x0000001405047224 */ /* 0x040fe200078e0204 */
[----:B------:R-:W-:Y:S01]  /*7700*/  IABS R18, R15 ;  /* 0x0000000f00127213 */ /* 0x000fe20000000000 */
[----:B------:R-:W-:Y:S01]  /*7710*/  @!P0 IMAD.IADD R10, R10, 0x1, -R5 ;  /* 0x000000010a0a8824 */ /* 0x000fe200078e0a05 */
[C---:B------:R-:W-:Y:S01]  /*7720*/  ISETP.GT.U32.AND P0, PT, R5.reuse, R6, PT ;  /* 0x000000060500720c */ /* 0x040fe20003f04070 */
[----:B------:R-:W-:Y:S01]  /*7730*/  IMAD R3, R5, R21, R3 ;  /* 0x0000001505037224 */ /* 0x000fe200078e0203 */
[----:B------:R0:W-:Y:S01]  /*7740*/  STL [R1+0x628], R19 ;  /* 0x0006281301007387 */ /* 0x0001e20000100800 */
[--C-:B------:R-:W-:Y:S01]  /*7750*/  @!P2 IMAD.IADD R9, R9, 0x1, -R5.reuse ;  /* 0x000000010909a824 */ /* 0x100fe200078e0a05 */
[----:B------:R-:W-:Y:S01]  /*7760*/  ISETP.GT.U32.AND P2, PT, R5, R4, PT ;  /* 0x000000040500720c */ /* 0x000fe20003f44070 */
[----:B------:R-:W-:Y:S01]  /*7770*/  @!P6 IMAD.IADD R11, R11, 0x1, -R5 ;  /* 0x000000010b0be824 */ /* 0x000fe200078e0a05 */
[----:B------:R-:W-:Y:S01]  /*7780*/  ISETP.GT.U32.AND P6, PT, R5, R3, PT ;  /* 0x000000030500720c */ /* 0x000fe20003fc4070 */
[----:B------:R-:W-:-:S02]  /*7790*/  VIADD R12, R29, 0x17f ;  /* 0x0000017f1d0c7836 */ /* 0x000fc40000000000 */
[----:B------:R-:W-:Y:S01]  /*77a0*/  @!P3 IMAD.IADD R16, R16, 0x1, -R5 ;  /* 0x000000011010b824 */ /* 0x000fe200078e0a05 */
[----:B------:R-:W-:Y:S01]  /*77b0*/  ISETP.GE.AND P3, PT, R17, RZ, PT ;  /* 0x000000ff1100720c */ /* 0x000fe20003f66270 */
[----:B------:R-:W-:Y:S01]  /*77c0*/  IMAD.MOV.U32 R23, RZ, RZ, R10 ;  /* 0x000000ffff177224 */ /* 0x000fe200078e000a */
[----:B------:R-:W-:Y:S01]  /*77d0*/  IABS R0, R12 ;  /* 0x0000000c00007213 */ /* 0x000fe20000000000 */
[----:B0-----:R-:W-:-:S04]  /*77e0*/  IMAD.HI.U32 R19, R8, R18, RZ ;  /* 0x0000001208137227 */ /* 0x001fc800078e00ff */
[----:B------:R-:W-:Y:S02]  /*77f0*/  IMAD.MOV R19, RZ, RZ, -R19 ;  /* 0x000000ffff137224 */ /* 0x000fe400078e0a13 */
[--C-:B------:R-:W-:Y:S01]  /*7800*/  @!P0 IMAD.IADD R6, R6, 0x1, -R5.reuse ;  /* 0x0000000106068824 */ /* 0x100fe200078e0a05 */
[----:B------:R-:W-:Y:S01]  /*7810*/  ISETP.GE.AND P0, PT, R2, RZ, PT ;  /* 0x000000ff0200720c */ /* 0x000fe20003f06270 */
[C---:B------:R-:W-:Y:S02]  /*7820*/  IMAD R2, R5.reuse, R19, R18 ;  /* 0x0000001305027224 */ /* 0x040fe400078e0212 */
[----:B------:R-:W-:Y:S01]  /*7830*/  @!P2 IMAD.IADD R4, R4, 0x1, -R5 ;  /* 0x000000010404a824 */ /* 0x000fe200078e0a05 */
[C---:B------:R-:W-:Y:S01]  /*7840*/  ISETP.GT.U32.AND P2, PT, R5.reuse, R16, PT ;  /* 0x000000100500720c */ /* 0x040fe20003f44070 */
[----:B------:R-:W-:Y:S01]  /*7850*/  @!P4 IMAD.MOV R23, RZ, RZ, -R23 ;  /* 0x000000ffff17c224 */ /* 0x000fe200078e0a17 */
[----:B------:R-:W-:Y:S01]  /*7860*/  ISETP.GT.U32.AND P4, PT, R5, R6, PT ;  /* 0x000000060500720c */ /* 0x000fe20003f84070 */
[----:B------:R-:W-:-:S03]  /*7870*/  IMAD.HI.U32 R20, R8, R0, RZ ;  /* 0x0000000008147227 */ /* 0x000fc600078e00ff */
[----:B------:R-:W-:Y:S01]  /*7880*/  STL [R1+0x61c], R23 ;  /* 0x00061c1701007387 */ /* 0x000fe20000100800 */
[----:B------:R-:W-:Y:S01]  /*7890*/  @!P6 IMAD.IADD R3, R3, 0x1, -R5 ;  /* 0x000000010303e824 */ /* 0x000fe200078e0a05 */
[C---:B------:R-:W-:Y:S01]  /*78a0*/  ISETP.GT.U32.AND P6, PT, R5.reuse, R4, PT ;  /* 0x000000040500720c */ /* 0x040fe20003fc4070 */
[----:B------:R-:W-:Y:S01]  /*78b0*/  @!P1 IMAD.MOV R11, RZ, RZ, -R11 ;  /* 0x000000ffff0b9224 */ /* 0x000fe200078e0a0b */
[----:B------:R-:W-:Y:S01]  /*78c0*/  ISETP.GT.U32.AND P1, PT, R5, R2, PT ;  /* 0x000000020500720c */ /* 0x000fe20003f24070 */
[C---:B------:R-:W-:Y:S02]  /*78d0*/  VIADD R18, R29.reuse, 0x17e ;  /* 0x0000017e1d127836 */ /* 0x040fe40000000000 */
[----:B------:R-:W-:Y:S02]  /*78e0*/  IMAD.MOV.U32 R22, RZ, RZ, R9 ;  /* 0x000000ffff167224 */ /* 0x000fe400078e0009 */
[----:B------:R-:W-:Y:S01]  /*78f0*/  IMAD.MOV R20, RZ, RZ, -R20 ;  /* 0x000000ffff147224 */ /* 0x000fe200078e0a14 */
[----:B------:R-:W-:Y:S01]  /*7900*/  IABS R10, R18 ;  /* 0x00000012000a7213 */ /* 0x000fe20000000000 */
[----:B------:R-:W-:-:S02]  /*7910*/  VIADD R17, R29, 0x17d ;  /* 0x0000017d1d117836 */ /* 0x000fc40000000000 */
[----:B------:R-:W-:Y:S01]  /*7920*/  @!P5 IMAD.MOV R22, RZ, RZ, -R22 ;  /* 0x000000ffff16d224 */ /* 0x000fe200078e0a16 */
[C---:B------:R-:W-:Y:S01]  /*7930*/  ISETP.GT.U32.AND P5, PT, R5.reuse, R3, PT ;  /* 0x000000030500720c */ /* 0x040fe20003fa4070 */
[----:B------:R-:W-:Y:S01]  /*7940*/  IMAD R0, R5, R20, R0 ;  /* 0x0000001405007224 */ /* 0x000fe200078e0200 */
[----:B------:R-:W-:Y:S01]  /*7950*/  IABS R9, R17 ;  /* 0x0000001100097213 */ /* 0x000fe20000000000 */
[--C-:B------:R-:W-:Y:S01]  /*7960*/  @!P2 IMAD.IADD R16, R16, 0x1, -R5.reuse ;  /* 0x000000011010a824 */ /* 0x100fe200078e0a05 */
[----:B------:R-:W-:Y:S01]  /*7970*/  ISETP.GE.AND P2, PT, R13, RZ, PT ;  /* 0x000000ff0d00720c */ /* 0x000fe20003f46270 */
[--C-:B------:R-:W-:Y:S01]  /*7980*/  @!P4 IMAD.IADD R6, R6, 0x1, -R5.reuse ;  /* 0x000000010606c824 */ /* 0x100fe200078e0a05 */
[----:B------:R-:W-:Y:S01]  /*7990*/  ISETP.GT.U32.AND P4, PT, R5, R0, PT ;  /* 0x000000000500720c */ /* 0x000fe20003f84070 */
[----:B------:R-:W-:Y:S01]  /*79a0*/  IMAD.HI.U32 R13, R8, R10, RZ ;  /* 0x0000000a080d7227 */ /* 0x000fe200078e00ff */
[----:B------:R-:W-:Y:S03]  /*79b0*/  STL [R1+0x618], R22 ;  /* 0x0006181601007387 */ /* 0x000fe60000100800 */
[--C-:B------:R-:W-:Y:S01]  /*79c0*/  @!P6 IMAD.IADD R4, R4, 0x1, -R5.reuse ;  /* 0x000000010404e824 */ /* 0x100fe200078e0a05 */
[----:B------:R0:W-:Y:S01]  /*79d0*/  STL [R1+0x614], R11 ;  /* 0x0006140b01007387 */ /* 0x0001e20000100800 */
[----:B------:R-:W-:Y:S01]  /*79e0*/  @!P1 IMAD.IADD R2, R2, 0x1, -R5 ;  /* 0x0000000102029824 */ /* 0x000fe200078e0a05 */
[----:B------:R-:W-:Y:S01]  /*79f0*/  ISETP.GE.AND P6, PT, R14, RZ, PT ;  /* 0x000000ff0e00720c */ /* 0x000fe20003fc6270 */
[----:B------:R-:W-:Y:S01]  /*7a00*/  IMAD.MOV.U32 R19, RZ, RZ, R6 ;  /* 0x000000ffff137224 */ /* 0x000fe200078e0006 */
[----:B------:R-:W-:Y:S01]  /*7a10*/  ISETP.GE.AND P1, PT, R12, RZ, PT ;  /* 0x000000ff0c00720c */ /* 0x000fe20003f26270 */
[----:B------:R-:W-:-:S02]  /*7a20*/  IMAD.MOV R12, RZ, RZ, -R13 ;  /* 0x000000ffff0c7224 */ /* 0x000fc400078e0a0d */
[----:B------:R-:W-:Y:S01]  /*7a30*/  @!P5 IMAD.IADD R3, R3, 0x1, -R5 ;  /* 0x000000010303d824 */ /* 0x000fe200078e0a05 */
[----:B------:R-:W-:Y:S01]  /*7a40*/  ISETP.GE.AND P5, PT, R15, RZ, PT ;  /* 0x000000ff0f00720c */ /* 0x000fe20003fa6270 */
[----:B------:R-:W-:Y:S02]  /*7a50*/  IMAD R6, R5, R12, R10 ;  /* 0x0000000c05067224 */ /* 0x000fe400078e020a */
[----:B0-----:R-:W-:-:S04]  /*7a60*/  IMAD.HI.U32 R11, R8, R9, RZ ;  /* 0x00000009080b7227 */ /* 0x001fc800078e00ff */
[----:B------:R-:W-:Y:S02]  /*7a70*/  IMAD.MOV R11, RZ, RZ, -R11 ;  /* 0x000000ffff0b7224 */ /* 0x000fe400078e0a0b */
[----:B------:R-:W-:Y:S02]  /*7a80*/  IMAD.MOV.U32 R14, RZ, RZ, R4 ;  /* 0x000000ffff0e7224 */ /* 0x000fe400078e0004 */
[C---:B------:R-:W-:Y:S02]  /*7a90*/  IMAD R4, R5.reuse, R11, R9 ;  /* 0x0000000b05047224 */ /* 0x040fe400078e0209 */
[----:B------:R-:W-:Y:S02]  /*7aa0*/  IMAD.MOV.U32 R13, RZ, RZ, R3 ;  /* 0x000000ffff0d7224 */ /* 0x000fe400078e0003 */
[----:B------:R-:W-:Y:S01]  /*7ab0*/  @!P2 IMAD.MOV R14, RZ, RZ, -R14 ;  /* 0x000000ffff0ea224 */ /* 0x000fe200078e0a0e */
[C---:B------:R-:W-:Y:S01]  /*7ac0*/  ISETP.GT.U32.AND P2, PT, R5.reuse, R6, PT ;  /* 0x000000060500720c */ /* 0x040fe20003f44070 */
[----:B------:R-:W-:Y:S01]  /*7ad0*/  @!P4 IMAD.IADD R0, R0, 0x1, -R5 ;  /* 0x000000010000c824 */ /* 0x000fe200078e0a05 */
[C---:B------:R-:W-:Y:S01]  /*7ae0*/  ISETP.GT.U32.AND P4, PT, R5.reuse, R2, PT ;  /* 0x000000020500720c */ /* 0x040fe20003f84070 */
[----:B------:R-:W-:Y:S01]  /*7af0*/  @!P6 IMAD.MOV R13, RZ, RZ, -R13 ;  /* 0x000000ffff0de224 */ /* 0x000fe200078e0a0d */
[C---:B------:R-:W-:Y:S01]  /*7b00*/  ISETP.GT.U32.AND P6, PT, R5.reuse, R4, PT ;  /* 0x000000040500720c */ /* 0x040fe20003fc4070 */
[----:B------:R-:W-:Y:S01]  /*7b10*/  @!P0 IMAD.MOV R19, RZ, RZ, -R19 ;  /* 0x000000ffff138224 */ /* 0x000fe200078e0a13 */
[----:B------:R-:W-:Y:S01]  /*7b20*/  ISETP.GT.U32.AND P0, PT, R5, R0, PT ;  /* 0x000000000500720c */ /* 0x000fe20003f04070 */
[----:B------:R-:W-:-:S02]  /*7b30*/  VIADD R3, R29, 0x17c ;  /* 0x0000017c1d037836 */ /* 0x000fc40000000000 */
[----:B------:R-:W-:Y:S02]  /*7b40*/  VIADD R9, R29, 0x17b ;  /* 0x0000017b1d097836 */ /* 0x000fe40000000000 */
[----:B------:R-:W-:Y:S01]  /*7b50*/  IMAD.MOV.U32 R20, RZ, RZ, R16 ;  /* 0x000000ffff147224 */ /* 0x000fe200078e0010 */
[----:B------:R-:W-:Y:S01]  /*7b60*/  IABS R12, R3 ;  /* 0x00000003000c7213 */ /* 0x000fe20000000000 */
[--C-:B------:R-:W-:Y:S01]  /*7b70*/  @!P2 IMAD.IADD R6, R6, 0x1, -R5.reuse ;  /* 0x000000010606a824 */ /* 0x100fe200078e0a05 */
[----:B------:R-:W-:Y:S01]  /*7b80*/  IABS R10, R9 ;  /* 0x00000009000a7213 */ /* 0x000fe20000000000 */
[--C-:B------:R-:W-:Y:S01]  /*7b90*/  @!P4 IMAD.IADD R2, R2, 0x1, -R5.reuse ;  /* 0x000000010202c824 */ /* 0x100fe200078e0a05 */
[----:B------:R-:W-:Y:S01]  /*7ba0*/  ISETP.GE.AND P2, PT, R9, RZ, PT ;  /* 0x000000ff0900720c */ /* 0x000fe20003f46270 */
[----:B------:R-:W-:Y:S01]  /*7bb0*/  @!P6 IMAD.IADD R4, R4, 0x1, -R5 ;  /* 0x000000010404e824 */ /* 0x000fe200078e0a05 */
[----:B------:R-:W-:Y:S01]  /*7bc0*/  ISETP.GT.U32.AND P6, PT, R5, R6, PT ;  /* 0x000000060500720c */ /* 0x000fe20003fc4070 */
[----:B------:R-:W-:Y:S01]  /*7bd0*/  IMAD.MOV.U32 R11, RZ, RZ, R2 ;  /* 0x000000ffff0b7224 */ /* 0x000fe200078e0002 */
[----:B------:R-:W-:Y:S01]  /*7be0*/  ISETP.GE.AND P4, PT, R17, RZ, PT ;  /* 0x000000ff1100720c */ /* 0x000fe20003f86270 */
[----:B------:R-:W-:-:S04]  /*7bf0*/  IMAD.HI.U32 R2, R8, R12, RZ ;  /* 0x0000000c08027227 */ /* 0x000fc800078e00ff */
[--C-:B------:R-:W-:Y:S01]  /*7c00*/  @!P0 IMAD.IADD R0, R0, 0x1, -R5.reuse ;  /* 0x0000000100008824 */ /* 0x100fe200078e0a05 */
[----:B------:R-:W-:Y:S01]  /*7c10*/  ISETP.GE.AND P0, PT, R3, RZ, PT ;  /* 0x000000ff0300720c */ /* 0x000fe20003f06270 */
[----:B------:R-:W-:Y:S02]  /*7c20*/  IMAD.MOV R2, RZ, RZ, -R2 ;  /* 0x000000ffff027224 */ /* 0x000fe400078e0a02 */
[----:B------:R-:W-:Y:S02]  /*7c30*/  IMAD.MOV.U32 R3, RZ, RZ, R10 ;  /* 0x000000ffff037224 */ /* 0x000fe400078e000a */
[----:B------:R-:W-:Y:S01]  /*7c40*/  @!P3 IMAD.MOV R20, RZ, RZ, -R20 ;  /* 0x000000ffff14b224 */ /* 0x000fe200078e0a14 */
[----:B------:R-:W-:Y:S01]  /*7c50*/  ISETP.GE.AND P3, PT, R18, RZ, PT ;  /* 0x000000ff1200720c */ /* 0x000fe20003f66270 */
[C---:B------:R-:W-:Y:S02]  /*7c60*/  IMAD R12, R5.reuse, R2, R12 ;  /* 0x00000002050c7224 */ /* 0x040fe400078e020c */
[----:B------:R-:W-:Y:S01]  /*7c70*/  IMAD.HI.U32 R9, R8, R3, RZ ;  /* 0x0000000308097227 */ /* 0x000fe200078e00ff */
[----:B------:R-:W-:Y:S03]  /*7c80*/  STL [R1+0x260], R20 ;  /* 0x0002601401007387 */ /* 0x000fe60000100800 */
[----:B------:R-:W-:Y:S01]  /*7c90*/  @!P6 IMAD.IADD R6, R6, 0x1, -R5 ;  /* 0x000000010606e824 */ /* 0x000fe200078e0a05 */
[C---:B------:R-:W-:Y:S01]  /*7ca0*/  ISETP.GT.U32.AND P6, PT, R5.reuse, R12, PT ;  /* 0x0000000c0500720c */ /* 0x040fe20003fc4070 */
[----:B------:R-:W-:Y:S01]  /*7cb0*/  @!P5 IMAD.MOV R11, RZ, RZ, -R11 ;  /* 0x000000ffff0bd224 */ /* 0x000fe200078e0a0b */
[----:B------:R-:W-:Y:S01]  /*7cc0*/  ISETP.GT.U32.AND P5, PT, R5, R4, PT ;  /* 0x000000040500720c */ /* 0x000fe20003fa4070 */
[----:B------:R-:W-:Y:S01]  /*7cd0*/  IMAD.MOV.U32 R10, RZ, RZ, R0 ;  /* 0x000000ffff0a7224 */ /* 0x000fe200078e0000 */
[----:B------:R-:W-:Y:S01]  /*7ce0*/  STL [R1+0x25c], R19 ;  /* 0x00025c1301007387 */ /* 0x000fe20000100800 */
[----:B------:R-:W-:-:S02]  /*7cf0*/  IMAD.MOV R0, RZ, RZ, -R9 ;  /* 0x000000ffff007224 */ /* 0x000fc400078e0a09 */
[----:B------:R-:W-:Y:S01]  /*7d00*/  @!P1 IMAD.MOV R10, RZ, RZ, -R10 ;  /* 0x000000ffff0a9224 */ /* 0x000fe200078e0a0a */
[----:B------:R0:W-:Y:S01]  /*7d10*/  STL [R1+0x430], R14 ;  /* 0x0004300e01007387 */ /* 0x0001e20000100800 */
[----:B------:R-:W-:Y:S02]  /*7d20*/  IMAD R3, R5, R0, R3 ;  /* 0x0000000005037224 */ /* 0x000fe400078e0203 */
[C---:B------:R-:W-:Y:S01]  /*7d30*/  VIADD R9, R29.reuse, 0x179 ;  /* 0x000001791d097836 */ /* 0x040fe20000000000 */
[----:B------:R1:W-:Y:S01]  /*7d40*/  STL [R1+0x44c], R13 ;  /* 0x00044c0d01007387 */ /* 0x0003e20000100800 */
[--C-:B------:R-:W-:Y:S02]  /*7d50*/  @!P6 IMAD.IADD R12, R12, 0x1, -R5.reuse ;  /* 0x000000010c0ce824 */ /* 0x100fe400078e0a05 */
[--C-:B------:R-:W-:Y:S01]  /*7d60*/  @!P5 IMAD.IADD R4, R4, 0x1, -R5.reuse ;  /* 0x000000010404d824 */ /* 0x100fe200078e0a05 */
[----:B------:R3:W-:Y:S01]  /*7d70*/  STL [R1+0x5f8], R11 ;  /* 0x0005f80b01007387 */ /* 0x0007e20000100800 */
[----:B------:R-:W-:Y:S01]  /*7d80*/  VIADD R2, R29, 0x177 ;  /* 0x000001771d027836 */ /* 0x000fe20000000000 */
[----:B------:R-:W-:Y:S01]  /*7d90*/  ISETP.GT.U32.AND P6, PT, R5, R12, PT ;  /* 0x0000000c0500720c */ /* 0x000fe20003fc4070 */
[----:B0-----:R-:W-:Y:S01]  /*7da0*/  IMAD.MOV.U32 R14, RZ, RZ, R6 ;  /* 0x000000ffff0e7224 */ /* 0x001fe200078e0006 */
[----:B------:R0:W-:Y:S01]  /*7db0*/  STL [R1+0x5fc], R10 ;  /* 0x0005fc0a01007387 */ /* 0x0001e20000100800 */
[----:B------:R-:W-:Y:S01]  /*7dc0*/  ISETP.GE.AND P5, PT, R9, RZ, PT ;  /* 0x000000ff0900720c */ /* 0x000fe20003fa6270 */
[----:B-1----:R-:W-:Y:S01]  /*7dd0*/  VIADD R13, R29, 0x17a ;  /* 0x0000017a1d0d7836 */ /* 0x002fe20000000000 */
[----:B------:R-:W-:Y:S01]  /*7de0*/  IABS R9, R9 ;  /* 0x0000000900097213 */ /* 0x000fe20000000000 */
[----:B------:R-:W-:Y:S01]  /*7df0*/  @!P3 IMAD.MOV R14, RZ, RZ, -R14 ;  /* 0x000000ffff0eb224 */ /* 0x000fe200078e0a0e */
[----:B------:R-:W-:Y:S01]  /*7e00*/  ISETP.GT.U32.AND P3, PT, R5, R3, PT ;  /* 0x000000030500720c */ /* 0x000fe20003f64070 */
[----:B---3--:R-:W-:Y:S01]  /*7e10*/  VIADD R11, R29, 0x178 ;  /* 0x000001781d0b7836 */ /* 0x008fe20000000000 */
[----:B------:R-:W-:Y:S01]  /*7e20*/  ISETP.GE.AND P1, PT, R13, RZ, PT ;  /* 0x000000ff0d00720c */ /* 0x000fe20003f26270 */
[----:B------:R-:W-:Y:S01]  /*7e30*/  VIADD R18, R29, 0x176 ;  /* 0x000001761d127836 */ /* 0x000fe20000000000 */
[----:B------:R-:W-:Y:S01]  /*7e40*/  IABS R13, R13 ;  /* 0x0000000d000d7213 */ /* 0x000fe20000000000 */
[----:B0-----:R-:W-:Y:S01]  /*7e50*/  IMAD.MOV.U32 R10, RZ, RZ, R4 ;  /* 0x000000ffff0a7224 */ /* 0x001fe200078e0004 */
[----:B------:R-:W-:Y:S01]  /*7e60*/  STL [R1+0x600], R14 ;  /* 0x0006000e01007387 */ /* 0x000fe20000100800 */
[----:B------:R-:W-:-:S02]  /*7e70*/  @!P6 IMAD.IADD R12, R12, 0x1, -R5 ;  /* 0x000000010c0ce824 */ /* 0x000fc400078e0a05 */
[----:B------:R-:W-:-:S04]  /*7e80*/  IMAD.HI.U32 R0, R8, R13, RZ ;  /* 0x0000000d08007227 */ /* 0x000fc800078e00ff */
[----:B------:R-:W-:Y:S01]  /*7e90*/  @!P4 IMAD.MOV R10, RZ, RZ, -R10 ;  /* 0x000000ffff0ac224 */ /* 0x000fe200078e0a0a */
[----:B------:R-:W-:Y:S01]  /*7ea0*/  ISETP.GE.AND P4, PT, R11, RZ, PT ;  /* 0x000000ff0b00720c */ /* 0x000fe20003f86270 */
[----:B------:R-:W-:Y:S01]  /*7eb0*/  IMAD.MOV R6, RZ, RZ, -R0 ;  /* 0x000000ffff067224 */ /* 0x000fe200078e0a00 */
[----:B------:R-:W-:Y:S01]  /*7ec0*/  IABS R11, R11 ;  /* 0x0000000b000b7213 */ /* 0x000fe20000000000 */
[----:B------:R-:W-:Y:S01]  /*7ed0*/  @!P3 IMAD.IADD R3, R3, 0x1, -R5 ;  /* 0x000000010303b824 */ /* 0x000fe200078e0a05 */
[----:B------:R0:W-:Y:S01]  /*7ee0*/  STL [R1+0x60c], R10 ;  /* 0x00060c0a01007387 */ /* 0x0001e20000100800 */
[C---:B------:R-:W-:Y:S02]  /*7ef0*/  IMAD R13, R5.reuse, R6, R13 ;  /* 0x00000006050d7224 */ /* 0x040fe400078e020d */
[C---:B------:R-:W-:Y:S01]  /*7f00*/  IMAD.HI.U32 R4, R8.reuse, R11, RZ ;  /* 0x0000000b08047227 */ /* 0x040fe200078e00ff */
[C---:B------:R-:W-:Y:S02]  /*7f10*/  ISETP.GT.U32.AND P3, PT, R5.reuse, R3, PT ;  /* 0x000000030500720c */ /* 0x040fe40003f64070 */
[----:B------:R-:W-:Y:S01]  /*7f20*/  ISETP.GT.U32.AND P6, PT, R5, R13, PT ;  /* 0x0000000d0500720c */ /* 0x000fe20003fc4070 */
[----:B------:R-:W-:Y:S01]  /*7f30*/  IMAD.HI.U32 R0, R8, R9, RZ ;  /* 0x0000000908007227 */ /* 0x000fe200078e00ff */
[----:B0-----:R-:W-:-:S03]  /*7f40*/  IABS R10, R2 ;  /* 0x00000002000a7213 */ /* 0x001fc60000000000 */
[----:B------:R-:W-:Y:S02]  /*7f50*/  IMAD.MOV R4, RZ, RZ, -R4 ;  /* 0x000000ffff047224 */ /* 0x000fe400078e0a04 */
[----:B------:R-:W-:Y:S02]  /*7f60*/  IMAD.MOV R0, RZ, RZ, -R0 ;  /* 0x000000ffff007224 */ /* 0x000fe400078e0a00 */
[----:B------:R-:W-:-:S04]  /*7f70*/  IMAD.HI.U32 R6, R8, R10, RZ ;  /* 0x0000000a08067227 */ /* 0x000fc800078e00ff */
[----:B------:R-:W-:Y:S02]  /*7f80*/  IMAD.MOV R6, RZ, RZ, -R6 ;  /* 0x000000ffff067224 */ /* 0x000fe400078e0a06 */
[C---:B------:R-:W-:Y:S02]  /*7f90*/  IMAD R11, R5.reuse, R4, R11 ;  /* 0x00000004050b7224 */ /* 0x040fe400078e020b */
[C---:B------:R-:W-:Y:S01]  /*7fa0*/  IMAD R9, R5.reuse, R0, R9 ;  /* 0x0000000005097224 */ /* 0x040fe200078e0209 */
[----:B------:R-:W-:Y:S01]  /*7fb0*/  IABS R0, R18 ;  /* 0x0000001200007213 */ /* 0x000fe20000000000 */
[----:B------:R-:W-:Y:S02]  /*7fc0*/  IMAD.MOV.U32 R14, RZ, RZ, R12 ;  /* 0x000000ffff0e7224 */ /* 0x000fe400078e000c */
[----:B------:R-:W-:Y:S02]  /*7fd0*/  IMAD R10, R5, R6, R10 ;  /* 0x00000006050a7224 */ /* 0x000fe400078e020a */
[--C-:B------:R-:W-:Y:S01]  /*7fe0*/  @!P3 IMAD.IADD R3, R3, 0x1, -R5.reuse ;  /* 0x000000010303b824 */ /* 0x100fe200078e0a05 */
[C---:B------:R-:W-:Y:S01]  /*7ff0*/  ISETP.GT.U32.AND P3, PT, R5.reuse, R11, PT ;  /* 0x0000000b0500720c */ /* 0x040fe20003f64070 */
[----:B------:R-:W-:Y:S01]  /*8000*/  @!P0 IMAD.MOV R14, RZ, RZ, -R14 ;  /* 0x000000ffff0e8224 */ /* 0x000fe200078e0a0e */
[----:B------:R-:W-:Y:S01]  /*8010*/  ISETP.GT.U32.AND P0, PT, R5, R9, PT ;  /* 0x000000090500720c */ /* 0x000fe20003f04070 */
[----:B------:R-:W-:Y:S01]  /*8020*/  @!P6 IMAD.IADD R13, R13, 0x1, -R5 ;  /* 0x000000010d0de824 */ /* 0x000fe200078e0a05 */
[----:B------:R-:W-:Y:S01]  /*8030*/  ISETP.GT.U32.AND P6, PT, R5, R10, PT ;  /* 0x0000000a0500720c */ /* 0x000fe20003fc4070 */
[----:B------:R-:W-:Y:S01]  /*8040*/  VIADD R15, R29, 0x175 ;  /* 0x000001751d0f7836 */ /* 0x000fe20000000000 */
[----:B------:R0:W-:Y:S01]  /*8050*/  STL [R1+0x608], R14 ;  /* 0x0006080e01007387 */ /* 0x0001e20000100800 */
[----:B------:R-:W-:-:S03]  /*8060*/  IMAD.HI.U32 R4, R8, R0, RZ ;  /* 0x0000000008047227 */ /* 0x000fc600078e00ff */
[----:B------:R-:W-:Y:S01]  /*8070*/  IABS R12, R15 ;  /* 0x0000000f000c7213 */ /* 0x000fe20000000000 */
[----:B------:R-:W-:Y:S02]  /*8080*/  IMAD.MOV R4, RZ, RZ, -R4 ;  /* 0x000000ffff047224 */ /* 0x000fe400078e0a04 */
[--C-:B------:R-:W-:Y:S02]  /*8090*/  @!P3 IMAD.IADD R11, R11, 0x1, -R5.reuse ;  /* 0x000000010b0bb824 */ /* 0x100fe400078e0a05 */
[--C-:B------:R-:W-:Y:S01]  /*80a0*/  @!P0 IMAD.IADD R9, R9, 0x1, -R5.reuse ;  /* 0x0000000109098824 */ /* 0x100fe200078e0a05 */
[C---:B------:R-:W-:Y:S01]  /*80b0*/  ISETP.GT.U32.AND P0, PT, R5.reuse, R13, PT ;  /* 0x0000000d0500720c */ /* 0x040fe20003f04070 */
[----:B------:R-:W-:Y:S01]  /*80c0*/  @!P6 IMAD.IADD R10, R10, 0x1, -R5 ;  /* 0x000000010a0ae824 */ /* 0x000fe200078e0a05 */
[C---:B------:R-:W-:Y:S01]  /*80d0*/  ISETP.GT.U32.AND P6, PT, R5.reuse, R11, PT ;  /* 0x0000000b0500720c */ /* 0x040fe20003fc4070 */
[----:B0-----:R-:W-:Y:S01]  /*80e0*/  IMAD.MOV.U32 R14, RZ, RZ, R3 ;  /* 0x000000ffff0e7224 */ /* 0x001fe200078e0003 */
[----:B------:R-:W-:Y:S01]  /*80f0*/  ISETP.GT.U32.AND P3, PT, R5, R9, PT ;  /* 0x000000090500720c */ /* 0x000fe20003f64070 */
[----:B------:R-:W-:-:S04]  /*8100*/  IMAD.HI.U32 R3, R8, R12, RZ ;  /* 0x0000000c08037227 */ /* 0x000fc800078e00ff */
[----:B------:R-:W-:Y:S02]  /*8110*/  IMAD.MOV R3, RZ, RZ, -R3 ;  /* 0x000000ffff037224 */ /* 0x000fe400078e0a03 */
[----:B------:R-:W-:Y:S01]  /*8120*/  @!P2 IMAD.MOV R14, RZ, RZ, -R14 ;  /* 0x000000ffff0ea224 */ /* 0x000fe200078e0a0e */
[C---:B------:R-:W-:Y:S01]  /*8130*/  ISETP.GT.U32.AND P2, PT, R5.reuse, R10, PT ;  /* 0x0000000a0500720c */ /* 0x040fe20003f44070 */
[C---:B------:R-:W-:Y:S02]  /*8140*/  IMAD R0, R5.reuse, R4, R0 ;  /* 0x0000000405007224 */ /* 0x040fe400078e0200 */
[----:B------:R-:W-:Y:S01]  /*8150*/  IMAD R12, R5, R3, R12 ;  /* 0x00000003050c7224 */ /* 0x000fe200078e020c */
[----:B------:R0:W-:Y:S01]  /*8160*/  STL [R1+0x604], R14 ;  /* 0x0006040e01007387 */ /* 0x0001e20000100800 */
[--C-:B------:R-:W-:Y:S01]  /*8170*/  @!P0 IMAD.IADD R13, R13, 0x1, -R5.reuse ;  /* 0x000000010d0d8824 */ /* 0x100fe200078e0a05 */
[----:B------:R-:W-:Y:S01]  /*8180*/  ISETP.GT.U32.AND P0, PT, R5, R0, PT ;  /* 0x000000000500720c */ /* 0x000fe20003f04070 */
[----:B------:R-:W-:Y:S01]  /*8190*/  @!P6 IMAD.IADD R11, R11, 0x1, -R5 ;  /* 0x000000010b0be824 */ /* 0x000fe200078e0a05 */
[----:B------:R-:W-:Y:S01]  /*81a0*/  ISETP.GT.U32.AND P6, PT, R5, R12, PT ;  /* 0x0000000c0500720c */ /* 0x000fe20003fc4070 */
[----:B------:R-:W-:-:S02]  /*81b0*/  VIADD R4, R29, 0x173 ;  /* 0x000001731d047836 */ /* 0x000fc40000000000 */
[C---:B------:R-:W-:Y:S02]  /*81c0*/  VIADD R3, R29.reuse, 0x172 ;  /* 0x000001721d037836 */ /* 0x040fe40000000000 */
[----:B------:R-:W-:Y:S01]  /*81d0*/  VIADD R6, R29, 0x174 ;  /* 0x000001741d067836 */ /* 0x000fe20000000000 */
[----:B------:R-:W-:Y:S01]  /*81e0*/  IABS R16, R4 ;  /* 0x0000000400107213 */ /* 0x000fe20000000000 */
[--C-:B------:R-:W-:Y:S01]  /*81f0*/  @!P2 IMAD.IADD R10, R10, 0x1, -R5.reuse ;  /* 0x000000010a0aa824 */ /* 0x100fe200078e0a05 */
[----:B------:R-:W-:Y:S01]  /*8200*/  ISETP.GE.AND P2, PT, R18, RZ, PT ;  /* 0x000000ff1200720c */ /* 0x000fe20003f46270 */
[--C-:B------:R-:W-:Y:S01]  /*8210*/  @!P3 IMAD.IADD R9, R9, 0x1, -R5.reuse ;  /* 0x000000010909b824 */ /* 0x100fe200078e0a05 */
[----:B------:R-:W-:Y:S01]  /*8220*/  IABS R18, R3 ;  /* 0x0000000300127213 */ /* 0x000fe20000000000 */
[----:B------:R-:W-:Y:S01]  /*8230*/  @!P0 IMAD.IADD R0, R0, 0x1, -R5 ;  /* 0x0000000100008824 */ /* 0x000fe200078e0a05 */
[----:B------:R-:W-:Y:S01]  /*8240*/  ISETP.GE.AND P3, PT, R2, RZ, PT ;  /* 0x000000ff0200720c */ /* 0x000fe20003f66270 */
[----:B------:R-:W-:Y:S01]  /*8250*/  IMAD.HI.U32 R2, R8, R16, RZ ;  /* 0x0000001008027227 */ /* 0x000fe200078e00ff */
[----:B------:R-:W-:-:S02]  /*8260*/  IABS R17, R6 ;  /* 0x0000000600117213 */ /* 0x000fc40000000000 */
[----:B------:R-:W-:Y:S01]  /*8270*/  ISETP.GE.AND P0, PT, R15, RZ, PT ;  /* 0x000000ff0f00720c */ /* 0x000fe20003f06270 */
[----:B------:R-:W-:Y:S02]  /*8280*/  @!P6 IMAD.IADD R12, R12, 0x1, -R5 ;  /* 0x000000010c0ce824 */ /* 0x000fe400078e0a05 */
[----:B------:R-:W-:Y:S02]  /*8290*/  IMAD.MOV.U32 R19, RZ, RZ, R9 ;  /* 0x000000ffff137224 */ /* 0x000fe400078e0009 */
[----:B------:R-:W-:Y:S02]  /*82a0*/  IMAD.MOV.U32 R15, RZ, RZ, R18 ;  /* 0x000000ffff0f7224 */ /* 0x000fe400078e0012 */
[----:B------:R-:W-:Y:S02]  /*82b0*/  IMAD.MOV R2, RZ, RZ, -R2 ;  /* 0x000000ffff027224 */ /* 0x000fe400078e0a02 */
[----:B------:R-:W-:Y:S02]  /*82c0*/  IMAD.MOV.U32 R20, RZ, RZ, R13 ;  /* 0x000000ffff147224 */ /* 0x000fe400078e000d */
[----:B------:R-:W-:Y:S01]  /*82d0*/  @!P5 IMAD.MOV R19, RZ, RZ, -R19 ;  /* 0x000000ffff13d224 */ /* 0x000fe200078e0a13 */
[----:B------:R-:W-:Y:S01]  /*82e0*/  ISETP.GT.U32.AND P5, PT, R5, R12, PT ;  /* 0x0000000c0500720c */ /* 0x000fe20003fa4070 */
[----:B0-----:R-:W-:-:S04]  /*82f0*/  IMAD.HI.U32 R14, R8, R17, RZ ;  /* 0x00000011080e7227 */ /* 0x001fc800078e00ff */
[----:B------:R-:W-:-:S04]  /*8300*/  IMAD.HI.U32 R13, R8, R15, RZ ;  /* 0x0000000f080d7227 */ /* 0x000fc800078e00ff */
[C---:B------:R-:W-:Y:S02]  /*8310*/  IMAD R16, R5.reuse, R2, R16 ;  /* 0x0000000205107224 */ /* 0x040fe400078e0210 */
[----:B------:R-:W-:Y:S01]  /*8320*/  @!P1 IMAD.MOV R20, RZ, RZ, -R20 ;  /* 0x000000ffff149224 */ /* 0x000fe200078e0a14 */
[C---:B------:R-:W-:Y:S01]  /*8330*/  ISETP.GT.U32.AND P1, PT, R5.reuse, R0, PT ;  /* 0x000000000500720c */ /* 0x040fe20003f24070 */
[----:B------:R-:W-:Y:S02]  /*8340*/  IMAD.MOV R14, RZ, RZ, -R14 ;  /* 0x000000ffff0e7224 */ /* 0x000fe400078e0a0e */
[----:B------:R-:W-:Y:S01]  /*8350*/  IMAD.MOV R9, RZ, RZ, -R13 ;  /* 0x000000ffff097224 */ /* 0x000fe200078e0a0d */
[----:B------:R-:W-:Y:S01]  /*8360*/  STL [R1+0x5e4], R20 ;  /* 0x0005e41401007387 */ /* 0x000fe20000100800 */
[----:B------:R-:W-:Y:S01]  /*8370*/  @!P3 IMAD.MOV R10, RZ, RZ, -R10 ;  /* 0x000000ffff0ab224 */ /* 0x000fe200078e0a0a */
[C---:B------:R-:W-:Y:S01]  /*8380*/  ISETP.GT.U32.AND P3, PT, R5.reuse, R16, PT ;  /* 0x000000100500720c */ /* 0x040fe20003f64070 */
[C---:B------:R-:W-:Y:S01]  /*8390*/  IMAD R17, R5.reuse, R14, R17 ;  /* 0x0000000e05117224 */ /* 0x040fe200078e0211 */
[----:B------:R-:W-:Y:S01]  /*83a0*/  STL [R1+0x5e8], R19 ;  /* 0x0005e81301007387 */ /* 0x000fe20000100800 */
[----:B------:R-:W-:-:S02]  /*83b0*/  IMAD R15, R5, R9, R15 ;  /* 0x00000009050f7224 */ /* 0x000fc400078e020f */
[--C-:B------:R-:W-:Y:S01]  /*83c0*/  @!P5 IMAD.IADD R12, R12, 0x1, -R5.reuse ;  /* 0x000000010c0cd824 */ /* 0x100fe200078e0a05 */
[C---:B------:R-:W-:Y:S01]  /*83d0*/  ISETP.GT.U32.AND P6, PT, R5.reuse, R17, PT ;  /* 0x000000110500720c */ /* 0x040fe20003fc4070 */
[----:B------:R-:W-:Y:S01]  /*83e0*/  @!P1 IMAD.IADD R0, R0, 0x1, -R5 ;  /* 0x0000000100009824 */ /* 0x000fe200078e0a05 */
[----:B------:R-:W-:Y:S01]  /*83f0*/  ISETP.GT.U32.AND P5, PT, R5, R15, PT ;  /* 0x0000000f0500720c */ /* 0x000fe20003fa4070 */
[----:B------:R-:W-:Y:S01]  /*8400*/  @!P4 IMAD.MOV R11, RZ, RZ, -R11 ;  /* 0x000000ffff0bc224 */ /* 0x000fe200078e0a0b */
[----:B------:R-:W-:Y:S01]  /*8410*/  ISETP.GE.AND P1, PT, R4, RZ, PT ;  /* 0x000000ff0400720c */ /* 0x000fe20003f26270 */
[----:B------:R-:W-:Y:S01]  /*8420*/  IMAD.MOV.U32 R9, RZ, RZ, R0 ;  /* 0x000000ffff097224 */ /* 0x000fe200078e0000 */
[----:B------:R-:W-:Y:S01]  /*8430*/  ISETP.GE.AND P4, PT, R6, RZ, PT ;  /* 0x000000ff0600720c */ /* 0x000fe20003f86270 */
[----:B------:R-:W-:Y:S01]  /*8440*/  @!P3 IMAD.IADD R16, R16, 0x1, -R5 ;  /* 0x000000011010b824 */ /* 0x000fe200078e0a05 */
[----:B------:R0:W-:Y:S01]  /*8450*/  STL [R1+0x5ec], R11 ;  /* 0x0005ec0b01007387 */ /* 0x0001e20000100800 */
[----:B------:R-:W-:-:S02]  /*8460*/  VIADD R4, R29, 0x170 ;  /* 0x000001701d047836 */ /* 0x000fc40000000000 */
[----:B------:R-:W-:Y:S01]  /*8470*/  @!P2 IMAD.MOV R9, RZ, RZ, -R9 ;  /* 0x000000ffff09a224 */ /* 0x000fe200078e0a09 */
[----:B------:R-:W-:Y:S01]  /*8480*/  ISETP.GT.U32.AND P2, PT, R5, R16, PT ;  /* 0x000000100500720c */ /* 0x000fe20003f44070 */
[--C-:B------:R-:W-:Y:S01]  /*8490*/  @!P6 IMAD.IADD R17, R17, 0x1, -R5.reuse ;  /* 0x000000011111e824 */ /* 0x100fe200078e0a05 */
[----:B------:R-:W-:Y:S01]  /*84a0*/  ISETP.GE.AND P6, PT, R3, RZ, PT ;  /* 0x000000ff0300720c */ /* 0x000fe20003fc6270 */
[--C-:B------:R-:W-:Y:S01]  /*84b0*/  @!P5 IMAD.IADD R15, R15, 0x1, -R5.reuse ;  /* 0x000000010f0fd824 */ /* 0x100fe200078e0a05 */
[----:B------:R-:W-:Y:S01]  /*84c0*/  IABS R3, R4 ;  /* 0x0000000400037213 */ /* 0x000fe20000000000 */
[----:B------:R-:W-:Y:S01]  /*84d0*/  VIADD R2, R29, 0x171 ;  /* 0x000001711d027836 */ /* 0x000fe20000000000 */
[----:B------:R1:W-:Y:S01]  /*84e0*/  STL [R1+0x5f0], R10 ;  /* 0x0005f00a01007387 */ /* 0x0003e20000100800 */
[----:B------:R-:W-:Y:S01]  /*84f0*/  ISETP.GT.U32.AND P3, PT, R5, R17, PT ;  /* 0x000000110500720c */ /* 0x000fe20003f64070 */
[----:B------:R-:W-:Y:S01]  /*8500*/  VIADD R6, R29, 0x16f ;  /* 0x0000016f1d067836 */ /* 0x000fe20000000000 */
[----:B------:R-:W-:Y:S01]  /*8510*/  ISETP.GT.U32.AND P5, PT, R5, R15, PT ;  /* 0x0000000f0500720c */ /* 0x000fe20003fa4070 */
[----:B------:R3:W-:Y:S01]  /*8520*/  STL [R1+0x5f4], R9 ;  /* 0x0005f40901007387 */ /* 0x0007e20000100800 */
[----:B0-----:R-:W-:Y:S01]  /*8530*/  IABS R11, R2 ;  /* 0x00000002000b7213 */ /* 0x001fe20000000000 */
[----:B------:R-:W-:Y:S01]  /*8540*/  VIADD R0, R29, 0x16e ;  /* 0x0000016e1d007836 */ /* 0x000fe20000000000 */
[----:B------:R-:W-:Y:S01]  /*8550*/  IABS R14, R6 ;  /* 0x00000006000e7213 */ /* 0x000fe20000000000 */
[----:B------:R-:W-:Y:S01]  /*8560*/  @!P2 IMAD.IADD R16, R16, 0x1, -R5 ;  /* 0x000000011010a824 */ /* 0x000fe200078e0a05 */
[----:B------:R-:W-:Y:S01]  /*8570*/  ISETP.GE.AND P2, PT, R2, RZ, PT ;  /* 0x000000ff0200720c */ /* 0x000fe20003f46270 */
[----:B-1----:R-:W-:-:S04]  /*8580*/  IMAD.HI.U32 R10, R8, R11, RZ ;  /* 0x0000000b080a7227 */ /* 0x002fc800078e00ff */
[----:B---3--:R-:W-:-:S04]  /*8590*/  IMAD.HI.U32 R9, R8, R3, RZ ;  /* 0x0000000308097227 */ /* 0x008fc800078e00ff */
[----:B------:R-:W-:Y:S02]  /*85a0*/  IMAD.MOV R9, RZ, RZ, -R9 ;  /* 0x000000ffff097224 */ /* 0x000fe400078e0a09 */
[----:B------:R-:W-:Y:S02]  /*85b0*/  IMAD.MOV R10, RZ, RZ, -R10 ;  /* 0x000000ffff0a7224 */ /* 0x000fe400078e0a0a */
[----:B------:R-:W-:Y:S02]  /*85c0*/  IMAD R2, R5, R9, R3 ;  /* 0x0000000905027224 */ /* 0x000fe400078e0203 */
[----:B------:R-:W-:Y:S02]  /*85d0*/  @!P5 IMAD.IADD R15, R15, 0x1, -R5 ;  /* 0x000000010f0fd824 */ /* 0x000fe400078e0a05 */
[C---:B------:R-:W-:Y:S01]  /*85e0*/  IMAD R11, R5.reuse, R10, R11 ;  /* 0x0000000a050b7224 */ /* 0x040fe200078e020b */
[----:B------:R-:W-:Y:S01]  /*85f0*/  ISETP.GT.U32.AND P5, PT, R5, R2, PT ;  /* 0x000000020500720c */ /* 0x000fe20003fa4070 */
[----:B------:R-:W-:Y:S01]  /*8600*/  @!P3 IMAD.IADD R17, R17, 0x1, -R5 ;  /* 0x000000011111b824 */ /* 0x000fe200078e0a05 */
[----:B------:R-:W-:Y:S01]  /*8610*/  IABS R10, R0 ;  /* 0x00000000000a7213 */ /* 0x000fe20000000000 */
[----:B------:R-:W-:Y:S01]  /*8620*/  VIADD R9, R29, 0x16d ;  /* 0x0000016d1d097836 */ /* 0x000fe20000000000 */
[----:B------:R-:W-:Y:S01]  /*8630*/  ISETP.GT.U32.AND P3, PT, R5, R11, PT ;  /* 0x0000000b0500720c */ /* 0x000fe20003f64070 */
[----:B------:R-:W-:-:S02]  /*8640*/  IMAD.MOV.U32 R20, RZ, RZ, R12 ;  /* 0x000000ffff147224 */ /* 0x000fc400078e000c */
[----:B------:R-:W-:Y:S01]  /*8650*/  IMAD.HI.U32 R18, R8, R14, RZ ;  /* 0x0000000e08127227 */ /* 0x000fe200078e00ff */
[----:B------:R-:W-:-:S03]  /*8660*/  IABS R13, R9 ;  /* 0x00000009000d7213 */ /* 0x000fc60000000000 */
[----:B------:R-:W-:Y:S02]  /*8670*/  @!P0 IMAD.MOV R20, RZ, RZ, -R20 ;  /* 0x000000ffff148224 */ /* 0x000fe400078e0a14 */
[--C-:B------:R-:W-:Y:S02]  /*8680*/  @!P5 IMAD.IADD R2, R2, 0x1, -R5.reuse ;  /* 0x000000010202d824 */ /* 0x100fe400078e0a05 */
[----:B------:R-:W-:Y:S01]  /*8690*/  IMAD.HI.U32 R12, R8, R13, RZ ;  /* 0x0000000d080c7227 */ /* 0x000fe200078e00ff */
[----:B------:R-:W-:Y:S02]  /*86a0*/  STL [R1+0x4bc], R20 ;  /* 0x0004bc1401007387 */ /* 0x000fe40000100800 */
[----:B------:R-:W-:Y:S01]  /*86b0*/  ISETP.GT.U32.AND P5, PT, R5, R2, PT ;  /* 0x000000020500720c */ /* 0x000fe20003fa4070 */
[----:B------:R-:W-:Y:S01]  /*86c0*/  @!P3 IMAD.IADD R11, R11, 0x1, -R5 ;  /* 0x000000010b0bb824 */ /* 0x000fe200078e0a05 */
[----:B------:R-:W-:Y:S01]  /*86d0*/  ISETP.GE.AND P3, PT, R4, RZ, PT ;  /* 0x000000ff0400720c */ /* 0x000fe20003f66270 */
[----:B------:R-:W-:-:S02]  /*86e0*/  IMAD.MOV R12, RZ, RZ, -R12 ;  /* 0x000000ffff0c7224 */ /* 0x000fc400078e0a0c */
[----:B------:R-:W-:Y:S01]  /*86f0*/  IMAD.HI.U32 R3, R8, R10, RZ ;  /* 0x0000000a08037227 */ /* 0x000fe200078e00ff */
[----:B------:R-:W-:-:S03]  /*8700*/  ISETP.GT.U32.AND P0, PT, R5, R11, PT ;  /* 0x0000000b0500720c */ /* 0x000fc60003f04070 */
[----:B------:R-:W-:Y:S02]  /*8710*/  IMAD.MOV R18, RZ, RZ, -R18 ;  /* 0x000000ffff127224 */ /* 0x000fe400078e0a12 */
[C---:B------:R-:W-:Y:S02]  /*8720*/  IMAD R13, R5.reuse, R12, R13 ;  /* 0x0000000c050d7224 */ /* 0x040fe400078e020d */
[----:B------:R-:W-:Y:S02]  /*8730*/  IMAD.MOV.U32 R19, RZ, RZ, R17 ;  /* 0x000000ffff137224 */ /* 0x000fe400078e0011 */
[----:B------:R-:W-:Y:S02]  /*8740*/  IMAD.MOV R3, RZ, RZ, -R3 ;  /* 0x000000ffff037224 */ /* 0x000fe400078e0a03 */
[C---:B------:R-:W-:Y:S02]  /*8750*/  IMAD R14, R5.reuse, R18, R14 ;  /* 0x00000012050e7224 */ /* 0x040fe400078e020e */
[----:B------:R-:W-:Y:S01]  /*8760*/  @!P5 IMAD.IADD R2, R2, 0x1, -R5 ;  /* 0x000000010202d824 */ /* 0x000fe200078e0a05 */
[C---:B------:R-:W-:Y:S01]  /*8770*/  ISETP.GT.U32.AND P5, PT, R5.reuse, R13, PT ;  /* 0x0000000d0500720c */ /* 0x040fe20003fa4070 */
[----:B------:R-:W-:Y:S01]  /*8780*/  @!P4 IMAD.MOV R19, RZ, RZ, -R19 ;  /* 0x000000ffff13c224 */ /* 0x000fe200078e0a13 */
[C---:B------:R-:W-:Y:S01]  /*8790*/  ISETP.GT.U32.AND P4, PT, R5.reuse, R14, PT ;  /* 0x0000000e0500720c */ /* 0x040fe20003f84070 */
[----:B------:R-:W-:Y:S01]  /*87a0*/  @!P1 IMAD.MOV R16, RZ, RZ, -R16 ;  /* 0x000000ffff109224 */ /* 0x000fe200078e0a10 */
[----:B------:R-:W-:Y:S01]  /*87b0*/  ISETP.GE.AND P1, PT, R6, RZ, PT ;  /* 0x000000ff0600720c */ /* 0x000fe20003f26270 */
[----:B------:R-:W-:Y:S01]  /*87c0*/  @!P6 IMAD.MOV R15, RZ, RZ, -R15 ;  /* 0x000000ffff0fe224 */ /* 0x000fe200078e0a0f */
[----:B------:R-:W-:Y:S01]  /*87d0*/  STL [R1+0x508], R19 ;  /* 0x0005081301007387 */ /* 0x000fe20000100800 */
[----:B------:R-:W-:-:S02]  /*87e0*/  IMAD R10, R5, R3, R10 ;  /* 0x00000003050a7224 */ /* 0x000fc400078e020a */
[--C-:B------:R-:W-:Y:S01]  /*87f0*/  @!P0 IMAD.IADD R11, R11, 0x1, -R5.reuse ;  /* 0x000000010b0b8824 */ /* 0x100fe200078e0a05 */
[----:B------:R-:W-:Y:S01]  /*8800*/  STL [R1+0x584], R16 ;  /* 0x0005841001007387 */ /* 0x000fe20000100800 */
[----:B------:R-:W-:Y:S01]  /*8810*/  ISETP.GE.AND P0, PT, R0, RZ, PT ;  /* 0x000000ff0000720c */ /* 0x000fe20003f06270 */
[----:B------:R-:W-:Y:S01]  /*8820*/  VIADD R0, R29, 0x16b ;  /* 0x0000016b1d007836 */ /* 0x000fe20000000000 */
[----:B------:R-:W-:Y:S01]  /*8830*/  ISETP.GT.U32.AND P6, PT, R5, R10, PT ;  /* 0x0000000a0500720c */ /* 0x000fe20003fc4070 */
[----:B------:R0:W-:Y:S01]  /*8840*/  STL [R1+0x5d4], R15 ;  /* 0x0005d40f01007387 */ /* 0x0001e20000100800 */
[----:B------:R-:W-:Y:S02]  /*8850*/  VIADD R4, R29, 0x16c ;  /* 0x0000016c1d047836 */ /* 0x000fe40000000000 */
[--C-:B------:R-:W-:Y:S01]  /*8860*/  @!P5 IMAD.IADD R13, R13, 0x1, -R5.reuse ;  /* 0x000000010d0dd824 */ /* 0x100fe200078e0a05 */
[----:B------:R-:W-:Y:S01]  /*8870*/  IABS R12, R0 ;  /* 0x00000000000c7213 */ /* 0x000fe20000000000 */
[----:B------:R-:W-:Y:S01]  /*8880*/  @!P4 IMAD.IADD R14, R14, 0x1, -R5 ;  /* 0x000000010e0ec824 */ /* 0x000fe200078e0a05 */
[----:B------:R-:W-:-:S02]  /*8890*/  IABS R3, R4 ;  /* 0x0000000400037213 */ /* 0x000fc40000000000 */
[----:B------:R-:W-:Y:S01]  /*88a0*/  ISETP.GT.U32.AND P5, PT, R5, R13, PT ;  /* 0x0000000d0500720c */ /* 0x000fe20003fa4070 */
[----:B0-----:R-:W-:Y:S01]  /*88b0*/  IMAD.MOV.U32 R15, RZ, RZ, R11 ;  /* 0x000000ffff0f7224 */ /* 0x001fe200078e000b */
[----:B------:R-:W-:Y:S02]  /*88c0*/  ISETP.GE.AND P4, PT, R9, RZ, PT ;  /* 0x000000ff0900720c */ /* 0x000fe40003f86270 */
[----:B------:R-:W-:Y:S01]  /*88d0*/  @!P6 IMAD.IADD R10, R10, 0x1, -R5 ;  /* 0x000000010a0ae824 */ /* 0x000fe200078e0a05 */
[C---:B------:R-:W-:Y:S01]  /*88e0*/  ISETP.GT.U32.AND P6, PT, R5.reuse, R14, PT ;  /* 0x0000000e0500720c */ /* 0x040fe20003fc4070 */
[----:B------:R-:W-:Y:S02]  /*88f0*/  @!P2 IMAD.MOV R15, RZ, RZ, -R15 ;  /* 0x000000ffff0fa224 */ /* 0x000fe400078e0a0f */
[----:B------:R-:W-:Y:S01]  /*8900*/  IMAD.HI.U32 R6, R8, R3, RZ ;  /* 0x0000000308067227 */ /* 0x000fe200078e00ff */
[----:B------:R-:W-:Y:S02]  /*8910*/  ISETP.GT.U32.AND P2, PT, R5, R10, PT ;  /* 0x0000000a0500720c */ /* 0x000fe40003f44070 */
[----:B------:R0:W-:Y:S01]  /*8920*/  STL [R1+0x5d8], R15 ;  /* 0x0005d80f01007387 */ /* 0x0001e20000100800 */
[----:B------:R-:W-:-:S02]  /*8930*/  IMAD.MOV R6, RZ, RZ, -R6 ;  /* 0x000000ffff067224 */ /* 0x000fc400078e0a06 */
[----:B------:R-:W-:Y:S02]  /*8940*/  @!P5 IMAD.IADD R13, R13, 0x1, -R5 ;  /* 0x000000010d0dd824 */ /* 0x000fe400078e0a05 */
[----:B------:R-:W-:Y:S02]  /*8950*/  IMAD R3, R5, R6, R3 ;  /* 0x0000000605037224 */ /* 0x000fe400078e0203 */
[----:B------:R-:W-:Y:S02]  /*8960*/  @!P6 IMAD.IADD R14, R14, 0x1, -R5 ;  /* 0x000000010e0ee824 */ /* 0x000fe400078e0a05 */
[----:B------:R-:W-:Y:S01]  /*8970*/  VIADD R9, R29, 0x16a ;  /* 0x0000016a1d097836 */ /* 0x000fe20000000000 */
[----:B------:R-:W-:Y:S01]  /*8980*/  ISETP.GT.U32.AND P6, PT, R5, R3, PT ;  /* 0x000000030500720c */ /* 0x000fe20003fc4070 */
[----:B0-----:R-:W-:Y:S02]  /*8990*/  IMAD.MOV.U32 R15, RZ, RZ, R2 ;  /* 0x000000ffff0f7224 */ /* 0x001fe400078e0002 */
[----:B------:R-:W-:Y:S01]  /*89a0*/  IMAD.HI.U32 R2, R8, R12, RZ ;  /* 0x0000000c08027227 */ /* 0x000fe200078e00ff */
[----:B------:R-:W-:-:S03]  /*89b0*/  IABS R11, R9 ;  /* 0x00000009000b7213 */ /* 0x000fc60000000000 */
[----:B------:R-:W-:Y:S02]  /*89c0*/  IMAD.MOV R2, RZ, RZ, -R2 ;  /* 0x000000ffff027224 */ /* 0x000fe400078e0a02 */
[----:B------:R-:W-:Y:S01]  /*89d0*/  @!P3 IMAD.MOV R15, RZ, RZ, -R15 ;  /* 0x000000ffff0fb224 */ /* 0x000fe200078e0a0f */
[----:B------:R-:W-:Y:S01]  /*89e0*/  ISETP.GE.AND P3, PT, R4, RZ, PT ;  /* 0x000000ff0400720c */ /* 0x000fe20003f66270 */
[----:B------:R-:W-:Y:S02]  /*89f0*/  IMAD R12, R5, R2, R12 ;  /* 0x00000002050c7224 */ /* 0x000fe400078e020c */
[----:B------:R-:W-:Y:S01]  /*8a00*/  VIADD R4, R29, 0x169 ;  /* 0x000001691d047836 */ /* 0x000fe20000000000 */
[----:B------:R0:W-:Y:S01]  /*8a10*/  STL [R1+0x5e0], R15 ;  /* 0x0005e00f01007387 */ /* 0x0001e20000100800 */
[----:B------:R-:W-:Y:S01]  /*8a20*/  @!P6 IMAD.IADD R3, R3, 0x1, -R5 ;  /* 0x000000010303e824 */ /* 0x000fe200078e0a05 */
[----:B------:R-:W-:Y:S01]  /*8a30*/  ISETP.GT.U32.AND P5, PT, R5, R12, PT ;  /* 0x0000000c0500720c */ /* 0x000fe20003fa4070 */
[----:B------:R-:W-:Y:S01]  /*8a40*/  @!P4 IMAD.MOV R13, RZ, RZ, -R13 ;  /* 0x000000ffff0dc224 */ /* 0x000fe200078e0a0d */
[----:B------:R-:W-:Y:S01]  /*8a50*/  IABS R2, R4 ;  /* 0x0000000400027213 */ /* 0x000fe20000000000 */
[----:B------:R-:W-:Y:S01]  /*8a60*/  @!P2 IMAD.IADD R10, R10, 0x1, -R5 ;  /* 0x000000010a0aa824 */ /* 0x000fe200078e0a05 */
[----:B------:R-:W-:Y:S01]  /*8a70*/  ISETP.GE.AND P6, PT, R9, RZ, PT ;  /* 0x000000ff0900720c */ /* 0x000fe20003fc6270 */
[----:B------:R-:W-:Y:S01]  /*8a80*/  IMAD.MOV.U32 R16, RZ, RZ, R14 ;  /* 0x000000ffff107224 */ /* 0x000fe200078e000e */
[----:B------:R-:W-:Y:S01]  /*8a90*/  ISETP.GE.AND P4, PT, R4, RZ, PT ;  /* 0x000000ff0400720c */ /* 0x000fe20003f86270 */
[----:B------:R-:W-:Y:S01]  /*8aa0*/  IMAD.HI.U32 R9, R8, R2, RZ ;  /* 0x0000000208097227 */ /* 0x000fe200078e00ff */
[----:B------:R-:W-:-:S03]  /*8ab0*/  ISETP.GE.AND P2, PT, R0, RZ, PT ;  /* 0x000000ff0000720c */ /* 0x000fc60003f46270 */
[----:B0-----:R-:W-:-:S04]  /*8ac0*/  IMAD.HI.U32 R15, R8, R11, RZ ;  /* 0x0000000b080f7227 */ /* 0x001fc800078e00ff */
[----:B------:R-:W-:Y:S02]  /*8ad0*/  @!P5 IMAD.IADD R12, R12, 0x1, -R5 ;  /* 0x000000010c0cd824 */ /* 0x000fe400078e0a05 */
[----:B------:R-:W-:Y:S02]  /*8ae0*/  IMAD.MOV R4, RZ, RZ, -R9 ;  /* 0x000000ffff047224 */ /* 0x000fe400078e0a09 */
[----:B------:R-:W-:Y:S01]  /*8af0*/  IMAD.MOV R15, RZ, RZ, -R15 ;  /* 0x000000ffff0f7224 */ /* 0x000fe200078e0a0f */
[C---:B------:R-:W-:Y:S01]  /*8b00*/  ISETP.GT.U32.AND P5, PT, R5.reuse, R12, PT ;  /* 0x0000000c0500720c */ /* 0x040fe20003fa4070 */
[C---:B------:R-:W-:Y:S02]  /*8b10*/  IMAD R2, R5.reuse, R4, R2 ;  /* 0x0000000405027224 */ /* 0x040fe400078e0202 */
[----:B------:R-:W-:Y:S02]  /*8b20*/  IMAD R11, R5, R15, R11 ;  /* 0x0000000f050b7224 */ /* 0x000fe400078e020b */
[----:B------:R-:W-:-:S02]  /*8b30*/  IMAD.MOV.U32 R14, RZ, RZ, R10 ;  /* 0x000000ffff0e7224 */ /* 0x000fc400078e000a */
[----:B------:R-:W-:Y:S02]  /*8b40*/  VIADD R6, R29, 0x168 ;  /* 0x000001681d067836 */ /* 0x000fe40000000000 */
[----:B------:R-:W-:Y:S01]  /*8b50*/  @!P1 IMAD.MOV R16, RZ, RZ, -R16 ;  /* 0x000000ffff109224 */ /* 0x000fe200078e0a10 */
[C---:B------:R-:W-:Y:S01]  /*8b60*/  ISETP.GT.U32.AND P1, PT, R5.reuse, R3, PT ;  /* 0x000000030500720c */ /* 0x040fe20003f24070 */
[----:B------:R-:W-:Y:S01]  /*8b70*/  @!P0 IMAD.MOV R14, RZ, RZ, -R14 ;  /* 0x000000ffff0e8224 */ /* 0x000fe200078e0a0e */
[C---:B------:R-:W-:Y:S01]  /*8b80*/  ISETP.GT.U32.AND P0, PT, R5.reuse, R11, PT ;  /* 0x0000000b0500720c */ /* 0x040fe20003f04070 */
[----:B------:R-:W-:Y:S01]  /*8b90*/  @!P5 IMAD.IADD R12, R12, 0x1, -R5 ;  /* 0x000000010c0cd824 */ /* 0x000fe200078e0a05 */
[----:B------:R-:W-:Y:S01]  /*8ba0*/  ISETP.GT.U32.AND P5, PT, R5, R2, PT ;  /* 0x000000020500720c */ /* 0x000fe20003fa4070 */
[C---:B------:R-:W-:Y:S01]  /*8bb0*/  VIADD R9, R29.reuse, 0x167 ;  /* 0x000001671d097836 */ /* 0x040fe20000000000 */
[----:B------:R-:W-:Y:S01]  /*8bc0*/  IABS R0, R6 ;  /* 0x0000000600007213 */ /* 0x000fe20000000000 */
[----:B------:R-:W-:Y:S01]  /*8bd0*/  STL [R1+0x5dc], R16 ;  /* 0x0005dc1001007387 */ /* 0x000fe20000100800 */
[----:B------:R-:W-:-:S02]  /*8be0*/  VIADD R4, R29, 0x165 ;  /* 0x000001651d047836 */ /* 0x000fc40000000000 */
[----:B------:R-:W-:Y:S01]  /*8bf0*/  IABS R15, R9 ;  /* 0x00000009000f7213 */ /* 0x000fe20000000000 */
[----:B------:R-:W-:Y:S01]  /*8c00*/  IMAD.HI.U32 R10, R8, R0, RZ ;  /* 0x00000000080a7227 */ /* 0x000fe200078e00ff */
[----:B------:R0:W-:Y:S03]  /*8c10*/  STL [R1+0x5b4], R14 ;  /* 0x0005b40e01007387 */ /* 0x0001e60000100800 */
[----:B------:R-:W-:Y:S01]  /*8c20*/  IMAD.MOV R10, RZ, RZ, -R10 ;  /* 0x000000ffff0a7224 */ /* 0x000fe200078e0a0a */
[----:B------:R1:W-:Y:S01]  /*8c30*/  STL [R1+0x5b8], R13 ;  /* 0x0005b80d01007387 */ /* 0x0003e20000100800 */
[--C-:B------:R-:W-:Y:S02]  /*8c40*/  @!P5 IMAD.IADD R2, R2, 0x1, -R5.reuse ;  /* 0x000000010202d824 */ /* 0x100fe400078e0a05 */
[--C-:B------:R-:W-:Y:S01]  /*8c50*/  @!P1 IMAD.IADD R3, R3, 0x1, -R5.reuse ;  /* 0x0000000103039824 */ /* 0x100fe200078e0a05 */
[----:B------:R-:W-:Y:S01]  /*8c60*/  ISETP.GE.AND P1, PT, R6, RZ, PT ;  /* 0x000000ff0600720c */ /* 0x000fe20003f26270 */
[----:B------:R-:W-:Y:S01]  /*8c70*/  @!P0 IMAD.IADD R11, R11, 0x1, -R5 ;  /* 0x000000010b0b8824 */ /* 0x000fe200078e0a05 */
[C---:B------:R-:W-:Y:S01]  /*8c80*/  ISETP.GT.U32.AND P5, PT, R5.reuse, R2, PT ;  /* 0x000000020500720c */ /* 0x040fe20003fa4070 */
[----:B------:R-:W-:-:S02]  /*8c90*/  IMAD R0, R5, R10, R0 ;  /* 0x0000000a05007224 */ /* 0x000fc400078e0200 */
[----:B0-----:R-:W-:Y:S01]  /*8ca0*/  IMAD.MOV.U32 R14, RZ, RZ, R3 ;  /* 0x000000ffff0e7224 */ /* 0x001fe200078e0003 */
[----:B------:R-:W-:Y:S01]  /*8cb0*/  ISETP.GT.U32.AND P0, PT, R5, R11, PT ;  /* 0x0000000b0500720c */ /* 0x000fe20003f04070 */
[----:B-1----:R-:W-:Y:S01]  /*8cc0*/  IMAD.MOV.U32 R13, RZ, RZ, R12 ;  /* 0x000000ffff0d7224 */ /* 0x002fe200078e000c */
[----:B------:R-:W-:Y:S01]  /*8cd0*/  IABS R3, R4 ;  /* 0x0000000400037213 */ /* 0x000fe20000000000 */
[----:B------:R-:W-:-:S04]  /*8ce0*/  IMAD.HI.U32 R12, R8, R15, RZ ;  /* 0x0000000f080c7227 */ /* 0x000fc800078e00ff */
[----:B------:R-:W-:Y:S01]  /*8cf0*/  @!P3 IMAD.MOV R14, RZ, RZ, -R14 ;  /* 0x000000ffff0eb224 */ /* 0x000fe200078e0a0e */
[----:B------:R-:W-:Y:S01]  /*8d00*/  ISETP.GT.U32.AND P3, PT, R5, R0, PT ;  /* 0x000000000500720c */ /* 0x000fe20003f64070 */
[----:B------:R-:W-:Y:S02]  /*8d10*/  IMAD.MOV R12, RZ, RZ, -R12 ;  /* 0x000000ffff0c7224 */ /* 0x000fe400078e0a0c */
[----:B------:R-:W-:Y:S01]  /*8d20*/  VIADD R6, R29, 0x166 ;  /* 0x000001661d067836 */ /* 0x000fe20000000000 */
[----:B------:R-:W-:Y:S01]  /*8d30*/  STL [R1+0x5d0], R14 ;  /* 0x0005d00e01007387 */ /* 0x000fe20000100800 */
[----:B------:R-:W-:Y:S02]  /*8d40*/  IMAD R15, R5, R12, R15 ;  /* 0x0000000c050f7224 */ /* 0x000fe400078e020f */
[--C-:B------:R-:W-:Y:S01]  /*8d50*/  @!P5 IMAD.IADD R2, R2, 0x1, -R5.reuse ;  /* 0x000000010202d824 */ /* 0x100fe200078e0a05 */
[----:B------:R-:W-:Y:S01]  /*8d60*/  IABS R10, R6 ;  /* 0x00000006000a7213 */ /* 0x000fe20000000000 */
[----:B------:R-:W-:Y:S01]  /*8d70*/  @!P0 IMAD.IADD R11, R11, 0x1, -R5 ;  /* 0x000000010b0b8824 */ /* 0x000fe200078e0a05 */
[----:B------:R-:W-:Y:S01]  /*8d80*/  ISETP.GT.U32.AND P5, PT, R5, R15, PT ;  /* 0x0000000f0500720c */ /* 0x000fe20003fa4070 */
[----:B------:R-:W-:Y:S01]  /*8d90*/  @!P2 IMAD.MOV R13, RZ, RZ, -R13 ;  /* 0x000000ffff0da224 */ /* 0x000fe200078e0a0d */
[----:B------:R-:W-:Y:S01]  /*8da0*/  ISETP.GE.AND P0, PT, R6, RZ, PT ;  /* 0x000000ff0600720c */ /* 0x000fe20003f06270 */
[----:B------:R-:W-:Y:S01]  /*8db0*/  IMAD.HI.U32 R6, R8, R10, RZ ;  /* 0x0000000a08067227 */ /* 0x000fe200078e00ff */
[----:B------:R-:W-:-:S02]  /*8dc0*/  ISETP.GE.AND P2, PT, R9, RZ, PT ;  /* 0x000000ff0900720c */ /* 0x000fc40003f46270 */
[----:B------:R0:W-:Y:S01]  /*8dd0*/  STL [R1+0x5cc], R13 ;  /* 0x0005cc0d01007387 */ /* 0x0001e20000100800 */
[----:B------:R-:W-:Y:S02]  /*8de0*/  @!P3 IMAD.IADD R0, R0, 0x1, -R5 ;  /* 0x000000010000b824 */ /* 0x000fe400078e0a05 */
[----:B------:R-:W-:Y:S02]  /*8df0*/  IMAD.MOV R6, RZ, RZ, -R6 ;  /* 0x000000ffff067224 */ /* 0x000fe400078e0a06 */
[----:B------:R-:W-:Y:S01]  /*8e00*/  IMAD.HI.U32 R9, R8, R3, RZ ;  /* 0x0000000308097227 */ /* 0x000fe200078e00ff */
[----:B------:R-:W-:-:S03]  /*8e10*/  ISETP.GT.U32.AND P3, PT, R5, R0, PT ;  /* 0x000000000500720c */ /* 0x000fc60003f64070 */
[----:B------:R-:W-:Y:S02]  /*8e20*/  IMAD R10, R5, R6, R10 ;  /* 0x00000006050a7224 */ /* 0x000fe400078e020a */
[----:B0-----:R-:W-:Y:S02]  /*8e30*/  IMAD.MOV.U32 R13, RZ, RZ, R11 ;  /* 0x000000ffff0d7224 */ /* 0x001fe400078e000b */
[----:B------:R-:W-:Y:S02]  /*8e40*/  IMAD.MOV.U32 R11, RZ, RZ, R2 ;  /* 0x000000ffff0b7224 */ /* 0x000fe400078e0002 */
[----:B------:R-:W-:Y:S02]  /*8e50*/  @!P5 IMAD.IADD R15, R15, 0x1, -R5 ;  /* 0x000000010f0fd824 */ /* 0x000fe400078e0a05 */
[----:B------:R-:W-:Y:S01]  /*8e60*/  @!P4 IMAD.MOV R11, RZ, RZ, -R11 ;  /* 0x000000ffff0bc224 */ /* 0x000fe200078e0a0b */
[----:B------:R-:W-:Y:S01]  /*8e70*/  ISETP.GT.U32.AND P4, PT, R5, R10, PT ;  /* 0x0000000a0500720c */ /* 0x000fe20003f84070 */
[----:B------:R-:W-:Y:S01]  /*8e80*/  VIADD R2, R29, 0x163 ;  /* 0x000001631d027836 */ /* 0x000fe20000000000 */
[----:B------:R-:W-:Y:S01]  /*8e90*/  ISETP.GT.U32.AND P5, PT, R5, R15, PT ;  /* 0x0000000f0500720c */ /* 0x000fe20003fa4070 */
[----:B------:R-:W-:-:S02]  /*8ea0*/  IMAD.MOV R9, RZ, RZ, -R9 ;  /* 0x000000ffff097224 */ /* 0x000fc400078e0a09 */
[----:B------:R-:W-:Y:S01]  /*8eb0*/  @!P3 IMAD.IADD R0, R0, 0x1, -R5 ;  /* 0x000000010000b824 */ /* 0x000fe200078e0a05 */
[----:B------:R-:W-:Y:S01]  /*8ec0*/  IABS R12, R2 ;  /* 0x00000002000c7213 */ /* 0x000fe20000000000 */
[----:B------:R-:W-:Y:S01]  /*8ed0*/  @!P6 IMAD.MOV R13, RZ, RZ, -R13 ;  /* 0x000000ffff0de224 */ /* 0x000fe200078e0a0d */
[----:B------:R-:W-:Y:S01]  /*8ee0*/  ISETP.GE.AND P6, PT, R4, RZ, PT ;  /* 0x000000ff0400720c */ /* 0x000fe20003fc6270 */
[----:B------:R-:W-:Y:S02]  /*8ef0*/  VIADD R14, R29, 0x164 ;  /* 0x000001641d0e7836 */ /* 0x000fe40000000000 */
[----:B------:R-:W-:Y:S01]  /*8f00*/  IMAD R3, R5, R9, R3 ;  /* 0x0000000905037224 */ /* 0x000fe200078e0203 */
[----:B------:R-:W-:Y:S01]  /*8f10*/  STL [R1+0x5c4], R13 ;  /* 0x0005c40d01007387 */ /* 0x000fe20000100800 */
[----:B------:R-:W-:Y:S01]  /*8f20*/  IMAD.MOV.U32 R16, RZ, RZ, R0 ;  /* 0x000000ffff107224 */ /* 0x000fe200078e0000 */
[----:B------:R-:W-:Y:S01]  /*8f30*/  ISETP.GE.AND P3, PT, R14, RZ, PT ;  /* 0x000000ff0e00720c */ /* 0x000fe20003f66270 */
[----:B------:R-:W-:Y:S01]  /*8f40*/  IMAD.HI.U32 R0, R8, R12, RZ ;  /* 0x0000000c08007227 */ /* 0x000fe200078e00ff */
[----:B------:R0:W-:Y:S01]  /*8f50*/  STL [R1+0x5c8], R11 ;  /* 0x0005c80b01007387 */ /* 0x0001e20000100800 */
[----:B------:R-:W-:-:S02]  /*8f60*/  IABS R14, R14 ;  /* 0x0000000e000e7213 */ /* 0x000fc40000000000 */
[--C-:B------:R-:W-:Y:S02]  /*8f70*/  @!P4 IMAD.IADD R10, R10, 0x1, -R5.reuse ;  /* 0x000000010a0ac824 */ /* 0x100fe400078e0a05 */
[----:B------:R-:W-:Y:S01]  /*8f80*/  @!P1 IMAD.MOV R16, RZ, RZ, -R16 ;  /* 0x000000ffff109224 */ /* 0x000fe200078e0a10 */
[C---:B------:R-:W-:Y:S01]  /*8f90*/  ISETP.GT.U32.AND P1, PT, R5.reuse, R3, PT ;  /* 0x000000030500720c */ /* 0x040fe20003f24070 */
[----:B------:R-:W-:Y:S01]  /*8fa0*/  IMAD.MOV R0, RZ, RZ, -R0 ;  /* 0x000000ffff007224 */ /* 0x000fe200078e0a00 */
[----:B------:R-:W-:Y:S01]  /*8fb0*/  ISETP.GT.U32.AND P4, PT, R5, R10, PT ;  /* 0x0000000a0500720c */ /* 0x000fe20003f84070 */
[----:B------:R-:W-:Y:S01]  /*8fc0*/  @!P5 IMAD.IADD R15, R15, 0x1, -R5 ;  /* 0x000000010f0fd824 */ /* 0x000fe200078e0a05 */
[----:B------:R-:W-:Y:S01]  /*8fd0*/  ISETP.GE.AND P5, PT, R2, RZ, PT ;  /* 0x000000ff0200720c */ /* 0x000fe20003fa6270 */
[----:B0-----:R-:W-:Y:S01]  /*8fe0*/  VIADD R11, R29, 0x161 ;  /* 0x000001611d0b7836 */ /* 0x001fe20000000000 */
[----:B------:R0:W-:Y:S01]  /*8ff0*/  STL [R1+0x5bc], R16 ;  /* 0x0005bc1001007387 */ /* 0x0001e20000100800 */
[----:B------:R-:W-:-:S02]  /*9000*/  IMAD R12, R5, R0, R12 ;  /* 0x00000000050c7224 */ /* 0x000fc400078e020c */
[----:B------:R-:W-:Y:S01]  /*9010*/  IMAD.MOV.U32 R17, RZ, RZ, R15 ;  /* 0x000000ffff117224 */ /* 0x000fe200078e000f */
[----:B------:R-:W-:Y:S01]  /*9020*/  IABS R9, R11 ;  /* 0x0000000b00097213 */ /* 0x000fe20000000000 */
[----:B------:R-:W-:-:S04]  /*9030*/  IMAD.HI.U32 R13, R8, R14, RZ ;  /* 0x0000000e080d7227 */ /* 0x000fc800078e00ff */
[----:B------:R-:W-:Y:S01]  /*9040*/  @!P2 IMAD.MOV R17, RZ, RZ, -R17 ;  /* 0x000000ffff11a224 */ /* 0x000fe200078e0a11 */
[C---:B------:R-:W-:Y:S01]  /*9050*/  ISETP.GT.U32.AND P2, PT, R5.reuse, R12, PT ;  /* 0x0000000c0500720c */ /* 0x040fe20003f44070 */
[----:B------:R-:W-:Y:S02]  /*9060*/  IMAD.MOV R13, RZ, RZ, -R13 ;  /* 0x000000ffff0d7224 */ /* 0x000fe400078e0a0d */
[----:B------:R-:W-:Y:S01]  /*9070*/  IMAD.MOV.U32 R2, RZ, RZ, R9 ;  /* 0x000000ffff027224 */ /* 0x000fe200078e0009 */
[----:B------:R-:W-:Y:S01]  /*9080*/  STL [R1+0x5a8], R17 ;  /* 0x0005a81101007387 */ /* 0x000fe20000100800 */
[----:B------:R-:W-:Y:S02]  /*9090*/  IMAD R14, R5, R13, R14 ;  /* 0x0000000d050e7224 */ /* 0x000fe400078e020e */
[----:B------:R-:W-:Y:S02]  /*90a0*/  @!P1 IMAD.IADD R3, R3, 0x1, -R5 ;  /* 0x0000000103039824 */ /* 0x000fe400078e0a05 */
[----:B------:R-:W-:-:S03]  /*90b0*/  IMAD.HI.U32 R0, R8, R2, RZ ;  /* 0x0000000208007227 */ /* 0x000fc600078e00ff */
[C---:B------:R-:W-:Y:S01]  /*90c0*/  ISETP.GT.U32.AND P1, PT, R5.reuse, R3, PT ;  /* 0x000000030500720c */ /* 0x040fe20003f24070 */
[--C-:B------:R-:W-:Y:S01]  /*90d0*/  @!P4 IMAD.IADD R10, R10, 0x1, -R5.reuse ;  /* 0x000000010a0ac824 */ /* 0x100fe200078e0a05 */
[----:B------:R-:W-:Y:S01]  /*90e0*/  ISETP.GT.U32.AND P4, PT, R5, R14, PT ;  /* 0x0000000e0500720c */ /* 0x000fe20003f84070 */
[C---:B------:R-:W-:Y:S02]  /*90f0*/  VIADD R4, R29.reuse, 0x162 ;  /* 0x000001621d047836 */ /* 0x040fe40000000000 */
[----:B------:R-:W-:Y:S02]  /*9100*/  VIADD R13, R29, 0x160 ;  /* 0x000001601d0d7836 */ /* 0x000fe40000000000 */
[----:B------:R-:W-:Y:S01]  /*9110*/  IMAD.MOV R0, RZ, RZ, -R0 ;  /* 0x000000ffff007224 */ /* 0x000fe200078e0a00 */
[----:B------:R-:W-:Y:S01]  /*9120*/  IABS R6, R4 ;  /* 0x0000000400067213 */ /* 0x000fe20000000000 */
[----:B------:R-:W-:Y:S02]  /*9130*/  @!P2 IMAD.IADD R12, R12, 0x1, -R5 ;  /* 0x000000010c0ca824 */ /* 0x000fe400078e0a05 */
[C---:B------:R-:W-:Y:S01]  /*9140*/  IMAD R2, R5.reuse, R0, R2 ;  /* 0x0000000005027224 */ /* 0x040fe200078e0202 */
[----:B------:R-:W-:Y:S01]  /*9150*/  IABS R0, R13 ;  /* 0x0000000d00007213 */ /* 0x000fe20000000000 */
[----:B0-----:R-:W-:Y:S01]  /*9160*/  IMAD.MOV.U32 R16, RZ, RZ, R10 ;  /* 0x000000ffff107224 */ /* 0x001fe200078e000a */
[----:B------:R-:W-:Y:S01]  /*9170*/  ISETP.GT.U32.AND P2, PT, R5, R12, PT ;  /* 0x0000000c0500720c */ /* 0x000fe20003f44070 */
[----:B------:R-:W-:-:S04]  /*9180*/  IMAD.HI.U32 R9, R8, R6, RZ ;  /* 0x0000000608097227 */ /* 0x000fc800078e00ff */
[----:B------:R-:W-:-:S04]  /*9190*/  IMAD.HI.U32 R15, R8, R0, RZ ;  /* 0x00000000080f7227 */ /* 0x000fc800078e00ff */
[----:B------:R-:W-:Y:S01]  /*91a0*/  @!P0 IMAD.MOV R16, RZ, RZ, -R16 ;  /* 0x000000ffff108224 */ /* 0x000fe200078e0a10 */
[----:B------:R-:W-:Y:S01]  /*91b0*/  ISETP.GE.AND P0, PT, R4, RZ, PT ;  /* 0x000000ff0400720c */ /* 0x000fe20003f06270 */
[--C-:B------:R-:W-:Y:S02]  /*91c0*/  @!P4 IMAD.IADD R14, R14, 0x1, -R5.reuse ;  /* 0x000000010e0ec824 */ /* 0x100fe400078e0a05 */
[----:B------:R-:W-:Y:S01]  /*91d0*/  @!P1 IMAD.IADD R3, R3, 0x1, -R5 ;  /* 0x0000000103039824 */ /* 0x000fe200078e0a05 */
[----:B------:R0:W-:Y:S01]  /*91e0*/  STL [R1+0x5b0], R16 ;  /* 0x0005b01001007387 */ /* 0x0001e20000100800 */
[----:B------:R-:W-:Y:S01]  /*91f0*/  IMAD.MOV R9, RZ, RZ, -R9 ;  /* 0x000000ffff097224 */ /* 0x000fe200078e0a09 */
[C---:B------:R-:W-:Y:S01]  /*9200*/  ISETP.GT.U32.AND P4, PT, R5.reuse, R14, PT ;  /* 0x0000000e0500720c */ /* 0x040fe20003f84070 */
[----:B------:R-:W-:Y:S02]  /*9210*/  IMAD.MOV R15, RZ, RZ, -R15 ;  /* 0x000000ffff0f7224 */ /* 0x000fe400078e0a0f */
[----:B------:R-:W-:-:S02]  /*9220*/  IMAD R4, R5, R9, R6 ;  /* 0x0000000905047224 */ /* 0x000fc400078e0206 */
[C---:B------:R-:W-:Y:S02]  /*9230*/  IMAD R0, R5.reuse, R15, R0 ;  /* 0x0000000f05007224 */ /* 0x040fe400078e0200 */
[----:B------:R-:W-:Y:S01]  /*9240*/  @!P2 IMAD.IADD R12, R12, 0x1, -R5 ;  /* 0x000000010c0ca824 */ /* 0x000fe200078e0a05 */
[C---:B------:R-:W-:Y:S01]  /*9250*/  ISETP.GT.U32.AND P1, PT, R5.reuse, R4, PT ;  /* 0x000000040500720c */ /* 0x040fe20003f24070 */
[----:B0-----:R-:W-:Y:S01]  /*9260*/  IMAD.MOV.U32 R16, RZ, RZ, R3 ;  /* 0x000000ffff107224 */ /* 0x001fe200078e0003 */
[----:B------:R-:W-:Y:S01]  /*9270*/  ISETP.GT.U32.AND P2, PT, R5, R0, PT ;  /* 0x000000000500720c */ /* 0x000fe20003f44070 */
[----:B------:R-:W-:Y:S02]  /*9280*/  VIADD R6, R29, 0x15f ;  /* 0x0000015f1d067836 */ /* 0x000fe40000000000 */
[----:B------:R-:W-:Y:S01]  /*9290*/  @!P6 IMAD.MOV R16, RZ, RZ, -R16 ;  /* 0x000000ffff10e224 */ /* 0x000fe200078e0a10 */
[----:B------:R-:W-:Y:S01]  /*92a0*/  ISETP.GT.U32.AND P6, PT, R5, R2, PT ;  /* 0x000000020500720c */ /* 0x000fe20003fc4070 */
[----:B------:R-:W-:Y:S01]  /*92b0*/  @!P4 IMAD.IADD R14, R14, 0x1, -R5 ;  /* 0x000000010e0ec824 */ /* 0x000fe200078e0a05 */
[----:B------:R-:W-:Y:S01]  /*92c0*/  IABS R10, R6 ;  /* 0x00000006000a7213 */ /* 0x000fe20000000000 */
[----:B------:R-:W-:Y:S01]  /*92d0*/  VIADD R9, R29, 0x15e ;  /* 0x0000015e1d097836 */ /* 0x000fe20000000000 */
[----:B------:R0:W-:Y:S01]  /*92e0*/  STL [R1+0x5ac], R16 ;  /* 0x0005ac1001007387 */ /* 0x0001e20000100800 */
[----:B------:R-:W-:-:S02]  /*92f0*/  ISETP.GE.AND P4, PT, R11, RZ, PT ;  /* 0x000000ff0b00720c */ /* 0x000fc40003f86270 */
[--C-:B------:R-:W-:Y:S01]  /*9300*/  @!P1 IMAD.IADD R4, R4, 0x1, -R5.reuse ;  /* 0x0000000104049824 */ /* 0x100fe200078e0a05 */
[----:B------:R-:W-:Y:S01]  /*9310*/  IABS R3, R9 ;  /* 0x0000000900037213 */ /* 0x000fe20000000000 */
[--C-:B------:R-:W-:Y:S02]  /*9320*/  @!P2 IMAD.IADD R0, R0, 0x1, -R5.reuse ;  /* 0x000000010000a824 */ /* 0x100fe400078e0a05 */
[----:B------:R-:W-:Y:S01]  /*9330*/  IMAD.HI.U32 R11, R8, R10, RZ ;  /* 0x0000000a080b7227 */ /* 0x000fe200078e00ff */
[C---:B------:R-:W-:Y:S02]  /*9340*/  ISETP.GT.U32.AND P1, PT, R5.reuse, R4, PT ;  /* 0x000000040500720c */ /* 0x040fe40003f24070 */
[----:B------:R-:W-:Y:S01]  /*9350*/  ISETP.GT.U32.AND P2, PT, R5, R0, PT ;  /* 0x000000000500720c */ /* 0x000fe20003f44070 */
[----:B0-----:R-:W-:Y:S02]  /*9360*/  IMAD.MOV.U32 R16, RZ, RZ, R14 ;  /* 0x000000ffff107224 */ /* 0x001fe400078e000e */
[----:B------:R-:W-:Y:S01]  /*9370*/  @!P6 IMAD.IADD R2, R2, 0x1, -R5 ;  /* 0x000000010202e824 */ /* 0x000fe200078e0a05 */
[----:B------:R-:W-:Y:S01]  /*9380*/  ISETP.GE.AND P6, PT, R13, RZ, PT ;  /* 0x000000ff0d00720c */ /* 0x000fe20003fc6270 */
[----:B------:R-:W-:-:S02]  /*9390*/  @!P3 IMAD.MOV R16, RZ, RZ, -R16 ;  /* 0x000000ffff10b224 */ /* 0x000fc400078e0a10 */
[----:B------:R-:W-:Y:S01]  /*93a0*/  IMAD.MOV.U32 R14, RZ, RZ, R12 ;  /* 0x000000ffff0e7224 */ /* 0x000fe200078e000c */
[C---:B------:R-:W-:Y:S01]  /*93b0*/  ISETP.GT.U32.AND P3, PT, R5.reuse, R2, PT ;  /* 0x000000020500720c */ /* 0x040fe20003f64070 */
[----:B------:R-:W-:Y:S01]  /*93c0*/  IMAD.MOV R11, RZ, RZ, -R11 ;  /* 0x000000ffff0b7224 */ /* 0x000fe200078e0a0b */
[----:B------:R-:W-:Y:S01]  /*93d0*/  STL [R1+0x594], R16 ;  /* 0x0005941001007387 */ /* 0x000fe20000100800 */
[----:B------:R-:W-:Y:S01]  /*93e0*/  @!P5 IMAD.MOV R14, RZ, RZ, -R14 ;  /* 0x000000ffff0ed224 */ /* 0x000fe200078e0a0e */
[----:B------:R-:W-:Y:S01]  /*93f0*/  ISETP.GE.AND P5, PT, R6, RZ, PT ;  /* 0x000000ff0600720c */ /* 0x000fe20003fa6270 */
[----:B------:R-:W-:Y:S02]  /*9400*/  IMAD R6, R5, R11, R10 ;  /* 0x0000000b05067224 */ /* 0x000fe400078e020a */
[----:B------:R-:W-:Y:S01]  /*9410*/  IMAD.HI.U32 R12, R8, R3, RZ ;  /* 0x00000003080c7227 */ /* 0x000fe200078e00ff */
[----:B------:R0:W-:Y:S03]  /*9420*/  STL [R1+0x598], R14 ;  /* 0x0005980e01007387 */ /* 0x0001e60000100800 */
[----:B------:R-:W-:-:S02]  /*9430*/  IMAD.MOV R12, RZ, RZ, -R12 ;  /* 0x000000ffff0c7224 */ /* 0x000fc400078e0a0c */
[--C-:B------:R-:W-:Y:S01]  /*9440*/  @!P3 IMAD.IADD R2, R2, 0x1, -R5.reuse ;  /* 0x000000010202b824 */ /* 0x100fe200078e0a05 */
[----:B------:R-:W-:Y:S01]  /*9450*/  ISETP.GT.U32.AND P3, PT, R5, R6, PT ;  /* 0x000000060500720c */ /* 0x000fe20003f64070 */
[--C-:B------:R-:W-:Y:S01]  /*9460*/  @!P1 IMAD.IADD R4, R4, 0x1, -R5.reuse ;  /* 0x0000000104049824 */ /* 0x100fe200078e0a05 */
[----:B------:R-:W-:Y:S01]  /*9470*/  ISETP.GE.AND P1, PT, R9, RZ, PT ;  /* 0x000000ff0900720c */ /* 0x000fe20003f26270 */
[----:B------:R-:W-:Y:S02]  /*9480*/  @!P2 IMAD.IADD R0, R0, 0x1, -R5 ;  /* 0x000000010000a824 */ /* 0x000fe400078e0a05 */
[----:B------:R-:W-:Y:S02]  /*9490*/  IMAD.MOV.U32 R13, RZ, RZ, R2 ;  /* 0x000000ffff0d7224 */ /* 0x000fe400078e0002 */
[----:B------:R-:W-:Y:S02]  /*94a0*/  IMAD R3, R5, R12, R3 ;  /* 0x0000000c05037224 */ /* 0x000fe400078e0203 */
[----:B------:R-:W-:-:S02]  /*94b0*/  IMAD.MOV.U32 R15, RZ, RZ, R4 ;  /* 0x000000ffff0f7224 */ /* 0x000fc400078e0004 */
[----:B------:R-:W-:Y:S02]  /*94c0*/  IMAD.MOV.U32 R2, RZ, RZ, R0 ;  /* 0x000000ffff027224 */ /* 0x000fe400078e0000 */
[----:B------:R-:W-:Y:S02]  /*94d0*/  @!P0 IMAD.MOV R15, RZ, RZ, -R15 ;  /* 0x000000ffff0f8224 */ /* 0x000fe400078e0a0f */
[----:B------:R-:W-:Y:S01]  /*94e0*/  @!P6 IMAD.MOV R2, RZ, RZ, -R2 ;  /* 0x000000ffff02e224 */ /* 0x000fe200078e0a02 */
[----:B------:R-:W-:Y:S01]  /*94f0*/  ISETP.GT.U32.AND P6, PT, R5, R3, PT ;  /* 0x000000030500720c */ /* 0x000fe20003fc4070 */
[C---:B------:R-:W-:Y:S01]  /*9500*/  VIADD R9, R29.reuse, 0x15d ;  /* 0x0000015d1d097836 */ /* 0x040fe20000000000 */
[----:B------:R1:W-:Y:S01]  /*9510*/  STL [R1+0x59c], R15 ;  /* 0x00059c0f01007387 */ /* 0x0003e20000100800 */
[----:B------:R-:W-:Y:S02]  /*9520*/  @!P3 IMAD.IADD R6, R6, 0x1, -R5 ;  /* 0x000000010606b824 */ /* 0x000fe400078e0a05 */
[----:B0-----:R-:W-:Y:S01]  /*9530*/  VIADD R14, R29, 0x15c ;  /* 0x0000015c1d0e7836 */ /* 0x001fe20000000000 */
[----:B------:R-:W-:Y:S01]  /*9540*/  ISETP.GE.AND P0, PT, R9, RZ, PT ;  /* 0x000000ff0900720c */ /* 0x000fe20003f06270 */
[----:B------:R-:W-:Y:S01]  /*9550*/  @!P4 IMAD.MOV R13, RZ, RZ, -R13 ;  /* 0x000000ffff0dc224 */ /* 0x000fe200078e0a0d */
[----:B------:R-:W-:Y:S01]  /*9560*/  ISETP.GT.U32.AND P3, PT, R5, R6, PT ;  /* 0x000000060500720c */ /* 0x000fe20003f64070 */
[C---:B------:R-:W-:Y:S01]  /*9570*/  VIADD R12, R29.reuse, 0x15b ;  /* 0x0000015b1d0c7836 */ /* 0x040fe20000000000 */
[----:B------:R-:W-:Y:S01]  /*9580*/  ISETP.GE.AND P4, PT, R14, RZ, PT ;  /* 0x000000ff0e00720c */ /* 0x000fe20003f86270 */
[----:B------:R-:W-:Y:S01]  /*9590*/  VIADD R4, R29, 0x15a ;  /* 0x0000015a1d047836 */ /* 0x000fe20000000000 */
[----:B-1----:R-:W-:Y:S01]  /*95a0*/  IABS R15, R9 ;  /* 0x00000009000f7213 */ /* 0x002fe20000000000 */
[----:B------:R-:W-:Y:S01]  /*95b0*/  @!P6 IMAD.IADD R3, R3, 0x1, -R5 ;  /* 0x000000010303e824 */ /* 0x000fe200078e0a05 */
[----:B------:R-:W-:Y:S01]  /*95c0*/  IABS R14, R14 ;  /* 0x0000000e000e7213 */ /* 0x000fe20000000000 */
[----:B------:R-:W-:Y:S01]  /*95d0*/  STL [R1+0x5a0], R13 ;  /* 0x0005a00d01007387 */ /* 0x000fe20000100800 */
[----:B------:R-:W-:Y:S01]  /*95e0*/  ISETP.GE.AND P2, PT, R12, RZ, PT ;  /* 0x000000ff0c00720c */ /* 0x000fe20003f46270 */
[----:B------:R-:W-:Y:S01]  /*95f0*/  IMAD.HI.U32 R0, R8, R15, RZ ;  /* 0x0000000f08007227 */ /* 0x000fe200078e00ff */
[----:B------:R-:W-:Y:S01]  /*9600*/  ISETP.GT.U32.AND P6, PT, R5, R3, PT ;  /* 0x000000030500720c */ /* 0x000fe20003fc4070 */
[----:B------:R0:W-:Y:S01]  /*9610*/  STL [R1+0x5a4], R2 ;  /* 0x0005a40201007387 */ /* 0x0001e20000100800 */
[----:B------:R-:W-:Y:S01]  /*9620*/  IABS R12, R12 ;  /* 0x0000000c000c7213 */ /* 0x000fe20000000000 */
[----:B------:R-:W-:-:S02]  /*9630*/  IMAD.MOV R0, RZ, RZ, -R0 ;  /* 0x000000ffff007224 */ /* 0x000fc400078e0a00 */
[----:B------:R-:W-:-:S04]  /*9640*/  IMAD.HI.U32 R10, R8, R14, RZ ;  /* 0x0000000e080a7227 */ /* 0x000fc800078e00ff */
[----:B------:R-:W-:Y:S02]  /*9650*/  IMAD R15, R5, R0, R15 ;  /* 0x00000000050f7224 */ /* 0x000fe400078e020f */
[----:B------:R-:W-:Y:S01]  /*9660*/  @!P3 IMAD.IADD R6, R6, 0x1, -R5 ;  /* 0x000000010606b824 */ /* 0x000fe200078e0a05 */
[----:B0-----:R-:W-:Y:S01]  /*9670*/  IABS R2, R4 ;  /* 0x0000000400027213 */ /* 0x001fe20000000000 */
[----:B------:R-:W-:Y:S01]  /*9680*/  VIADD R9, R29, 0x159 ;  /* 0x000001591d097836 */ /* 0x000fe20000000000 */
[----:B------:R-:W-:Y:S01]  /*9690*/  ISETP.GT.U32.AND P3, PT, R5, R15, PT ;  /* 0x0000000f0500720c */ /* 0x000fe20003f64070 */
[----:B------:R-:W-:Y:S02]  /*96a0*/  IMAD.MOV R10, RZ, RZ, -R10 ;  /* 0x000000ffff0a7224 */ /* 0x000fe400078e0a0a */
[----:B------:R-:W-:Y:S01]  /*96b0*/  IMAD.HI.U32 R13, R8, R12, RZ ;  /* 0x0000000c080d7227 */ /* 0x000fe200078e00ff */
[----:B------:R-:W-:-:S03]  /*96c0*/  IABS R0, R9 ;  /* 0x0000000900007213 */ /* 0x000fc60000000000 */
[----:B------:R-:W-:Y:S02]  /*96d0*/  IMAD R14, R5, R10, R14 ;  /* 0x0000000a050e7224 */ /* 0x000fe400078e020e */
[----:B------:R-:W-:-:S04]  /*96e0*/  IMAD.HI.U32 R16, R8, R2, RZ ;  /* 0x0000000208107227 */ /* 0x000fc800078e00ff */
[----:B------:R-:W-:Y:S01]  /*96f0*/  @!P6 IMAD.IADD R3, R3, 0x1, -R5 ;  /* 0x000000010303e824 */ /* 0x000fe200078e0a05 */
[----:B------:R-:W-:Y:S01]  /*9700*/  ISETP.GT.U32.AND P6, PT, R5, R14, PT ;  /* 0x0000000e0500720c */ /* 0x000fe20003fc4070 */
[----:B------:R-:W-:Y:S02]  /*9710*/  IMAD.MOV R13, RZ, RZ, -R13 ;  /* 0x000000ffff0d7224 */ /* 0x000fe400078e0a0d */
[----:B------:R-:W-:Y:S02]  /*9720*/  IMAD.MOV R16, RZ, RZ, -R16 ;  /* 0x000000ffff107224 */ /* 0x000fe400078e0a10 */
[----:B------:R-:W-:-:S04]  /*9730*/  IMAD.HI.U32 R11, R8, R0, RZ ;  /* 0x00000000080b7227 */ /* 0x000fc800078e00ff */
[----:B------:R-:W-:Y:S02]  /*9740*/  @!P3 IMAD.IADD R15, R15, 0x1, -R5 ;  /* 0x000000010f0fb824 */ /* 0x000fe400078e0a05 */
[C---:B------:R-:W-:Y:S02]  /*9750*/  IMAD R12, R5.reuse, R13, R12 ;  /* 0x0000000d050c7224 */ /* 0x040fe400078e020c */
[C---:B------:R-:W-:Y:S01]  /*9760*/  IMAD R2, R5.reuse, R16, R2 ;  /* 0x0000001005027224 */ /* 0x040fe200078e0202 */
[----:B------:R-:W-:Y:S01]  /*9770*/  ISETP.GT.U32.AND P3, PT, R5, R15, PT ;  /* 0x0000000f0500720c */ /* 0x000fe20003f64070 */
[----:B------:R-:W-:Y:S02]  /*9780*/  IMAD.MOV R11, RZ, RZ, -R11 ;  /* 0x000000ffff0b7224 */ /* 0x000fe400078e0a0b */
[----:B------:R-:W-:Y:S02]  /*9790*/  IMAD.MOV.U32 R18, RZ, RZ, R6 ;  /* 0x000000ffff127224 */ /* 0x000fe400078e0006 */
[----:B------:R-:W-:-:S02]  /*97a0*/  IMAD.MOV.U32 R17, RZ, RZ, R3 ;  /* 0x000000ffff117224 */ /* 0x000fc400078e0003 */
[----:B------:R-:W-:Y:S02]  /*97b0*/  VIADD R10, R29, 0x158 ;  /* 0x000001581d0a7836 */ /* 0x000fe40000000000 */
[C---:B------:R-:W-:Y:S02]  /*97c0*/  IMAD R0, R5.reuse, R11, R0 ;  /* 0x0000000b05007224 */ /* 0x040fe400078e0200 */
[----:B------:R-:W-:Y:S01]  /*97d0*/  @!P5 IMAD.MOV R18, RZ, RZ, -R18 ;  /* 0x000000ffff12d224 */ /* 0x000fe200078e0a12 */
[C---:B------:R-:W-:Y:S01]  /*97e0*/  ISETP.GT.U32.AND P5, PT, R5.reuse, R12, PT ;  /* 0x0000000c0500720c */ /* 0x040fe20003fa4070 */
[----:B------:R-:W-:Y:S01]  /*97f0*/  @!P1 IMAD.MOV R17, RZ, RZ, -R17 ;  /* 0x000000ffff119224 */ /* 0x000fe200078e0a11 */
[----:B------:R-:W-:Y:S01]  /*9800*/  ISETP.GT.U32.AND P1, PT, R5, R2, PT ;  /* 0x000000020500720c */ /* 0x000fe20003f24070 */
[--C-:B------:R-:W-:Y:S01]  /*9810*/  @!P6 IMAD.IADD R14, R14, 0x1, -R5.reuse ;  /* 0x000000010e0ee824 */ /* 0x100fe200078e0a05 */
[----:B------:R-:W-:Y:S01]  /*9820*/  IABS R13, R10 ;  /* 0x0000000a000d7213 */ /* 0x000fe20000000000 */
[----:B------:R-:W-:Y:S01]  /*9830*/  VIADD R6, R29, 0x157 ;  /* 0x000001571d067836 */ /* 0x000fe20000000000 */
[----:B------:R-:W-:Y:S01]  /*9840*/  ISETP.GT.U32.AND P6, PT, R5, R0, PT ;  /* 0x000000000500720c */ /* 0x000fe20003fc4070 */
[----:B------:R-:W-:Y:S01]  /*9850*/  @!P3 IMAD.IADD R15, R15, 0x1, -R5 ;  /* 0x000000010f0fb824 */ /* 0x000fe200078e0a05 */
[----:B------:R-:W-:Y:S01]  /*9860*/  ISETP.GE.AND P3, PT, R4, RZ, PT ;  /* 0x000000ff0400720c */ /* 0x000fe20003f66270 */
[----:B------:R-:W-:Y:S01]  /*9870*/  IMAD.HI.U32 R11, R8, R13, RZ ;  /* 0x0000000d080b7227 */ /* 0x000fe200078e00ff */
[----:B------:R-:W-:Y:S01]  /*9880*/  IABS R16, R6 ;  /* 0x0000000600107213 */ /* 0x000fe20000000000 */
[----:B------:R0:W-:Y:S02]  /*9890*/  STL [R1+0x590], R18 ;  /* 0x0005901201007387 */ /* 0x0001e40000100800 */
[----:B------:R-:W-:-:S02]  /*98a0*/  IMAD.MOV R11, RZ, RZ, -R11 ;  /* 0x000000ffff0b7224 */ /* 0x000fc400078e0a0b */
[--C-:B------:R-:W-:Y:S01]  /*98b0*/  @!P5 IMAD.IADD R12, R12, 0x1, -R5.reuse ;  /* 0x000000010c0cd824 */ /* 0x100fe200078e0a05 */
[C---:B------:R-:W-:Y:S01]  /*98c0*/  ISETP.GT.U32.AND P5, PT, R5.reuse, R14, PT ;  /* 0x0000000e0500720c */ /* 0x040fe20003fa4070 */
[----:B------:R-:W-:Y:S01]  /*98d0*/  @!P1 IMAD.IADD R2, R2, 0x1, -R5 ;  /* 0x0000000102029824 */ /* 0x000fe200078e0a05 */
[----:B------:R1:W-:Y:S01]  /*98e0*/  STL [R1+0x58c], R17 ;  /* 0x00058c1101007387 */ /* 0x0003e20000100800 */
[C---:B------:R-:W-:Y:S01]  /*98f0*/  IMAD R4, R5.reuse, R11, R13 ;  /* 0x0000000b05047224 */ /* 0x040fe200078e020d */
[C---:B------:R-:W-:Y:S01]  /*9900*/  ISETP.GT.U32.AND P1, PT, R5.reuse, R12, PT ;  /* 0x0000000c0500720c */ /* 0x040fe20003f24070 */
[----:B------:R-:W-:Y:S02]  /*9910*/  IMAD.MOV.U32 R13, RZ, RZ, R16 ;  /* 0x000000ffff0d7224 */ /* 0x000fe400078e0010 */
[----:B------:R-:W-:Y:S01]  /*9920*/  @!P6 IMAD.IADD R0, R0, 0x1, -R5 ;  /* 0x000000010000e824 */ /* 0x000fe200078e0a05 */
[----:B------:R-:W-:Y:S01]  /*9930*/  ISETP.GT.U32.AND P6, PT, R5, R2, PT ;  /* 0x000000020500720c */ /* 0x000fe20003fc4070 */
[----:B------:R-:W-:-:S04]  /*9940*/  IMAD.HI.U32 R16, R8, R13, RZ ;  /* 0x0000000d08107227 */ /* 0x000fc800078e00ff */
[----:B------:R-:W-:Y:S02]  /*9950*/  IMAD.MOV R16, RZ, RZ, -R16 ;  /* 0x000000ffff107224 */ /* 0x000fe400078e0a10 */
[----:B------:R-:W-:Y:S01]  /*9960*/  @!P5 IMAD.IADD R14, R14, 0x1, -R5 ;  /* 0x000000010e0ed824 */ /* 0x000fe200078e0a05 */
[C---:B------:R-:W-:Y:S01]  /*9970*/  ISETP.GT.U32.AND P5, PT, R5.reuse, R4, PT ;  /* 0x000000040500720c */ /* 0x040fe20003fa4070 */
[----:B------:R-:W-:Y:S02]  /*9980*/  IMAD R13, R5, R16, R13 ;  /* 0x00000010050d7224 */ /* 0x000fe400078e020d */
[C---:B------:R-:W-:Y:S02]  /*9990*/  VIADD R11, R29.reuse, 0x156 ;  /* 0x000001561d0b7836 */ /* 0x040fe40000000000 */
[----:B0-----:R-:W-:Y:S02]  /*99a0*/  IMAD.MOV.U32 R18, RZ, RZ, R15 ;  /* 0x000000ffff127224 */ /* 0x001fe400078e000f */
[----:B------:R-:W-:Y:S01]  /*99b0*/  VIADD R3, R29, 0x155 ;  /* 0x000001551d037836 */ /* 0x000fe20000000000 */
[----:B-1----:R-:W-:Y:S01]  /*99c0*/  IABS R17, R11 ;  /* 0x0000000b00117213 */ /* 0x002fe20000000000 */
[--C-:B------:R-:W-:Y:S01]  /*99d0*/  @!P6 IMAD.IADD R2, R2, 0x1, -R5.reuse ;  /* 0x000000010202e824 */ /* 0x100fe200078e0a05 */
[C---:B------:R-:W-:Y:S01]  /*99e0*/  ISETP.GT.U32.AND P6, PT, R5.reuse, R13, PT ;  /* 0x0000000d0500720c */ /* 0x040fe20003fc4070 */
[----:B------:R-:W-:Y:S01]  /*99f0*/  @!P0 IMAD.MOV R18, RZ, RZ, -R18 ;  /* 0x000000ffff128224 */ /* 0x000fe200078e0a12 */
[----:B------:R-:W-:Y:S01]  /*9a00*/  ISETP.GT.U32.AND P0, PT, R5, R0, PT ;  /* 0x000000000500720c */ /* 0x000fe20003f04070 */
[--C-:B------:R-:W-:Y:S01]  /*9a10*/  @!P1 IMAD.IADD R12, R12, 0x1, -R5.reuse ;  /* 0x000000010c0c9824 */ /* 0x100fe200078e0a05 */
[----:B------:R-:W-:Y:S01]  /*9a20*/  IABS R15, R3 ;  /* 0x00000003000f7213 */ /* 0x000fe20000000000 */
[----:B------:R-:W-:Y:S01]  /*9a30*/  @!P5 IMAD.IADD R4, R4, 0x1, -R5 ;  /* 0x000000010404d824 */ /* 0x000fe200078e0a05 */
[----:B------:R-:W-:Y:S01]  /*9a40*/  ISETP.GE.AND P1, PT, R9, RZ, PT ;  /* 0x000000ff0900720c */ /* 0x000fe20003f26270 */
[----:B------:R-:W-:Y:S01]  /*9a50*/  IMAD.HI.U32 R9, R8, R17, RZ ;  /* 0x0000001108097227 */ /* 0x000fe200078e00ff */
[----:B------:R-:W-:Y:S01]  /*9a60*/  ISETP.GE.AND P5, PT, R6, RZ, PT ;  /* 0x000000ff0600720c */ /* 0x000fe20003fa6270 */
[----:B------:R0:W-:Y:S02]  /*9a70*/  STL [R1+0x588], R18 ;  /* 0x0005881201007387 */ /* 0x0001e40000100800 */
[----:B------:R-:W-:-:S04]  /*9a80*/  IMAD.HI.U32 R16, R8, R15, RZ ;  /* 0x0000000f08107227 */ /* 0x000fc800078e00ff */
[----:B------:R-:W-:Y:S02]  /*9a90*/  IMAD.MOV.U32 R19, RZ, RZ, R14 ;  /* 0x000000ffff137224 */ /* 0x000fe400078e000e */
[----:B------:R-:W-:Y:S02]  /*9aa0*/  IMAD.MOV R9, RZ, RZ, -R9 ;  /* 0x000000ffff097224 */ /* 0x000fe400078e0a09 */
[----:B------:R-:W-:Y:S02]  /*9ab0*/  IMAD.MOV R16, RZ, RZ, -R16 ;  /* 0x000000ffff107224 */ /* 0x000fe400078e0a10 */
[----:B------:R-:W-:Y:S02]  /*9ac0*/  VIADD R6, R29, 0x154 ;  /* 0x000001541d067836 */ /* 0x000fe40000000000 */
[----:B------:R-:W-:Y:S02]  /*9ad0*/  @!P6 IMAD.IADD R13, R13, 0x1, -R5 ;  /* 0x000000010d0de824 */ /* 0x000fe400078e0a05 */
[----:B------:R-:W-:Y:S01]  /*9ae0*/  @!P4 IMAD.MOV R19, RZ, RZ, -R19 ;  /* 0x000000ffff13c224 */ /* 0x000fe200078e0a13 */
[C---:B------:R-:W-:Y:S01]  /*9af0*/  ISETP.GT.U32.AND P4, PT, R5.reuse, R4, PT ;  /* 0x000000040500720c */ /* 0x040fe20003f84070 */
[----:B------:R-:W-:Y:S01]  /*9b00*/  @!P0 IMAD.IADD R0, R0, 0x1, -R5 ;  /* 0x0000000100008824 */ /* 0x000fe200078e0a05 */
[----:B------:R-:W-:Y:S01]  /*9b10*/  ISETP.GE.AND P0, PT, R10, RZ, PT ;  /* 0x000000ff0a00720c */ /* 0x000fe20003f06270 */
[C---:B------:R-:W-:Y:S01]  /*9b20*/  IMAD R9, R5.reuse, R9, R17 ;  /* 0x0000000905097224 */ /* 0x040fe200078e0211 */
[----:B------:R-:W-:Y:S01]  /*9b30*/  ISETP.GT.U32.AND P6, PT, R5, R13, PT ;  /* 0x0000000d0500720c */ /* 0x000fe20003fc4070 */
[----:B0-----:R-:W-:Y:S01]  /*9b40*/  IMAD.MOV.U32 R18, RZ, RZ, R12 ;  /* 0x000000ffff127224 */ /* 0x001fe200078e000c */
[----:B------:R-:W-:Y:S01]  /*9b50*/  STL [R1+0x580], R19 ;  /* 0x0005801301007387 */ /* 0x000fe20000100800 */
[----:B------:R-:W-:-:S02]  /*9b60*/  VIADD R10, R29, 0x153 ;  /* 0x000001531d0a7836 */ /* 0x000fc40000000000 */
[C---:B------:R-:W-:Y:S01]  /*9b70*/  IMAD R15, R5.reuse, R16, R15 ;  /* 0x00000010050f7224 */ /* 0x040fe200078e020f */
[----:B------:R-:W-:Y:S01]  /*9b80*/  IABS R16, R6 ;  /* 0x0000000600107213 */ /* 0x000fe20000000000 */
[----:B------:R-:W-:Y:S01]  /*9b90*/  @!P2 IMAD.MOV R18, RZ, RZ, -R18 ;  /* 0x000000ffff12a224 */ /* 0x000fe200078e0a12 */
[----:B------:R-:W-:Y:S01]  /*9ba0*/  ISETP.GT.U32.AND P2, PT, R5, R9, PT ;  /* 0x000000090500720c */ /* 0x000fe20003f44070 */
[----:B------:R-:W-:Y:S01]  /*9bb0*/  @!P3 IMAD.MOV R2, RZ, RZ, -R2 ;  /* 0x000000ffff02b224 */ /* 0x000fe200078e0a02 */
[----:B------:R-:W-:Y:S01]  /*9bc0*/  IABS R14, R10 ;  /* 0x0000000a000e7213 */ /* 0x000fe20000000000 */
[----:B------:R-:W-:Y:S01]  /*9bd0*/  @!P1 IMAD.MOV R0, RZ, RZ, -R0 ;  /* 0x000000ffff009224 */ /* 0x000fe200078e0a00 */
[----:B------:R-:W-:Y:S01]  /*9be0*/  ISETP.GE.AND P3, PT, R11, RZ, PT ;  /* 0x000000ff0b00720c */ /* 0x000fe20003f66270 */
[----:B------:R-:W-:Y:S01]  /*9bf0*/  IMAD.HI.U32 R11, R8, R16, RZ ;  /* 0x00000010080b7227 */ /* 0x000fe200078e00ff */
[----:B------:R-:W-:Y:S01]  /*9c00*/  ISETP.GT.U32.AND P1, PT, R5, R15, PT ;  /* 0x0000000f0500720c */ /* 0x000fe20003f24070 */
[----:B------:R-:W-:Y:S02]  /*9c10*/  STL [R1+0x57c], R18 ;  /* 0x00057c1201007387 */ /* 0x000fe40000100800 */
[----:B------:R-:W-:Y:S01]  /*9c20*/  @!P4 IMAD.IADD R4, R4, 0x1, -R5 ;  /* 0x000000010404c824 */ /* 0x000fe200078e0a05 */
[----:B------:R-:W-:Y:S01]  /*9c30*/  ISETP.GE.AND P4, PT, R3, RZ, PT ;  /* 0x000000ff0300720c */ /* 0x000fe20003f86270 */
[----:B------:R0:W-:Y:S01]  /*9c40*/  STL [R1+0x578], R2 ;  /* 0x0005780201007387 */ /* 0x0001e20000100800 */
[----:B------:R-:W-:-:S02]  /*9c50*/  IMAD.MOV R11, RZ, RZ, -R11 ;  /* 0x000000ffff0b7224 */ /* 0x000fc400078e0a0b */
[--C-:B------:R-:W-:Y:S01]  /*9c60*/  @!P6 IMAD.IADD R13, R13, 0x1, -R5.reuse ;  /* 0x000000010d0de824 */ /* 0x100fe200078e0a05 */
[----:B------:R1:W-:Y:S01]  /*9c70*/  STL [R1+0x574], R0 ;  /* 0x0005740001007387 */ /* 0x0003e20000100800 */
[----:B------:R-:W-:Y:S01]  /*9c80*/  IMAD R11, R5, R11, R16 ;  /* 0x0000000b050b7224 */ /* 0x000fe200078e0210 */
[----:B------:R-:W-:Y:S01]  /*9c90*/  ISETP.GE.AND P6, PT, R6, RZ, PT ;  /* 0x000000ff0600720c */ /* 0x000fe20003fc6270 */
[----:B------:R-:W-:Y:S02]  /*9ca0*/  IMAD.MOV.U32 R12, RZ, RZ, R4 ;  /* 0x000000ffff0c7224 */ /* 0x000fe400078e0004 */
[----:B------:R-:W-:Y:S02]  /*9cb0*/  @!P2 IMAD.IADD R9, R9, 0x1, -R5 ;  /* 0x000000010909a824 */ /* 0x000fe400078e0a05 */
[----:B0-----:R-:W-:-:S03]  /*9cc0*/  IMAD.HI.U32 R2, R8, R14, RZ ;  /* 0x0000000e08027227 */ /* 0x001fc600078e00ff */
[----:B------:R-:W-:Y:S01]  /*9cd0*/  ISETP.GT.U32.AND P2, PT, R5, R9, PT ;  /* 0x000000090500720c */ /* 0x000fe20003f44070 */
[----:B------:R-:W-:Y:S02]  /*9ce0*/  IMAD.MOV R2, RZ, RZ, -R2 ;  /* 0x000000ffff027224 */ /* 0x000fe400078e0a02 */
[----:B-1----:R-:W-:Y:S02]  /*9cf0*/  VIADD R0, R29, 0x152 ;  /* 0x000001521d007836 */ /* 0x002fe40000000000 */
[----:B------:R-:W-:Y:S02]  /*9d00*/  @!P1 IMAD.IADD R15, R15, 0x1, -R5 ;  /* 0x000000010f0f9824 */ /* 0x000fe400078e0a05 */
[C---:B------:R-:W-:Y:S01]  /*9d10*/  IMAD R2, R5.reuse, R2, R14 ;  /* 0x0000000205027224 */ /* 0x040fe200078e020e */
[----:B------:R-:W-:Y:S01]  /*9d20*/  IABS R3, R0 ;  /* 0x0000000000037213 */ /* 0x000fe20000000000 */
[----:B------:R-:W-:Y:S01]  /*9d30*/  IMAD.MOV.U32 R17, RZ, RZ, R13 ;  /* 0x000000ffff117224 */ /* 0x000fe200078e000d */
[C---:B------:R-:W-:Y:S01]  /*9d40*/  ISETP.GT.U32.AND P1, PT, R5.reuse, R15, PT ;  /* 0x0000000f0500720c */ /* 0x040fe20003f24070 */
[----:B------:R-:W-:Y:S01]  /*9d50*/  @!P0 IMAD.MOV R12, RZ, RZ, -R12 ;  /* 0x000000ffff0c8224 */ /* 0x000fe200078e0a0c */
[C---:B------:R-:W-:Y:S01]  /*9d60*/  ISETP.GT.U32.AND P0, PT, R5.reuse, R11, PT ;  /* 0x0000000b0500720c */ /* 0x040fe20003f04070 */
[----:B------:R-:W-:Y:S01]  /*9d70*/  @!P5 IMAD.MOV R17, RZ, RZ, -R17 ;  /* 0x000000ffff11d224 */ /* 0x000fe200078e0a11 */
[----:B------:R-:W-:Y:S01]  /*9d80*/  ISETP.GT.U32.AND P5, PT, R5, R2, PT ;  /* 0x000000020500720c */ /* 0x000fe20003fa4070 */
[----:B------:R-:W-:Y:S01]  /*9d90*/  IMAD.MOV.U32 R4, RZ, RZ, R3 ;  /* 0x000000ffff047224 */ /* 0x000fe200078e0003 */
[----:B------:R0:W-:Y:S01]  /*9da0*/  STL [R1+0x570], R12 ;  /* 0x0005700c01007387 */ /* 0x0001e20000100800 */
[----:B------:R-:W-:-:S02]  /*9db0*/  VIADD R3, R29, 0x151 ;  /* 0x000001511d037836 */ /* 0x000fc40000000000 */
[--C-:B------:R-:W-:Y:S01]  /*9dc0*/  @!P2 IMAD.IADD R9, R9, 0x1, -R5.reuse ;  /* 0x000000010909a824 */ /* 0x100fe200078e0a05 */
[----:B------:R-:W-:Y:S01]  /*9dd0*/  ISETP.GE.AND P2, PT, R10, RZ, PT ;  /* 0x000000ff0a00720c */ /* 0x000fe20003f46270 */
[----:B------:R-:W-:Y:S01]  /*9de0*/  VIADD R10, R29, 0x150 ;  /* 0x000001501d0a7836 */ /* 0x000fe20000000000 */
[----:B------:R-:W-:Y:S01]  /*9df0*/  IABS R6, R3 ;  /* 0x0000000300067213 */ /* 0x000fe20000000000 */
[--C-:B------:R-:W-:Y:S01]  /*9e00*/  @!P1 IMAD.IADD R15, R15, 0x1, -R5.reuse ;  /* 0x000000010f0f9824 */ /* 0x100fe200078e0a05 */
[----:B------:R-:W-:Y:S01]  /*9e10*/  ISETP.GE.AND P1, PT, R0, RZ, PT ;  /* 0x000000ff0000720c */ /* 0x000fe20003f26270 */
[----:B------:R-:W-:Y:S01]  /*9e20*/  @!P0 IMAD.IADD R11, R11, 0x1, -R5 ;  /* 0x000000010b0b8824 */ /* 0x000fe200078e0a05 */
[----:B------:R-:W-:Y:S01]  /*9e30*/  IABS R0, R10 ;  /* 0x0000000a00007213 */ /* 0x000fe20000000000 */
[----:B0-----:R-:W-:Y:S01]  /*9e40*/  IMAD.HI.U32 R12, R8, R4, RZ ;  /* 0x00000004080c7227 */ /* 0x001fe200078e00ff */
[----:B------:R0:W-:Y:S02]  /*9e50*/  STL [R1+0x56c], R17 ;  /* 0x00056c1101007387 */ /* 0x0001e40000100800 */
[----:B------:R-:W-:Y:S01]  /*9e60*/  ISETP.GT.U32.AND P0, PT, R5, R11, PT ;  /* 0x0000000b0500720c */ /* 0x000fe20003f04070 */
[----:B------:R-:W-:-:S02]  /*9e70*/  IMAD.MOV R12, RZ, RZ, -R12 ;  /* 0x000000ffff0c7224 */ /* 0x000fc400078e0a0c */
[----:B------:R-:W-:Y:S02]  /*9e80*/  @!P5 IMAD.IADD R2, R2, 0x1, -R5 ;  /* 0x000000010202d824 */ /* 0x000fe400078e0a05 */
[C---:B------:R-:W-:Y:S02]  /*9e90*/  IMAD R4, R5.reuse, R12, R4 ;  /* 0x0000000c05047224 */ /* 0x040fe400078e0204 */
[----:B------:R-:W-:Y:S01]  /*9ea0*/  IMAD.MOV.U32 R14, RZ, RZ, R9 ;  /* 0x000000ffff0e7224 */ /* 0x000fe200078e0009 */
[----:B------:R-:W-:Y:S01]  /*9eb0*/  ISETP.GT.U32.AND P5, PT, R5, R2, PT ;  /* 0x000000020500720c */ /* 0x000fe20003fa4070 */
[----:B------:R-:W-:Y:S02]  /*9ec0*/  IMAD.MOV.U32 R13, RZ, RZ, R15 ;  /* 0x000000ffff0d7224 */ /* 0x000fe400078e000f */
[----:B------:R-:W-:-:S04]  /*9ed0*/  IMAD.HI.U32 R12, R8, R6, RZ ;  /* 0x00000006080c7227 */ /* 0x000fc800078e00ff */
[----:B------:R-:W-:Y:S01]  /*9ee0*/  @!P3 IMAD.MOV R14, RZ, RZ, -R14 ;  /* 0x000000ffff0eb224 */ /* 0x000fe200078e0a0e */
[----:B------:R-:W-:Y:S01]  /*9ef0*/  ISETP.GE.AND P3, PT, R3, RZ, PT ;  /* 0x000000ff0300720c */ /* 0x000fe20003f66270 */
[----:B------:R-:W-:Y:S01]  /*9f00*/  @!P4 IMAD.MOV R13, RZ, RZ, -R13 ;  /* 0x000000ffff0dc224 */ /* 0x000fe200078e0a0d */
[----:B------:R-:W-:Y:S01]  /*9f10*/  ISETP.GT.U32.AND P4, PT, R5, R4, PT ;  /* 0x000000040500720c */ /* 0x000fe20003f84070 */
[----:B------:R-:W-:Y:S01]  /*9f20*/  IMAD.HI.U32 R9, R8, R0, RZ ;  /* 0x0000000008097227 */ /* 0x000fe200078e00ff */
[----:B------:R-:W-:Y:S03]  /*9f30*/  STL [R1+0x568], R14 ;  /* 0x0005680e01007387 */ /* 0x000fe60000100800 */
[----:B------:R-:W-:Y:S01]  /*9f40*/  IMAD.MOV R3, RZ, RZ, -R12 ;  /* 0x000000ffff037224 */ /* 0x000fe200078e0a0c */
[----:B------:R1:W-:Y:S01]  /*9f50*/  STL [R1+0x564], R13 ;  /* 0x0005640d01007387 */ /* 0x0003e20000100800 */
[----:B------:R-:W-:-:S02]  /*9f60*/  IMAD.MOV R9, RZ, RZ, -R9 ;  /* 0x000000ffff097224 */ /* 0x000fc400078e0a09 */
[--C-:B------:R-:W-:Y:S01]  /*9f70*/  @!P0 IMAD.IADD R11, R11, 0x1, -R5.reuse ;  /* 0x000000010b0b8824 */ /* 0x100fe200078e0a05 */
[----:B------:R-:W-:Y:S01]  /*9f80*/  ISETP.GE.AND P0, PT, R10, RZ, PT ;  /* 0x000000ff0a00720c */ /* 0x000fe20003f06270 */
[C---:B------:R-:W-:Y:S02]  /*9f90*/  IMAD R6, R5.reuse, R3, R6 ;  /* 0x0000000305067224 */ /* 0x040fe400078e0206 */
[C---:B------:R-:W-:Y:S02]  /*9fa0*/  IMAD R0, R5.reuse, R9, R0 ;  /* 0x0000000905007224 */ /* 0x040fe400078e0200 */
[----:B------:R-:W-:Y:S01]  /*9fb0*/  @!P5 IMAD.IADD R2, R2, 0x1, -R5 ;  /* 0x000000010202d824 */ /* 0x000fe200078e0a05 */
[----:B------:R-:W-:Y:S01]  /*9fc0*/  ISETP.GT.U32.AND P5, PT, R5, R6, PT ;  /* 0x000000060500720c */ /* 0x000fe20003fa4070 */
[----:B0-----:R-:W-:Y:S02]  /*9fd0*/  IMAD.MOV.U32 R17, RZ, RZ, R11 ;  /* 0x000000ffff117224 */ /* 0x001fe400078e000b */
[----:B------:R-:W-:-:S02]  /*9fe0*/  @!P4 IMAD.IADD R4, R4, 0x1, -R5 ;  /* 0x000000010404c824 */ /* 0x000fc400078e0a05 */
[----:B------:R-:W-:Y:S01]  /*9ff0*/  @!P6 IMAD.MOV R17, RZ, RZ, -R17 ;  /* 0x000000ffff11e224 */ /* 0x000fe200078e0a11 */
[----:B------:R-:W-:Y:S01]  /*a000*/  ISETP.GT.U32.AND P6, PT, R5, R0, PT ;  /* 0x000000000500720c */ /* 0x000fe20003fc4070 */
[----:B------:R-:W-:Y:S01]  /*a010*/  VIADD R9, R29, 0x14e ;  /* 0x0000014e1d097836 */ /* 0x000fe20000000000 */
[----:B------:R-:W-:Y:S01]  /*a020*/  ISETP.GT.U32.AND P4, PT, R5, R4, PT ;  /* 0x000000040500720c */ /* 0x000fe20003f84070 */
[C---:B------:R-:W-:Y:S01]  /*a030*/  VIADD R12, R29.reuse, 0x14f ;  /* 0x0000014f1d0c7836 */ /* 0x040fe20000000000 */
[----:B------:R-:W-:Y:S01]  /*a040*/  STL [R1+0x560], R17 ;  /* 0x0005601101007387 */ /* 0x000fe20000100800 */
[----:B------:R-:W-:Y:S01]  /*a050*/  VIADD R3, R29, 0x14d ;  /* 0x0000014d1d037836 */ /* 0x000fe20000000000 */
[----:B------:R-:W-:Y:S01]  /*a060*/  IABS R15, R9 ;  /* 0x00000009000f7213 */ /* 0x000fe20000000000 */
[----:B------:R-:W-:Y:S01]  /*a070*/  IMAD.MOV.U32 R16, RZ, RZ, R2 ;  /* 0x000000ffff107224 */ /* 0x000fe200078e0002 */
[----:B-1----:R-:W-:Y:S01]  /*a080*/  IABS R13, R12 ;  /* 0x0000000c000d7213 */ /* 0x002fe20000000000 */
[----:B------:R-:W-:Y:S01]  /*a090*/  @!P5 IMAD.IADD R6, R6, 0x1, -R5 ;  /* 0x000000010606d824 */ /* 0x000fe200078e0a05 */
[----:B------:R-:W-:Y:S01]  /*a0a0*/  IABS R14, R3 ;  /* 0x00000003000e7213 */ /* 0x000fe20000000000 */
[----:B------:R-:W-:Y:S01]  /*a0b0*/  IMAD.HI.U32 R2, R8, R15, RZ ;  /* 0x0000000f08027227 */ /* 0x000fe200078e00ff */
[----:B------:R-:W-:-:S03]  /*a0c0*/  ISETP.GE.AND P5, PT, R12, RZ, PT ;  /* 0x000000ff0c00720c */ /* 0x000fc60003fa6270 */
[----:B------:R-:W-:Y:S01]  /*a0d0*/  @!P2 IMAD.MOV R16, RZ, RZ, -R16 ;  /* 0x000000ffff10a224 */ /* 0x000fe200078e0a10 */
[C---:B------:R-:W-:Y:S01]  /*a0e0*/  ISETP.GT.U32.AND P2, PT, R5.reuse, R6, PT ;  /* 0x000000060500720c */ /* 0x040fe20003f44070 */
[--C-:B------:R-:W-:Y:S02]  /*a0f0*/  @!P6 IMAD.IADD R0, R0, 0x1, -R5.reuse ;  /* 0x000000010000e824 */ /* 0x100fe400078e0a05 */
[----:B------:R-:W-:Y:S01]  /*a100*/  IMAD.HI.U32 R10, R8, R13, RZ ;  /* 0x0000000d080a7227 */ /* 0x000fe200078e00ff */
[----:B------:R0:W-:Y:S02]  /*a110*/  STL [R1+0x550], R16 ;  /* 0x0005501001007387 */ /* 0x0001e40000100800 */
[----:B------:R-:W-:Y:S01]  /*a120*/  ISETP.GT.U32.AND P6, PT, R5, R0, PT ;  /* 0x000000000500720c */ /* 0x000fe20003fc4070 */
[----:B------:R-:W-:Y:S02]  /*a130*/  IMAD.MOV R2, RZ, RZ, -R2 ;  /* 0x000000ffff027224 */ /* 0x000fe400078e0a02 */
[----:B------:R-:W-:Y:S01]  /*a140*/  @!P4 IMAD.IADD R4, R4, 0x1, -R5 ;  /* 0x000000010404c824 */ /* 0x000fe200078e0a05 */
[----:B------:R-:W-:Y:S01]  /*a150*/  ISETP.GE.AND P4, PT, R9, RZ, PT ;  /* 0x000000ff0900720c */ /* 0x000fe20003f86270 */
[----:B------:R-:W-:-:S02]  /*a160*/  IMAD.MOV R10, RZ, RZ, -R10 ;  /* 0x000000ffff0a7224 */ /* 0x000fc400078e0a0a */
[----:B------:R-:W-:-:S04]  /*a170*/  IMAD.HI.U32 R9, R8, R14, RZ ;  /* 0x0000000e08097227 */ /* 0x000fc800078e00ff */
[C---:B------:R-:W-:Y:S02]  /*a180*/  IMAD R15, R5.reuse, R2, R15 ;  /* 0x00000002050f7224 */ /* 0x040fe400078e020f */
[----:B0-----:R-:W-:Y:S02]  /*a190*/  IMAD.MOV.U32 R16, RZ, RZ, R4 ;  /* 0x000000ffff107224 */ /* 0x001fe400078e0004 */
[C---:B------:R-:W-:Y:S02]  /*a1a0*/  IMAD R13, R5.reuse, R10, R13 ;  /* 0x0000000a050d7224 */ /* 0x040fe400078e020d */
[----:B------:R-:W-:Y:S02]  /*a1b0*/  IMAD.MOV R9, RZ, RZ, -R9 ;  /* 0x000000ffff097224 */ /* 0x000fe400078e0a09 */
[----:B------:R-:W-:Y:S01]  /*a1c0*/  @!P1 IMAD.MOV R16, RZ, RZ, -R16 ;  /* 0x000000ffff109224 */ /* 0x000fe200078e0a10 */
[C---:B------:R-:W-:Y:S01]  /*a1d0*/  ISETP.GT.U32.AND P1, PT, R5.reuse, R15, PT ;  /* 0x0000000f0500720c */ /* 0x040fe20003f24070 */
[--C-:B------:R-:W-:Y:S01]  /*a1e0*/  @!P2 IMAD.IADD R6, R6, 0x1, -R5.reuse ;  /* 0x000000010606a824 */ /* 0x100fe200078e0a05 */
[C---:B------:R-:W-:Y:S01]  /*a1f0*/  ISETP.GT.U32.AND P2, PT, R5.reuse, R13, PT ;  /* 0x0000000d0500720c */ /* 0x040fe20003f44070 */
[----:B------:R-:W-:Y:S01]  /*a200*/  IMAD R14, R5, R9, R14 ;  /* 0x00000009050e7224 */ /* 0x000fe200078e020e */
[----:B------:R-:W-:Y:S01]  /*a210*/  STL [R1+0x554], R16 ;  /* 0x0005541001007387 */ /* 0x000fe20000100800 */
[----:B------:R-:W-:-:S02]  /*a220*/  @!P6 IMAD.IADD R0, R0, 0x1, -R5 ;  /* 0x000000010000e824 */ /* 0x000fc400078e0a05 */
[----:B------:R-:W-:Y:S01]  /*a230*/  IMAD.MOV.U32 R11, RZ, RZ, R6 ;  /* 0x000000ffff0b7224 */ /* 0x000fe200078e0006 */
[----:B------:R-:W-:Y:S01]  /*a240*/  ISETP.GT.U32.AND P6, PT, R5, R14, PT ;  /* 0x0000000e0500720c */ /* 0x000fe20003fc4070 */
[----:B------:R-:W-:Y:S02]  /*a250*/  VIADD R2, R29, 0x14c ;  /* 0x0000014c1d027836 */ /* 0x000fe40000000000 */
[----:B------:R-:W-:Y:S01]  /*a260*/  @!P3 IMAD.MOV R11, RZ, RZ, -R11 ;  /* 0x000000ffff0bb224 */ /* 0x000fe200078e0a0b */
[----:B------:R-:W-:Y:S01]  /*a270*/  ISETP.GE.AND P3, PT, R3, RZ, PT ;  /* 0x000000ff0300720c */ /* 0x000fe20003f66270 */
[--C-:B------:R-:W-:Y:S01]  /*a280*/  @!P1 IMAD.IADD R15, R15, 0x1, -R5.reuse ;  /* 0x000000010f0f9824 */ /* 0x100fe200078e0a05 */
[----:B------:R-:W-:Y:S01]  /*a290*/  IABS R6, R2 ;  /* 0x0000000200067213 */ /* 0x000fe20000000000 */
[----:B------:R-:W-:Y:S01]  /*a2a0*/  VIADD R3, R29, 0x14b ;  /* 0x0000014b1d037836 */ /* 0x000fe20000000000 */
[----:B------:R-:W-:Y:S01]  /*a2b0*/  STL [R1+0x558], R11 ;  /* 0x0005580b01007387 */ /* 0x000fe20000100800 */
[--C-:B------:R-:W-:Y:S01]  /*a2c0*/  @!P2 IMAD.IADD R13, R13, 0x1, -R5.reuse ;  /* 0x000000010d0da824 */ /* 0x100fe200078e0a05 */
[C---:B------:R-:W-:Y:S01]  /*a2d0*/  ISETP.GT.U32.AND P1, PT, R5.reuse, R15, PT ;  /* 0x0000000f0500720c */ /* 0x040fe20003f24070 */
[----:B------:R-:W-:Y:S01]  /*a2e0*/  IMAD.MOV.U32 R9, RZ, RZ, R0 ;  /* 0x000000ffff097224 */ /* 0x000fe200078e0000 */
[----:B------:R-:W-:Y:S01]  /*a2f0*/  IABS R4, R3 ;  /* 0x0000000300047213 */ /* 0x000fe20000000000 */
[----:B------:R-:W-:Y:S01]  /*a300*/  @!P6 IMAD.IADD R14, R14, 0x1, -R5 ;  /* 0x000000010e0ee824 */ /* 0x000fe200078e0a05 */
[----:B------:R-:W-:Y:S01]  /*a310*/  ISETP.GE.AND P2, PT, R2, RZ, PT ;  /* 0x000000ff0200720c */ /* 0x000fe20003f46270 */
[----:B------:R-:W-:Y:S01]  /*a320*/  @!P0 IMAD.MOV R9, RZ, RZ, -R9 ;  /* 0x000000ffff098224 */ /* 0x000fe200078e0a09 */
[C---:B------:R-:W-:Y:S01]  /*a330*/  ISETP.GT.U32.AND P0, PT, R5.reuse, R13, PT ;  /* 0x0000000d0500720c */ /* 0x040fe20003f04070 */
[----:B------:R-:W-:Y:S01]  /*a340*/  IMAD.HI.U32 R10, R8, R6, RZ ;  /* 0x00000006080a7227 */ /* 0x000fe200078e00ff */
[----:B------:R-:W-:-:S02]  /*a350*/  ISETP.GT.U32.AND P6, PT, R5, R14, PT ;  /* 0x0000000e0500720c */ /* 0x000fc40003fc4070 */
[----:B------:R0:W-:Y:S01]  /*a360*/  STL [R1+0x55c], R9 ;  /* 0x00055c0901007387 */ /* 0x0001e20000100800 */
[----:B------:R-:W-:Y:S02]  /*a370*/  IMAD.MOV R10, RZ, RZ, -R10 ;  /* 0x000000ffff0a7224 */ /* 0x000fe400078e0a0a */
[--C-:B------:R-:W-:Y:S01]  /*a380*/  @!P1 IMAD.IADD R15, R15, 0x1, -R5.reuse ;  /* 0x000000010f0f9824 */ /* 0x100fe200078e0a05 */
[----:B------:R-:W-:Y:S01]  /*a390*/  ISETP.GE.AND P1, PT, R3, RZ, PT ;  /* 0x000000ff0300720c */ /* 0x000fe20003f26270 */
[----:B------:R-:W-:Y:S02]  /*a3a0*/  IMAD R6, R5, R10, R6 ;  /* 0x0000000a05067224 */ /* 0x000fe400078e0206 */
[----:B------:R-:W-:Y:S02]  /*a3b0*/  VIADD R2, R29, 0x149 ;  /* 0x000001491d027836 */ /* 0x000fe40000000000 */
[----:B------:R-:W-:Y:S01]  /*a3c0*/  @!P0 IMAD.IADD R13, R13, 0x1, -R5 ;  /* 0x000000010d0d8824 */ /* 0x000fe200078e0a05 */
[----:B------:R-:W-:Y:S01]  /*a3d0*/  ISETP.GT.U32.AND P0, PT, R5, R6, PT ;  /* 0x000000060500720c */ /* 0x000fe20003f04070 */
[----:B0-----:R-:W-:Y:S01]  /*a3e0*/  IMAD.HI.U32 R9, R8, R4, RZ ;  /* 0x0000000408097227 */ /* 0x001fe200078e00ff */
[----:B------:R-:W-:-:S03]  /*a3f0*/  IABS R12, R2 ;  /* 0x00000002000c7213 */ /* 0x000fc60000000000 */
[----:B------:R-:W-:Y:S02]  /*a400*/  IMAD.MOV R9, RZ, RZ, -R9 ;  /* 0x000000ffff097224 */ /* 0x000fe400078e0a09 */
[--C-:B------:R-:W-:Y:S02]  /*a410*/  @!P6 IMAD.IADD R14, R14, 0x1, -R5.reuse ;  /* 0x000000010e0ee824 */ /* 0x100fe400078e0a05 */
[----:B------:R-:W-:Y:S02]  /*a420*/  IMAD R3, R5, R9, R4 ;  /* 0x0000000905037224 */ /* 0x000fe400078e0204 */
[C---:B------:R-:W-:Y:S02]  /*a430*/  VIADD R9, R29.reuse, 0x148 ;  /* 0x000001481d097836 */ /* 0x040fe40000000000 */
[----:B------:R-:W-:Y:S01]  /*a440*/  VIADD R11, R29, 0x14a ;  /* 0x0000014a1d0b7836 */ /* 0x000fe20000000000 */
[----:B------:R-:W-:Y:S01]  /*a450*/  ISETP.GT.U32.AND P6, PT, R5, R3, PT ;  /* 0x000000030500720c */ /* 0x000fe20003fc4070 */
[----:B------:R-:W-:Y:S01]  /*a460*/  @!P0 IMAD.IADD R6, R6, 0x1, -R5 ;  /* 0x0000000106068824 */ /* 0x000fe200078e0a05 */
[----:B------:R-:W-:Y:S01]  /*a470*/  IABS R4, R9 ;  /* 0x0000000900047213 */ /* 0x000fe20000000000 */
[----:B------:R-:W-:Y:S01]  /*a480*/  IMAD.HI.U32 R10, R8, R12, RZ ;  /* 0x0000000c080a7227 */ /* 0x000fe200078e00ff */
[----:B------:R-:W-:-:S02]  /*a490*/  IABS R0, R11 ;  /* 0x0000000b00007213 */ /* 0x000fc40000000000 */
[----:B------:R-:W-:Y:S01]  /*a4a0*/  ISETP.GE.AND P0, PT, R11, RZ, PT ;  /* 0x000000ff0b00720c */ /* 0x000fe20003f06270 */
[----:B------:R-:W-:Y:S02]  /*a4b0*/  IMAD.MOV.U32 R18, RZ, RZ, R13 ;  /* 0x000000ffff127224 */ /* 0x000fe400078e000d */
[----:B------:R-:W-:Y:S02]  /*a4c0*/  IMAD.MOV R10, RZ, RZ, -R10 ;  /* 0x000000ffff0a7224 */ /* 0x000fe400078e0a0a */
[----:B------:R-:W-:-:S04]  /*a4d0*/  IMAD.HI.U32 R13, R8, R4, RZ ;  /* 0x00000004080d7227 */ /* 0x000fc800078e00ff */
[----:B------:R-:W-:Y:S01]  /*a4e0*/  @!P6 IMAD.IADD R3, R3, 0x1, -R5 ;  /* 0x000000010303e824 */ /* 0x000fe200078e0a05 */
[----:B------:R-:W-:Y:S01]  /*a4f0*/  ISETP.GT.U32.AND P6, PT, R5, R6, PT ;  /* 0x000000060500720c */ /* 0x000fe20003fc4070 */
[----:B------:R-:W-:-:S04]  /*a500*/  IMAD.HI.U32 R16, R8, R0, RZ ;  /* 0x0000000008107227 */ /* 0x000fc800078e00ff */
[----:B------:R-:W-:Y:S02]  /*a510*/  IMAD.MOV.U32 R17, RZ, RZ, R15 ;  /* 0x000000ffff117224 */ /* 0x000fe400078e000f */
[C---:B------:R-:W-:Y:S02]  /*a520*/  IMAD R12, R5.reuse, R10, R12 ;  /* 0x0000000a050c7224 */ /* 0x040fe400078e020c */
[----:B------:R-:W-:Y:S02]  /*a530*/  IMAD.MOV R13, RZ, RZ, -R13 ;  /* 0x000000ffff0d7224 */ /* 0x000fe400078e0a0d */
[----:B------:R-:W-:Y:S02]  /*a540*/  IMAD.MOV.U32 R15, RZ, RZ, R14 ;  /* 0x000000ffff0f7224 */ /* 0x000fe400078e000e */
[----:B------:R-:W-:Y:S02]  /*a550*/  IMAD.MOV R16, RZ, RZ, -R16 ;  /* 0x000000ffff107224 */ /* 0x000fe400078e0a10 */
[----:B------:R-:W-:Y:S01]  /*a560*/  @!P5 IMAD.MOV R18, RZ, RZ, -R18 ;  /* 0x000000ffff12d224 */ /* 0x000fe200078e0a12 */
[C---:B------:R-:W-:Y:S01]  /*a570*/  ISETP.GT.U32.AND P5, PT, R5.reuse, R3, PT ;  /* 0x000000030500720c */ /* 0x040fe20003fa4070 */
[----:B------:R-:W-:-:S02]  /*a580*/  IMAD R4, R5, R13, R4 ;  /* 0x0000000d05047224 */ /* 0x000fc400078e0204 */
[----:B------:R-:W-:Y:S01]  /*a590*/  @!P3 IMAD.MOV R15, RZ, RZ, -R15 ;  /* 0x000000ffff0fb224 */ /* 0x000fe200078e0a0f */
[----:B------:R-:W-:Y:S01]  /*a5a0*/  ISETP.GT.U32.AND P3, PT, R5, R12, PT ;  /* 0x0000000c0500720c */ /* 0x000fe20003f64070 */
[----:B------:R-:W-:Y:S01]  /*a5b0*/  VIADD R11, R29, 0x147 ;  /* 0x000001471d0b7836 */ /* 0x000fe20000000000 */
[----:B------:R-:W-:Y:S01]  /*a5c0*/  STL [R1+0x51c], R18 ;  /* 0x00051c1201007387 */ /* 0x000fe20000100800 */
[C---:B------:R-:W-:Y:S02]  /*a5d0*/  IMAD R0, R5.reuse, R16, R0 ;  /* 0x0000001005007224 */ /* 0x040fe400078e0200 */
[----:B------:R-:W-:Y:S01]  /*a5e0*/  @!P4 IMAD.MOV R17, RZ, RZ, -R17 ;  /* 0x000000ffff11c224 */ /* 0x000fe200078e0a11 */
[----:B------:R-:W-:Y:S01]  /*a5f0*/  IABS R10, R11 ;  /* 0x0000000b000a7213 */ /* 0x000fe20000000000 */
[----:B------:R-:W-:Y:S01]  /*a600*/  @!P6 IMAD.IADD R6, R6, 0x1, -R5 ;  /* 0x000000010606e824 */ /* 0x000fe200078e0a05 */
[----:B------:R-:W-:Y:S01]  /*a610*/  ISETP.GT.U32.AND P6, PT, R5, R4, PT ;  /* 0x000000040500720c */ /* 0x000fe20003fc4070 */
[----:B------:R-:W-:Y:S01]  /*a620*/  VIADD R13, R29, 0x146 ;  /* 0x000001461d0d7836 */ /* 0x000fe20000000000 */
[----:B------:R-:W-:Y:S01]  /*a630*/  ISETP.GT.U32.AND P4, PT, R5, R0, PT ;  /* 0x000000000500720c */ /* 0x000fe20003f84070 */
[----:B------:R-:W-:Y:S01]  /*a640*/  STL [R1+0x548], R17 ;  /* 0x0005481101007387 */ /* 0x000fe20000100800 */
[----:B------:R-:W-:-:S03]  /*a650*/  IMAD.HI.U32 R14, R8, R10, RZ ;  /* 0x0000000a080e7227 */ /* 0x000fc600078e00ff */
[----:B------:R0:W-:Y:S01]  /*a660*/  STL [R1+0x54c], R15 ;  /* 0x00054c0f01007387 */ /* 0x0001e20000100800 */
[--C-:B------:R-:W-:Y:S01]  /*a670*/  @!P5 IMAD.IADD R3, R3, 0x1, -R5.reuse ;  /* 0x000000010303d824 */ /* 0x100fe200078e0a05 */
[----:B------:R-:W-:Y:S01]  /*a680*/  ISETP.GE.AND P5, PT, R2, RZ, PT ;  /* 0x000000ff0200720c */ /* 0x000fe20003fa6270 */
[--C-:B------:R-:W-:Y:S02]  /*a690*/  @!P3 IMAD.IADD R12, R12, 0x1, -R5.reuse ;  /* 0x000000010c0cb824 */ /* 0x100fe400078e0a05 */
[----:B------:R-:W-:Y:S02]  /*a6a0*/  IMAD.MOV R14, RZ, RZ, -R14 ;  /* 0x000000ffff0e7224 */ /* 0x000fe400078e0a0e */
[--C-:B------:R-:W-:Y:S01]  /*a6b0*/  @!P6 IMAD.IADD R4, R4, 0x1, -R5.reuse ;  /* 0x000000010404e824 */ /* 0x100fe200078e0a05 */
[C---:B------:R-:W-:Y:S01]  /*a6c0*/  ISETP.GT.U32.AND P6, PT, R5.reuse, R12, PT ;  /* 0x0000000c0500720c */ /* 0x040fe20003fc4070 */
[----:B------:R-:W-:Y:S01]  /*a6d0*/  IMAD R10, R5, R14, R10 ;  /* 0x0000000e050a7224 */ /* 0x000fe200078e020a */
[----:B0-----:R-:W-:Y:S01]  /*a6e0*/  IABS R15, R13 ;  /* 0x0000000d000f7213 */ /* 0x001fe20000000000 */
[----:B------:R-:W-:Y:S01]  /*a6f0*/  @!P4 IMAD.IADD R0, R0, 0x1, -R5 ;  /* 0x000000010000c824 */ /* 0x000fe200078e0a05 */
[----:B------:R-:W-:Y:S01]  /*a700*/  ISETP.GE.AND P4, PT, R9, RZ, PT ;  /* 0x000000ff0900720c */ /* 0x000fe20003f86270 */
[----:B------:R-:W-:-:S02]  /*a710*/  IMAD.MOV.U32 R16, RZ, RZ, R6 ;  /* 0x000000ffff107224 */ /* 0x000fc400078e0006 */
[----:B------:R-:W-:Y:S01]  /*a720*/  IMAD.MOV.U32 R2, RZ, RZ, R15 ;  /* 0x000000ffff027224 */ /* 0x000fe200078e000f */
[C---:B------:R-:W-:Y:S01]  /*a730*/  ISETP.GT.U32.AND P3, PT, R5.reuse, R0, PT ;  /* 0x000000000500720c */ /* 0x040fe20003f64070 */
[----:B------:R-:W-:Y:S01]  /*a740*/  @!P2 IMAD.MOV R16, RZ, RZ, -R16 ;  /* 0x000000ffff10a224 */ /* 0x000fe200078e0a10 */
[----:B------:R-:W-:Y:S01]  /*a750*/  ISETP.GT.U32.AND P2, PT, R5, R4, PT ;  /* 0x000000040500720c */ /* 0x000fe20003f44070 */
[----:B------:R-:W-:-:S03]  /*a760*/  IMAD.HI.U32 R14, R8, R2, RZ ;  /* 0x00000002080e7227 */ /* 0x000fc600078e00ff */
[----:B------:R-:W-:Y:S01]  /*a770*/  STL [R1+0x520], R16 ;  /* 0x0005201001007387 */ /* 0x000fe20000100800 */
[----:B------:R-:W-:Y:S02]  /*a780*/  IMAD.MOV R14, RZ, RZ, -R14 ;  /* 0x000000ffff0e7224 */ /* 0x000fe400078e0a0e */
[----:B------:R-:W-:Y:S02]  /*a790*/  VIADD R9, R29, 0x145 ;  /* 0x000001451d097836 */ /* 0x000fe40000000000 */
[C---:B------:R-:W-:Y:S02]  /*a7a0*/  IMAD R2, R5.reuse, R14, R2 ;  /* 0x0000000e05027224 */ /* 0x040fe400078e0202 */
[----:B------:R-:W-:Y:S01]  /*a7b0*/  @!P6 IMAD.IADD R12, R12, 0x1, -R5 ;  /* 0x000000010c0ce824 */ /* 0x000fe200078e0a05 */
[----:B------:R-:W-:Y:S01]  /*a7c0*/  IABS R14, R9 ;  /* 0x00000009000e7213 */ /* 0x000fe20000000000 */
[----:B------:R-:W-:Y:S01]  /*a7d0*/  @!P1 IMAD.MOV R3, RZ, RZ, -R3 ;  /* 0x000000ffff039224 */ /* 0x000fe200078e0a03 */
[C---:B------:R-:W-:Y:S01]  /*a7e0*/  ISETP.GT.U32.AND P6, PT, R5.reuse, R2, PT ;  /* 0x000000020500720c */ /* 0x040fe20003fc4070 */
[--C-:B------:R-:W-:Y:S01]  /*a7f0*/  @!P3 IMAD.IADD R0, R0, 0x1, -R5.reuse ;  /* 0x000000010000b824 */ /* 0x100fe200078e0a05 */
[----:B------:R-:W-:Y:S01]  /*a800*/  ISETP.GT.U32.AND P1, PT, R5, R10, PT ;  /* 0x0000000a0500720c */ /* 0x000fe20003f24070 */
[----:B------:R-:W-:Y:S01]  /*a810*/  @!P2 IMAD.IADD R4, R4, 0x1, -R5 ;  /* 0x000000010404a824 */ /* 0x000fe200078e0a05 */
[----:B------:R-:W-:Y:S01]  /*a820*/  ISETP.GE.AND P3, PT, R11, RZ, PT ;  /* 0x000000ff0b00720c */ /* 0x000fe20003f66270 */
[----:B------:R-:W-:Y:S01]  /*a830*/  IMAD.MOV.U32 R11, RZ, RZ, R14 ;  /* 0x000000ffff0b7224 */ /* 0x000fe200078e000e */
[----:B------:R-:W-:Y:S01]  /*a840*/  ISETP.GE.AND P2, PT, R13, RZ, PT ;  /* 0x000000ff0d00720c */ /* 0x000fe20003f46270 */
[----:B------:R-:W-:Y:S01]  /*a850*/  IMAD.MOV.U32 R15, RZ, RZ, R0 ;  /* 0x000000ffff0f7224 */ /* 0x000fe200078e0000 */
[----:B------:R0:W-:Y:S01]  /*a860*/  STL [R1+0x544], R3 ;  /* 0x0005440301007387 */ /* 0x0001e20000100800 */
[----:B------:R-:W-:-:S04]  /*a870*/  IMAD.HI.U32 R13, R8, R11, RZ ;  /* 0x0000000b080d7227 */ /* 0x000fc800078e00ff */
[----:B------:R-:W-:Y:S01]  /*a880*/  @!P0 IMAD.MOV R15, RZ, RZ, -R15 ;  /* 0x000000ffff0f8224 */ /* 0x000fe200078e0a0f */
[----:B------:R-:W-:Y:S01]  /*a890*/  ISETP.GE.AND P0, PT, R9, RZ, PT ;  /* 0x000000ff0900720c */ /* 0x000fe20003f06270 */
[----:B------:R-:W-:Y:S02]  /*a8a0*/  @!P6 IMAD.IADD R2, R2, 0x1, -R5 ;  /* 0x000000010202e824 */ /* 0x000fe400078e0a05 */
[----:B------:R-:W-:Y:S01]  /*a8b0*/  IMAD.MOV R9, RZ, RZ, -R13 ;  /* 0x000000ffff097224 */ /* 0x000fe200078e0a0d */
[----:B------:R-:W-:Y:S01]  /*a8c0*/  STL [R1+0x52c], R15 ;  /* 0x00052c0f01007387 */ /* 0x000fe20000100800 */
[----:B------:R-:W-:Y:S02]  /*a8d0*/  VIADD R6, R29, 0x144 ;  /* 0x000001441d067836 */ /* 0x000fe40000000000 */
[----:B------:R-:W-:Y:S01]  /*a8e0*/  @!P5 IMAD.MOV R12, RZ, RZ, -R12 ;  /* 0x000000ffff0cd224 */ /* 0x000fe200078e0a0c */
[C---:B------:R-:W-:Y:S01]  /*a8f0*/  ISETP.GT.U32.AND P5, PT, R5.reuse, R2, PT ;  /* 0x000000020500720c */ /* 0x040fe20003fa4070 */
[----:B------:R-:W-:Y:S01]  /*a900*/  @!P1 IMAD.IADD R10, R10, 0x1, -R5 ;  /* 0x000000010a0a9824 */ /* 0x000fe200078e0a05 */
[----:B0-----:R-:W-:Y:S01]  /*a910*/  IABS R3, R6 ;  /* 0x0000000600037213 */ /* 0x001fe20000000000 */
[C---:B------:R-:W-:Y:S01]  /*a920*/  IMAD R11, R5.reuse, R9, R11 ;  /* 0x00000009050b7224 */ /* 0x040fe200078e020b */
[----:B------:R-:W-:Y:S01]  /*a930*/  ISETP.GE.AND P6, PT, R6, RZ, PT ;  /* 0x000000ff0600720c */ /* 0x000fe20003fc6270 */
[----:B------:R-:W-:Y:S01]  /*a940*/  @!P4 IMAD.MOV R4, RZ, RZ, -R4 ;  /* 0x000000ffff04c224 */ /* 0x000fe200078e0a04 */
[C---:B------:R-:W-:Y:S01]  /*a950*/  ISETP.GT.U32.AND P1, PT, R5.reuse, R10, PT ;  /* 0x0000000a0500720c */ /* 0x040fe20003f24070 */
[----:B------:R-:W-:Y:S01]  /*a960*/  IMAD.HI.U32 R0, R8, R3, RZ ;  /* 0x0000000308007227 */ /* 0x000fe200078e00ff */
[----:B------:R-:W-:Y:S01]  /*a970*/  ISETP.GT.U32.AND P4, PT, R5, R11, PT ;  /* 0x0000000b0500720c */ /* 0x000fe20003f84070 */
[----:B------:R0:W-:Y:S02]  /*a980*/  STL [R1+0x534], R12 ;  /* 0x0005340c01007387 */ /* 0x0001e40000100800 */
[----:B------:R-:W-:-:S02]  /*a990*/  IMAD.MOV R0, RZ, RZ, -R0 ;  /* 0x000000ffff007224 */ /* 0x000fc400078e0a00 */
[----:B------:R-:W-:Y:S01]  /*a9a0*/  @!P5 IMAD.IADD R2, R2, 0x1, -R5 ;  /* 0x000000010202d824 */ /* 0x000fe200078e0a05 */
[----:B------:R1:W-:Y:S01]  /*a9b0*/  STL [R1+0x540], R4 ;  /* 0x0005400401007387 */ /* 0x0003e20000100800 */
[----:B------:R-:W-:Y:S02]  /*a9c0*/  VIADD R6, R29, 0x143 ;  /* 0x000001431d067836 */ /* 0x000fe40000000000 */
[----:B------:R-:W-:Y:S02]  /*a9d0*/  IMAD R3, R5, R0, R3 ;  /* 0x0000000005037224 */ /* 0x000fe400078e0203 */
[----:B------:R-:W-:Y:S02]  /*a9e0*/  IMAD.MOV.U32 R13, RZ, RZ, R2 ;  /* 0x000000ffff0d7224 */ /* 0x000fe400078e0002 */
[--C-:B------:R-:W-:Y:S01]  /*a9f0*/  @!P1 IMAD.IADD R10, R10, 0x1, -R5.reuse ;  /* 0x000000010a0a9824 */ /* 0x100fe200078e0a05 */
[----:B------:R-:W-:Y:S01]  /*aa00*/  ISETP.GE.AND P1, PT, R6, RZ, PT ;  /* 0x000000ff0600720c */ /* 0x000fe20003f26270 */
[----:B------:R-:W-:Y:S01]  /*aa10*/  @!P4 IMAD.IADD R11, R11, 0x1, -R5 ;  /* 0x000000010b0bc824 */ /* 0x000fe200078e0a05 */
[----:B------:R-:W-:Y:S01]  /*aa20*/  IABS R6, R6 ;  /* 0x0000000600067213 */ /* 0x000fe20000000000 */
[----:B------:R-:W-:Y:S01]  /*aa30*/  @!P2 IMAD.MOV R13, RZ, RZ, -R13 ;  /* 0x000000ffff0da224 */ /* 0x000fe200078e0a0d */
[C---:B------:R-:W-:Y:S01]  /*aa40*/  ISETP.GT.U32.AND P2, PT, R5.reuse, R3, PT ;  /* 0x000000030500720c */ /* 0x040fe20003f44070 */
[----:B------:R-:W-:Y:S01]  /*aa50*/  IMAD.MOV.U32 R14, RZ, RZ, R10 ;  /* 0x000000ffff0e7224 */ /* 0x000fe200078e000a */
[----:B------:R-:W-:Y:S01]  /*aa60*/  ISETP.GT.U32.AND P4, PT, R5, R11, PT ;  /* 0x0000000b0500720c */ /* 0x000fe20003f84070 */
[----:B0-----:R-:W-:-:S04]  /*aa70*/  IMAD.HI.U32 R12, R8, R6, RZ ;  /* 0x00000006080c7227 */ /* 0x001fc800078e00ff */
[----:B------:R-:W-:Y:S02]  /*aa80*/  IMAD.MOV R12, RZ, RZ, -R12 ;  /* 0x000000ffff0c7224 */ /* 0x000fe400078e0a0c */
[----:B------:R-:W-:Y:S02]  /*aa90*/  VIADD R16, R29, 0x142 ;  /* 0x000001421d107836 */ /* 0x000fe40000000000 */
[----:B------:R-:W-:Y:S02]  /*aaa0*/  IMAD R6, R5, R12, R6 ;  /* 0x0000000c05067224 */ /* 0x000fe400078e0206 */
[--C-:B------:R-:W-:Y:S01]  /*aab0*/  @!P2 IMAD.IADD R3, R3, 0x1, -R5.reuse ;  /* 0x000000010303a824 */ /* 0x100fe200078e0a05 */
[----:B------:R-:W-:Y:S01]  /*aac0*/  ISETP.GE.AND P5, PT, R16, RZ, PT ;  /* 0x000000ff1000720c */ /* 0x000fe20003fa6270 */
[----:B------:R-:W-:Y:S01]  /*aad0*/  @!P4 IMAD.IADD R11, R11, 0x1, -R5 ;  /* 0x000000010b0bc824 */ /* 0x000fe200078e0a05 */
[----:B------:R-:W-:Y:S01]  /*aae0*/  ISETP.GT.U32.AND P4, PT, R5, R6, PT ;  /* 0x000000060500720c */ /* 0x000fe20003f84070 */
[----:B-1----:R-:W-:Y:S01]  /*aaf0*/  VIADD R4, R29, 0x141 ;  /* 0x000001411d047836 */ /* 0x002fe20000000000 */
[----:B------:R-:W-:Y:S01]  /*ab00*/  ISETP.GT.U32.AND P2, PT, R5, R3, PT ;  /* 0x000000030500720c */ /* 0x000fe20003f44070 */
[----:B------:R-:W-:Y:S01]  /*ab10*/  @!P3 IMAD.MOV R14, RZ, RZ, -R14 ;  /* 0x000000ffff0eb224 */ /* 0x000fe200078e0a0e */
[----:B------:R-:W-:Y:S01]  /*ab20*/  IABS R16, R16 ;  /* 0x0000001000107213 */ /* 0x000fe20000000000 */
[C---:B------:R-:W-:Y:S01]  /*ab30*/  VIADD R9, R29.reuse, 0x140 ;  /* 0x000001401d097836 */ /* 0x040fe20000000000 */
[----:B------:R-:W-:Y:S01]  /*ab40*/  ISETP.GE.AND P3, PT, R4, RZ, PT ;  /* 0x000000ff0400720c */ /* 0x000fe20003f66270 */
[C---:B------:R-:W-:Y:S01]  /*ab50*/  VIADD R0, R29.reuse, 0x13e ;  /* 0x0000013e1d007836 */ /* 0x040fe20000000000 */
[----:B------:R-:W-:Y:S01]  /*ab60*/  IABS R4, R4 ;  /* 0x0000000400047213 */ /* 0x000fe20000000000 */
[----:B------:R0:W-:Y:S01]  /*ab70*/  STL [R1+0x53c], R14 ;  /* 0x00053c0e01007387 */ /* 0x0001e20000100800 */
[----:B------:R-:W-:Y:S01]  /*ab80*/  IABS R2, R9 ;  /* 0x0000000900027213 */ /* 0x000fe20000000000 */
[----:B------:R-:W-:Y:S01]  /*ab90*/  VIADD R19, R29, 0x13f ;  /* 0x0000013f1d137836 */ /* 0x000fe20000000000 */
[----:B------:R-:W-:Y:S01]  /*aba0*/  IABS R10, R0 ;  /* 0x00000000000a7213 */ /* 0x000fe20000000000 */
[----:B------:R1:W-:Y:S01]  /*abb0*/  STL [R1+0x538], R13 ;  /* 0x0005380d01007387 */ /* 0x0003e20000100800 */
[----:B------:R-:W-:-:S04]  /*abc0*/  IMAD.HI.U32 R12, R8, R4, RZ ;  /* 0x00000004080c7227 */ /* 0x000fc800078e00ff */
[----:B------:R-:W-:Y:S02]  /*abd0*/  @!P4 IMAD.IADD R6, R6, 0x1, -R5 ;  /* 0x000000010606c824 */ /* 0x000fe400078e0a05 */
[----:B0-----:R-:W-:Y:S02]  /*abe0*/  IMAD.MOV.U32 R14, RZ, RZ, R11 ;  /* 0x000000ffff0e7224 */ /* 0x001fe400078e000b */
[----:B------:R-:W-:Y:S01]  /*abf0*/  IMAD.MOV R12, RZ, RZ, -R12 ;  /* 0x000000ffff0c7224 */ /* 0x000fe200078e0a0c */
[----:B------:R-:W-:Y:S01]  /*ac00*/  ISETP.GT.U32.AND P4, PT, R5, R6, PT ;  /* 0x000000060500720c */ /* 0x000fe20003f84070 */
[----:B-1----:R-:W-:-:S04]  /*ac10*/  IMAD.HI.U32 R13, R8, R16, RZ ;  /* 0x00000010080d7227 */ /* 0x002fc800078e00ff */
[----:B------:R-:W-:Y:S01]  /*ac20*/  @!P0 IMAD.MOV R14, RZ, RZ, -R14 ;  /* 0x000000ffff0e8224 */ /* 0x000fe200078e0a0e */
[----:B------:R-:W-:Y:S01]  /*ac30*/  ISETP.GE.AND P0, PT, R9, RZ, PT ;  /* 0x000000ff0900720c */ /* 0x000fe20003f06270 */
[----:B------:R-:W-:Y:S02]  /*ac40*/  IMAD.MOV R13, RZ, RZ, -R13 ;  /* 0x000000ffff0d7224 */ /* 0x000fe400078e0a0d */
[----:B------:R-:W-:Y:S01]  /*ac50*/  @!P2 IMAD.IADD R3, R3, 0x1, -R5 ;  /* 0x000000010303a824 */ /* 0x000fe200078e0a05 */
[----:B------:R0:W-:Y:S01]  /*ac60*/  STL [R1+0x530], R14 ;  /* 0x0005300e01007387 */ /* 0x0001e20000100800 */
[----:B------:R-:W-:-:S04]  /*ac70*/  IMAD.HI.U32 R11, R8, R2, RZ ;  /* 0x00000002080b7227 */ /* 0x000fc800078e00ff */
[C---:B------:R-:W-:Y:S02]  /*ac80*/  IMAD R16, R5.reuse, R13, R16 ;  /* 0x0000000d05107224 */ /* 0x040fe400078e0210 */
[C---:B------:R-:W-:Y:S02]  /*ac90*/  IMAD R4, R5.reuse, R12, R4 ;  /* 0x0000000c05047224 */ /* 0x040fe400078e0204 */
[----:B------:R-:W-:Y:S01]  /*aca0*/  IMAD.MOV R11, RZ, RZ, -R11 ;  /* 0x000000ffff0b7224 */ /* 0x000fe200078e0a0b */
[C---:B------:R-:W-:Y:S01]  /*acb0*/  ISETP.GT.U32.AND P2, PT, R5.reuse, R16, PT ;  /* 0x000000100500720c */ /* 0x040fe20003f44070 */
[----:B0-----:R-:W-:Y:S02]  /*acc0*/  IMAD.MOV.U32 R14, RZ, RZ, R3 ;  /* 0x000000ffff0e7224 */ /* 0x001fe400078e0003 */
[C---:B------:R-:W-:Y:S02]  /*acd0*/  IMAD R2, R5.reuse, R11, R2 ;  /* 0x0000000b05027224 */ /* 0x040fe400078e0202 */
[----:B------:R-:W-:Y:S01]  /*ace0*/  @!P6 IMAD.MOV R14, RZ, RZ, -R14 ;  /* 0x000000ffff0ee224 */ /* 0x000fe200078e0a0e */
[C---:B------:R-:W-:Y:S01]  /*acf0*/  ISETP.GT.U32.AND P6, PT, R5.reuse, R4, PT ;  /* 0x000000040500720c */ /* 0x040fe20003fc4070 */
[----:B------:R-:W-:Y:S01]  /*ad00*/  @!P4 IMAD.IADD R6, R6, 0x1, -R5 ;  /* 0x000000010606c824 */ /* 0x000fe200078e0a05 */
[----:B------:R-:W-:Y:S01]  /*ad10*/  ISETP.GT.U32.AND P4, PT, R5, R2, PT ;  /* 0x000000020500720c */ /* 0x000fe20003f84070 */
[----:B------:R-:W-:Y:S01]  /*ad20*/  VIADD R12, R29, 0x13d ;  /* 0x0000013d1d0c7836 */ /* 0x000fe20000000000 */
[----:B------:R0:W-:Y:S01]  /*ad30*/  STL [R1+0x528], R14 ;  /* 0x0005280e01007387 */ /* 0x0001e20000100800 */
[----:B------:R-:W-:-:S02]  /*ad40*/  IMAD.MOV.U32 R15, RZ, RZ, R6 ;  /* 0x000000ffff0f7224 */ /* 0x000fc400078e0006 */
[----:B------:R-:W-:Y:S01]  /*ad50*/  @!P2 IMAD.IADD R16, R16, 0x1, -R5 ;  /* 0x000000011010a824 */ /* 0x000fe200078e0a05 */
[----:B------:R-:W-:Y:S01]  /*ad60*/  IABS R3, R12 ;  /* 0x0000000c00037213 */ /* 0x000fe20000000000 */
[----:B------:R-:W-:Y:S01]  /*ad70*/  @!P1 IMAD.MOV R15, RZ, RZ, -R15 ;  /* 0x000000ffff0f9224 */ /* 0x000fe200078e0a0f */
[----:B------:R-:W-:Y:S01]  /*ad80*/  ISETP.GE.AND P2, PT, R19, RZ, PT ;  /* 0x000000ff1300720c */ /* 0x000fe20003f46270 */
[----:B------:R-:W-:Y:S01]  /*ad90*/  IMAD.HI.U32 R9, R8, R10, RZ ;  /* 0x0000000a08097227 */ /* 0x000fe200078e00ff */
[----:B------:R-:W-:Y:S02]  /*ada0*/  ISETP.GT.U32.AND P1, PT, R5, R16, PT ;  /* 0x000000100500720c */ /* 0x000fe40003f24070 */
[----:B------:R-:W-:Y:S01]  /*adb0*/  IABS R19, R19 ;  /* 0x0000001300137213 */ /* 0x000fe20000000000 */
[----:B------:R-:W-:Y:S01]  /*adc0*/  @!P6 IMAD.IADD R4, R4, 0x1, -R5 ;  /* 0x000000010404e824 */ /* 0x000fe200078e0a05 */
[----:B------:R1:W-:Y:S01]  /*add0*/  STL [R1+0x524], R15 ;  /* 0x0005240f01007387 */ /* 0x0003e20000100800 */
[----:B------:R-:W-:-:S03]  /*ade0*/  IMAD.HI.U32 R17, R8, R3, RZ ;  /* 0x0000000308117227 */ /* 0x000fc600078e00ff */
[C---:B------:R-:W-:Y:S01]  /*adf0*/  ISETP.GT.U32.AND P6, PT, R5.reuse, R4, PT ;  /* 0x000000040500720c */ /* 0x040fe20003fc4070 */
[----:B------:R-:W-:Y:S02]  /*ae00*/  @!P4 IMAD.IADD R2, R2, 0x1, -R5 ;  /* 0x000000010202c824 */ /* 0x000fe400078e0a05 */
[----:B------:R-:W-:Y:S02]  /*ae10*/  IMAD.MOV R9, RZ, RZ, -R9 ;  /* 0x000000ffff097224 */ /* 0x000fe400078e0a09 */
[----:B------:R-:W-:Y:S01]  /*ae20*/  IMAD.MOV R17, RZ, RZ, -R17 ;  /* 0x000000ffff117224 */ /* 0x000fe200078e0a11 */
[C---:B------:R-:W-:Y:S01]  /*ae30*/  ISETP.GT.U32.AND P4, PT, R5.reuse, R2, PT ;  /* 0x000000020500720c */ /* 0x040fe20003f84070 */
[C---:B------:R-:W-:Y:S02]  /*ae40*/  IMAD R10, R5.reuse, R9, R10 ;  /* 0x00000009050a7224 */ /* 0x040fe400078e020a */
[C---:B------:R-:W-:Y:S02]  /*ae50*/  IMAD R3, R5.reuse, R17, R3 ;  /* 0x0000001105037224 */ /* 0x040fe400078e0203 */
[--C-:B------:R-:W-:Y:S01]  /*ae60*/  @!P1 IMAD.IADD R16, R16, 0x1, -R5.reuse ;  /* 0x0000000110109824 */ /* 0x100fe200078e0a05 */
[C---:B------:R-:W-:Y:S01]  /*ae70*/  ISETP.GT.U32.AND P1, PT, R5.reuse, R10, PT ;  /* 0x0000000a0500720c */ /* 0x040fe20003f24070 */
[----:B------:R-:W-:Y:S01]  /*ae80*/  @!P6 IMAD.IADD R4, R4, 0x1, -R5 ;  /* 0x000000010404e824 */ /* 0x000fe200078e0a05 */
[----:B------:R-:W-:Y:S01]  /*ae90*/  ISETP.GT.U32.AND P6, PT, R5, R3, PT ;  /* 0x000000030500720c */ /* 0x000fe20003fc4070 */
[----:B------:R-:W-:-:S02]  /*aea0*/  VIADD R9, R29, 0x13c ;  /* 0x0000013c1d097836 */ /* 0x000fc40000000000 */
[----:B------:R-:W-:-:S03]  /*aeb0*/  IMAD.HI.U32 R20, R8, R19, RZ ;  /* 0x0000001308147227 */ /* 0x000fc600078e00ff */
[----:B0-----:R-:W-:Y:S01]  /*aec0*/  IABS R14, R9 ;  /* 0x00000009000e7213 */ /* 0x001fe20000000000 */
[C---:B------:R-:W-:Y:S02]  /*aed0*/  VIADD R13, R29.reuse, 0x13b ;  /* 0x0000013b1d0d7836 */ /* 0x040fe40000000000 */
[----:B------:R-:W-:Y:S02]  /*aee0*/  IMAD.MOV R20, RZ, RZ, -R20 ;  /* 0x000000ffff147224 */ /* 0x000fe400078e0a14 */
[----:B------:R-:W-:Y:S01]  /*aef0*/  @!P4 IMAD.IADD R2, R2, 0x1, -R5 ;  /* 0x000000010202c824 */ /* 0x000fe200078e0a05 */
[----:B------:R-:W-:Y:S01]  /*af00*/  ISETP.GE.AND P4, PT, R0, RZ, PT ;  /* 0x000000ff0000720c */ /* 0x000fe20003f86270 */
[----:B------:R-:W-:Y:S01]  /*af10*/  VIADD R11, R29, 0x13a ;  /* 0x0000013a1d0b7836 */ /* 0x000fe20000000000 */
[----:B------:R-:W-:Y:S01]  /*af20*/  IABS R6, R13 ;  /* 0x0000000d00067213 */ /* 0x000fe20000000000 */
[----:B------:R-:W-:Y:S02]  /*af30*/  IMAD R0, R5, R20, R19 ;  /* 0x0000001405007224 */ /* 0x000fe400078e0213 */
[----:B------:R-:W-:Y:S01]  /*af40*/  IMAD.HI.U32 R17, R8, R14, RZ ;  /* 0x0000000e08117227 */ /* 0x000fe200078e00ff */
[----:B-1----:R-:W-:-:S03]  /*af50*/  IABS R15, R11 ;  /* 0x0000000b000f7213 */ /* 0x002fc60000000000 */
[--C-:B------:R-:W-:Y:S01]  /*af60*/  @!P1 IMAD.IADD R10, R10, 0x1, -R5.reuse ;  /* 0x000000010a0a9824 */ /* 0x100fe200078e0a05 */
[----:B------:R-:W-:Y:S01]  /*af70*/  ISETP.GT.U32.AND P1, PT, R5, R0, PT ;  /* 0x000000000500720c */ /* 0x000fe20003f24070 */
[----:B------:R-:W-:Y:S02]  /*af80*/  @!P6 IMAD.IADD R3, R3, 0x1, -R5 ;  /* 0x000000010303e824 */ /* 0x000fe400078e0a05 */
[----:B------:R-:W-:Y:S02]  /*af90*/  IMAD.MOV R17, RZ, RZ, -R17 ;  /* 0x000000ffff117224 */ /* 0x000fe400078e0a11 */
[----:B------:R-:W-:Y:S01]  /*afa0*/  IMAD.HI.U32 R18, R8, R6, RZ ;  /* 0x0000000608127227 */ /* 0x000fe200078e00ff */
[----:B------:R-:W-:-:S03]  /*afb0*/  ISETP.GT.U32.AND P6, PT, R5, R3, PT ;  /* 0x000000030500720c */ /* 0x000fc60003fc4070 */
[----:B------:R-:W-:Y:S02]  /*afc0*/  IMAD R14, R5, R17, R14 ;  /* 0x00000011050e7224 */ /* 0x000fe400078e020e */
[----:B------:R-:W-:-:S04]  /*afd0*/  IMAD.HI.U32 R17, R8, R15, RZ ;  /* 0x0000000f08117227 */ /* 0x000fc800078e00ff */
[----:B------:R-:W-:Y:S02]  /*afe0*/  IMAD.MOV R18, RZ, RZ, -R18 ;  /* 0x000000ffff127224 */ /* 0x000fe400078e0a12 */
[----:B------:R-:W-:Y:S02]  /*aff0*/  IMAD.MOV.U32 R21, RZ, RZ, R16 ;  /* 0x000000ffff157224 */ /* 0x000fe400078e0010 */
[----:B------:R-:W-:Y:S02]  /*b000*/  IMAD.MOV R17, RZ, RZ, -R17 ;  /* 0x000000ffff117224 */ /* 0x000fe400078e0a11 */
[C---:B------:R-:W-:Y:S02]  /*b010*/  IMAD R6, R5.reuse, R18, R6 ;  /* 0x0000001205067224 */ /* 0x040fe400078e0206 */
[----:B------:R-:W-:Y:S01]  /*b020*/  @!P5 IMAD.MOV R21, RZ, RZ, -R21 ;  /* 0x000000ffff15d224 */ /* 0x000fe200078e0a15 */
[C---:B------:R-:W-:Y:S01]  /*b030*/  ISETP.GT.U32.AND P5, PT, R5.reuse, R10, PT ;  /* 0x0000000a0500720c */ /* 0x040fe20003fa4070 */
[----:B------:R-:W-:Y:S01]  /*b040*/  @!P3 IMAD.MOV R4, RZ, RZ, -R4 ;  /* 0x000000ffff04b224 */ /* 0x000fe200078e0a04 */
[----:B------:R-:W-:Y:S01]  /*b050*/  ISETP.GE.AND P3, PT, R12, RZ, PT ;  /* 0x000000ff0c00720c */ /* 0x000fe20003f66270 */
[----:B------:R-:W-:Y:S01]  /*b060*/  @!P0 IMAD.MOV R2, RZ, RZ, -R2 ;  /* 0x000000ffff028224 */ /* 0x000fe200078e0a02 */
[C---:B------:R-:W-:Y:S01]  /*b070*/  ISETP.GT.U32.AND P0, PT, R5.reuse, R14, PT ;  /* 0x0000000e0500720c */ /* 0x040fe20003f04070 */
[C---:B------:R-:W-:Y:S01]  /*b080*/  IMAD R15, R5.reuse, R17, R15 ;  /* 0x00000011050f7224 */ /* 0x040fe200078e020f */
[----:B------:R-:W-:Y:S01]  /*b090*/  STL [R1+0x518], R21 ;  /* 0x0005181501007387 */ /* 0x000fe20000100800 */
[--C-:B------:R-:W-:Y:S01]  /*b0a0*/  @!P1 IMAD.IADD R0, R0, 0x1, -R5.reuse ;  /* 0x0000000100009824 */ /* 0x100fe200078e0a05 */
[----:B------:R-:W-:Y:S01]  /*b0b0*/  ISETP.GT.U32.AND P1, PT, R5, R6, PT ;  /* 0x000000060500720c */ /* 0x000fe20003f24070 */
[----:B------:R-:W-:Y:S01]  /*b0c0*/  @!P6 IMAD.IADD R3, R3, 0x1, -R5 ;  /* 0x000000010303e824 */ /* 0x000fe200078e0a05 */
[----:B------:R0:W-:Y:S01]  /*b0d0*/  STL [R1+0x514], R4 ;  /* 0x0005140401007387 */ /* 0x0001e20000100800 */
[----:B------:R-:W-:Y:S01]  /*b0e0*/  ISETP.GT.U32.AND P6, PT, R5, R15, PT ;  /* 0x0000000f0500720c */ /* 0x000fe20003fc4070 */
[----:B------:R-:W-:-:S02]  /*b0f0*/  VIADD R17, R29, 0x135 ;  /* 0x000001351d117836 */ /* 0x000fc40000000000 */
[----:B------:R1:W-:Y:S01]  /*b100*/  STL [R1+0x510], R2 ;  /* 0x0005100201007387 */ /* 0x0003e20000100800 */
[--C-:B------:R-:W-:Y:S01]  /*b110*/  @!P5 IMAD.IADD R10, R10, 0x1, -R5.reuse ;  /* 0x000000010a0ad824 */ /* 0x100fe200078e0a05 */
[----:B------:R-:W-:Y:S01]  /*b120*/  ISETP.GE.AND P5, PT, R9, RZ, PT ;  /* 0x000000ff0900720c */ /* 0x000fe20003fa6270 */
[--C-:B------:R-:W-:Y:S01]  /*b130*/  @!P0 IMAD.IADD R14, R14, 0x1, -R5.reuse ;  /* 0x000000010e0e8824 */ /* 0x100fe200078e0a05 */
[----:B------:R-:W-:Y:S01]  /*b140*/  ISETP.GE.AND P0, PT, R13, RZ, PT ;  /* 0x000000ff0d00720c */ /* 0x000fe20003f06270 */
[----:B------:R-:W-:Y:S02]  /*b150*/  IMAD.MOV.U32 R18, RZ, RZ, R10 ;  /* 0x000000ffff127224 */ /* 0x000fe400078e000a */
[----:B0-----:R-:W-:Y:S02]  /*b160*/  VIADD R4, R29, 0x138 ;  /* 0x000001381d047836 */ /* 0x001fe40000000000 */
[--C-:B------:R-:W-:Y:S01]  /*b170*/  @!P1 IMAD.IADD R6, R6, 0x1, -R5.reuse ;  /* 0x0000000106069824 */ /* 0x100fe200078e0a05 */
[----:B------:R-:W-:Y:S01]  /*b180*/  ISETP.GT.U32.AND P1, PT, R5, R14, PT ;  /* 0x0000000e0500720c */ /* 0x000fe20003f24070 */
[----:B-1----:R-:W-:Y:S01]  /*b190*/  VIADD R2, R29, 0x139 ;  /* 0x000001391d027836 */ /* 0x002fe20000000000 */
[----:B------:R-:W-:Y:S01]  /*b1a0*/  IABS R12, R4 ;  /* 0x00000004000c7213 */ /* 0x000fe20000000000 */
[----:B------:R-:W-:Y:S01]  /*b1b0*/  @!P6 IMAD.IADD R15, R15, 0x1, -R5 ;  /* 0x000000010f0fe824 */ /* 0x000fe200078e0a05 */
[----:B------:R-:W-:Y:S01]  /*b1c0*/  ISETP.GT.U32.AND P6, PT, R5, R6, PT ;  /* 0x000000060500720c */ /* 0x000fe20003fc4070 */
[----:B------:R-:W-:Y:S01]  /*b1d0*/  @!P4 IMAD.MOV R18, RZ, RZ, -R18 ;  /* 0x000000ffff12c224 */ /* 0x000fe200078e0a12 */
[----:B------:R-:W-:Y:S01]  /*b1e0*/  IABS R16, R2 ;  /* 0x0000000200107213 */ /* 0x000fe20000000000 */
[----:B------:R-:W-:Y:S01]  /*b1f0*/  VIADD R9, R29, 0x137 ;  /* 0x000001371d097836 */ /* 0x000fe20000000000 */
[----:B------:R-:W-:Y:S01]  /*b200*/  ISETP.GT.U32.AND P4, PT, R5, R15, PT ;  /* 0x0000000f0500720c */ /* 0x000fe20003f84070 */
[----:B------:R-:W-:Y:S01]  /*b210*/  @!P3 IMAD.MOV R3, RZ, RZ, -R3 ;  /* 0x000000ffff03b224 */ /* 0x000fe200078e0a03 */
[----:B------:R0:W-:Y:S01]  /*b220*/  STL [R1+0x50c], R18 ;  /* 0x00050c1201007387 */ /* 0x0001e20000100800 */
[----:B------:R-:W-:-:S03]  /*b230*/  IMAD.HI.U32 R13, R8, R16, RZ ;  /* 0x00000010080d7227 */ /* 0x000fc600078e00ff */
[----:B------:R1:W-:Y:S01]  /*b240*/  STL [R1+0x504], R3 ;  /* 0x0005040301007387 */ /* 0x0003e20000100800 */
[----:B------:R-:W-:Y:S02]  /*b250*/  IMAD.MOV R10, RZ, RZ, -R13 ;  /* 0x000000ffff0a7224 */ /* 0x000fe400078e0a0d */
[----:B------:R-:W-:Y:S01]  /*b260*/  IMAD.HI.U32 R13, R8, R12, RZ ;  /* 0x0000000c080d7227 */ /* 0x000fe200078e00ff */
[----:B0-----:R-:W-:-:S03]  /*b270*/  IABS R18, R9 ;  /* 0x0000000900127213 */ /* 0x001fc60000000000 */
[----:B------:R-:W-:Y:S02]  /*b280*/  IMAD.MOV R13, RZ, RZ, -R13 ;  /* 0x000000ffff0d7224 */ /* 0x000fe400078e0a0d */
[--C-:B------:R-:W-:Y:S02]  /*b290*/  @!P6 IMAD.IADD R6, R6, 0x1, -R5.reuse ;  /* 0x000000010606e824 */ /* 0x100fe400078e0a05 */
[C---:B------:R-:W-:Y:S02]  /*b2a0*/  IMAD R12, R5.reuse, R13, R12 ;  /* 0x0000000d050c7224 */ /* 0x040fe400078e020c */
[C---:B------:R-:W-:Y:S02]  /*b2b0*/  IMAD R10, R5.reuse, R10, R16 ;  /* 0x0000000a050a7224 */ /* 0x040fe400078e0210 */
[--C-:B------:R-:W-:Y:S01]  /*b2c0*/  @!P1 IMAD.IADD R14, R14, 0x1, -R5.reuse ;  /* 0x000000010e0e9824 */ /* 0x100fe200078e0a05 */
[----:B------:R-:W-:Y:S01]  /*b2d0*/  ISETP.GT.U32.AND P6, PT, R5, R12, PT ;  /* 0x0000000c0500720c */ /* 0x000fe20003fc4070 */
[----:B------:R-:W-:Y:S01]  /*b2e0*/  VIADD R16, R29, 0x136 ;  /* 0x000001361d107836 */ /* 0x000fe20000000000 */
[----:B------:R-:W-:Y:S01]  /*b2f0*/  ISETP.GT.U32.AND P1, PT, R5, R10, PT ;  /* 0x0000000a0500720c */ /* 0x000fe20003f24070 */
[----:B------:R-:W-:Y:S01]  /*b300*/  @!P4 IMAD.IADD R15, R15, 0x1, -R5 ;  /* 0x000000010f0fc824 */ /* 0x000fe200078e0a05 */
[----:B------:R-:W-:Y:S01]  /*b310*/  ISETP.GE.AND P4, PT, R11, RZ, PT ;  /* 0x000000ff0b00720c */ /* 0x000fe20003f86270 */
[----:B------:R-:W-:Y:S01]  /*b320*/  IMAD.HI.U32 R19, R8, R18, RZ ;  /* 0x0000001208137227 */ /* 0x000fe200078e00ff */
[----:B------:R-:W-:-:S03]  /*b330*/  IABS R13, R16 ;  /* 0x00000010000d7213 */ /* 0x000fc60000000000 */
[----:B------:R-:W-:Y:S01]  /*b340*/  IMAD.MOV R11, RZ, RZ, -R19 ;  /* 0x000000ffff0b7224 */ /* 0x000fe200078e0a13 */
[----:B------:R-:W-:Y:S01]  /*b350*/  IABS R19, R17 ;  /* 0x0000001100137213 */ /* 0x000fe20000000000 */
[----:B------:R-:W-:-:S04]  /*b360*/  IMAD.HI.U32 R20, R8, R13, RZ ;  /* 0x0000000d08147227 */ /* 0x000fc800078e00ff */
[--C-:B------:R-:W-:Y:S02]  /*b370*/  @!P6 IMAD.IADD R12, R12, 0x1, -R5.reuse ;  /* 0x000000010c0ce824 */ /* 0x100fe400078e0a05 */
[----:B------:R-:W-:Y:S01]  /*b380*/  @!P1 IMAD.IADD R10, R10, 0x1, -R5 ;  /* 0x000000010a0a9824 */ /* 0x000fe200078e0a05 */
[----:B------:R-:W-:Y:S01]  /*b390*/  ISETP.GE.AND P1, PT, R2, RZ, PT ;  /* 0x000000ff0200720c */ /* 0x000fe20003f26270 */
[----:B------:R-:W-:Y:S01]  /*b3a0*/  IMAD.MOV R20, RZ, RZ, -R20 ;  /* 0x000000ffff147224 */ /* 0x000fe200078e0a14 */
[C---:B------:R-:W-:Y:S01]  /*b3b0*/  ISETP.GT.U32.AND P6, PT, R5.reuse, R12, PT ;  /* 0x0000000c0500720c */ /* 0x040fe20003fc4070 */
[----:B-1----:R-:W-:Y:S01]  /*b3c0*/  IMAD.MOV.U32 R3, RZ, RZ, R6 ;  /* 0x000000ffff037224 */ /* 0x002fe200078e0006 */
[C---:B------:R-:W-:Y:S01]  /*b3d0*/  ISETP.GT.U32.AND P3, PT, R5.reuse, R10, PT ;  /* 0x0000000a0500720c */ /* 0x040fe20003f64070 */
[----:B------:R-:W-:Y:S02]  /*b3e0*/  IMAD.MOV.U32 R2, RZ, RZ, R15 ;  /* 0x000000ffff027224 */ /* 0x000fe400078e000f */
[----:B------:R-:W-:-:S02]  /*b3f0*/  IMAD R11, R5, R11, R18 ;  /* 0x0000000b050b7224 */ /* 0x000fc400078e0212 */
[----:B------:R-:W-:Y:S02]  /*b400*/  @!P5 IMAD.MOV R14, RZ, RZ, -R14 ;  /* 0x000000ffff0ed224 */ /* 0x000fe400078e0a0e */
[C---:B------:R-:W-:Y:S01]  /*b410*/  IMAD R13, R5.reuse, R20, R13 ;  /* 0x00000014050d7224 */ /* 0x040fe200078e020d */
[C---:B------:R-:W-:Y:S01]  /*b420*/  ISETP.GT.U32.AND P5, PT, R5.reuse, R11, PT ;  /* 0x0000000b0500720c */ /* 0x040fe20003fa4070 */
[----:B------:R-:W-:Y:S01]  /*b430*/  @!P0 IMAD.MOV R3, RZ, RZ, -R3 ;  /* 0x000000ffff038224 */ /* 0x000fe200078e0a03 */
[----:B------:R-:W-:Y:S01]  /*b440*/  STL [R1+0x500], R14 ;  /* 0x0005000e01007387 */ /* 0x000fe20000100800 */
[----:B------:R-:W-:Y:S01]  /*b450*/  @!P4 IMAD.MOV R2, RZ, RZ, -R2 ;  /* 0x000000ffff02c224 */ /* 0x000fe200078e0a02 */
[----:B------:R-:W-:Y:S01]  /*b460*/  ISETP.GE.AND P0, PT, R4, RZ, PT ;  /* 0x000000ff0400720c */ /* 0x000fe20003f06270 */
[--C-:B------:R-:W-:Y:S01]  /*b470*/  @!P6 IMAD.IADD R12, R12, 0x1, -R5.reuse ;  /* 0x000000010c0ce824 */ /* 0x100fe200078e0a05 */
[----:B------:R-:W-:Y:S01]  /*b480*/  ISETP.GT.U32.AND P6, PT, R5, R13, PT ;  /* 0x0000000d0500720c */ /* 0x000fe20003fc4070 */
[----:B------:R0:W-:Y:S01]  /*b490*/  STL [R1+0x4fc], R3 ;  /* 0x0004fc0301007387 */ /* 0x0001e20000100800 */
[--C-:B------:R-:W-:Y:S01]  /*b4a0*/  @!P3 IMAD.IADD R10, R10, 0x1, -R5.reuse ;  /* 0x000000010a0ab824 */ /* 0x100fe200078e0a05 */
[----:B------:R-:W-:Y:S01]  /*b4b0*/  ISETP.GE.AND P3, PT, R16, RZ, PT ;  /* 0x000000ff1000720c */ /* 0x000fe20003f66270 */
[----:B------:R-:W-:Y:S01]  /*b4c0*/  IMAD.MOV.U32 R6, RZ, RZ, R12 ;  /* 0x000000ffff067224 */ /* 0x000fe200078e000c */
[----:B------:R1:W-:Y:S01]  /*b4d0*/  STL [R1+0x4f8], R2 ;  /* 0x0004f80201007387 */ /* 0x0003e20000100800 */
[----:B------:R-:W-:Y:S01]  /*b4e0*/  IMAD.MOV.U32 R4, RZ, RZ, R10 ;  /* 0x000000ffff047224 */ /* 0x000fe200078e000a */
[----:B------:R-:W-:Y:S01]  /*b4f0*/  ISETP.GE.AND P4, PT, R9, RZ, PT ;  /* 0x000000ff0900720c */ /* 0x000fe20003f86270 */
[----:B------:R-:W-:-:S02]  /*b500*/  @!P5 IMAD.IADD R11, R11, 0x1, -R5 ;  /* 0x000000010b0bd824 */ /* 0x000fc400078e0a05 */
[----:B------:R-:W-:Y:S01]  /*b510*/  @!P1 IMAD.MOV R4, RZ, RZ, -R4 ;  /* 0x000000ffff049224 */ /* 0x000fe200078e0a04 */
[----:B------:R-:W-:Y:S01]  /*b520*/  ISETP.GE.AND P1, PT, R17, RZ, PT ;  /* 0x000000ff1100720c */ /* 0x000fe20003f26270 */
[----:B0-----:R-:W-:Y:S01]  /*b530*/  VIADD R3, R29, 0x134 ;  /* 0x000001341d037836 */ /* 0x001fe20000000000 */
[----:B------:R-:W-:Y:S01]  /*b540*/  ISETP.GT.U32.AND P5, PT, R5, R11, PT ;  /* 0x0000000b0500720c */ /* 0x000fe20003fa4070 */
[----:B------:R-:W-:Y:S01]  /*b550*/  @!P6 IMAD.IADD R13, R13, 0x1, -R5 ;  /* 0x000000010d0de824 */ /* 0x000fe200078e0a05 */
[----:B------:R0:W-:Y:S01]  /*b560*/  STL [R1+0x4f4], R4 ;  /* 0x0004f40401007387 */ /* 0x0001e20000100800 */
[----:B-1----:R-:W-:Y:S01]  /*b570*/  IMAD.HI.U32 R2, R8, R19, RZ ;  /* 0x0000001308027227 */ /* 0x002fe200078e00ff */
[----:B------:R-:W-:Y:S02]  /*b580*/  IABS R16, R3 ;  /* 0x0000000300107213 */ /* 0x000fe40000000000 */
[----:B------:R-:W-:Y:S01]  /*b590*/  ISETP.GT.U32.AND P6, PT, R5, R13, PT ;  /* 0x0000000d0500720c */ /* 0x000fe20003fc4070 */
[----:B------:R-:W-:-:S02]  /*b5a0*/  IMAD.MOV R2, RZ, RZ, -R2 ;  /* 0x000000ffff027224 */ /* 0x000fc400078e0a02 */
[----:B------:R-:W-:Y:S02]  /*b5b0*/  @!P0 IMAD.MOV R6, RZ, RZ, -R6 ;  /* 0x000000ffff068224 */ /* 0x000fe400078e0a06 */
[C---:B------:R-:W-:Y:S02]  /*b5c0*/  IMAD R19, R5.reuse, R2, R19 ;  /* 0x0000000205137224 */ /* 0x040fe400078e0213 */
[----:B0-----:R-:W-:Y:S01]  /*b5d0*/  IMAD.HI.U32 R4, R8, R16, RZ ;  /* 0x0000001008047227 */ /* 0x001fe200078e00ff */
[----:B------:R0:W-:Y:S02]  /*b5e0*/  STL [R1+0x4f0], R6 ;  /* 0x0004f00601007387 */ /* 0x0001e40000100800 */
[----:B------:R-:W-:Y:S01]  /*b5f0*/  ISETP.GT.U32.AND P0, PT, R5, R19, PT ;  /* 0x000000130500720c */ /* 0x000fe20003f04070 */
[----:B------:R-:W-:Y:S02]  /*b600*/  IMAD.MOV R4, RZ, RZ, -R4 ;  /* 0x000000ffff047224 */ /* 0x000fe400078e0a04 */
[----:B------:R-:W-:-:S02]  /*b610*/  VIADD R2, R29, 0x132 ;  /* 0x000001321d027836 */ /* 0x000fc40000000000 */
[----:B------:R-:W-:Y:S02]  /*b620*/  IMAD R16, R5, R4, R16 ;  /* 0x0000000405107224 */ /* 0x000fe400078e0210 */
[----:B------:R-:W-:Y:S02]  /*b630*/  VIADD R9, R29, 0x133 ;  /* 0x000001331d097836 */ /* 0x000fe40000000000 */
[--C-:B------:R-:W-:Y:S01]  /*b640*/  @!P5 IMAD.IADD R11, R11, 0x1, -R5.reuse ;  /* 0x000000010b0bd824 */ /* 0x100fe200078e0a05 */
[----:B------:R-:W-:Y:S01]  /*b650*/  ISETP.GE.AND P5, PT, R3, RZ, PT ;  /* 0x000000ff0300720c */ /* 0x000fe20003fa6270 */
[--C-:B------:R-:W-:Y:S01]  /*b660*/  @!P6 IMAD.IADD R13, R13, 0x1, -R5.reuse ;  /* 0x000000010d0de824 */ /* 0x100fe200078e0a05 */
[----:B------:R-:W-:Y:S01]  /*b670*/  ISETP.GT.U32.AND P6, PT, R5, R16, PT ;  /* 0x000000100500720c */ /* 0x000fe20003fc4070 */
[----:B------:R-:W-:Y:S01]  /*b680*/  @!P0 IMAD.IADD R19, R19, 0x1, -R5 ;  /* 0x0000000113138824 */ /* 0x000fe200078e0a05 */
[----:B------:R-:W-:Y:S01]  /*b690*/  IABS R3, R2 ;  /* 0x0000000200037213 */ /* 0x000fe20000000000 */
[----:B------:R-:W-:Y:S01]  /*b6a0*/  IMAD.MOV.U32 R12, RZ, RZ, R11 ;  /* 0x000000ffff0c7224 */ /* 0x000fe200078e000b */
[----:B------:R-:W-:Y:S01]  /*b6b0*/  IABS R10, R9 ;  /* 0x00000009000a7213 */ /* 0x000fe20000000000 */
[----:B------:R-:W-:Y:S01]  /*b6c0*/  VIADD R15, R29, 0x131 ;  /* 0x000001311d0f7836 */ /* 0x000fe20000000000 */
[----:B------:R-:W-:Y:S01]  /*b6d0*/  ISETP.GT.U32.AND P0, PT, R5, R19, PT ;  /* 0x000000130500720c */ /* 0x000fe20003f04070 */
[----:B------:R-:W-:-:S02]  /*b6e0*/  IMAD.MOV.U32 R4, RZ, RZ, R3 ;  /* 0x000000ffff047224 */ /* 0x000fc400078e0003 */
[----:B------:R-:W-:Y:S01]  /*b6f0*/  IMAD.HI.U32 R3, R8, R10, RZ ;  /* 0x0000000a08037227 */ /* 0x000fe200078e00ff */
[----:B0-----:R-:W-:-:S03]  /*b700*/  IABS R6, R15 ;  /* 0x0000000f00067213 */ /* 0x001fc60000000000 */
[----:B------:R-:W-:Y:S01]  /*b710*/  @!P4 IMAD.MOV R12, RZ, RZ, -R12 ;  /* 0x000000ffff0cc224 */ /* 0x000fe200078e0a0c */
[----:B------:R-:W-:Y:S01]  /*b720*/  ISETP.GE.AND P4, PT, R9, RZ, PT ;  /* 0x000000ff0900720c */ /* 0x000fe20003f86270 */
[----:B------:R-:W-:-:S03]  /*b730*/  IMAD.HI.U32 R11, R8, R4, RZ ;  /* 0x00000004080b7227 */ /* 0x000fc600078e00ff */
[----:B------:R0:W-:Y:S01]  /*b740*/  STL [R1+0x4e0], R12 ;  /* 0x0004e00c01007387 */ /* 0x0001e20000100800 */
[----:B------:R-:W-:Y:S02]  /*b750*/  IMAD.MOV R3, RZ, RZ, -R3 ;  /* 0x000000ffff037224 */ /* 0x000fe400078e0a03 */
[----:B------:R-:W-:Y:S02]  /*b760*/  @!P6 IMAD.IADD R16, R16, 0x1, -R5 ;  /* 0x000000011010e824 */ /* 0x000fe400078e0a05 */
[----:B------:R-:W-:Y:S02]  /*b770*/  IMAD.MOV R11, RZ, RZ, -R11 ;  /* 0x000000ffff0b7224 */ /* 0x000fe400078e0a0b */
[C---:B------:R-:W-:Y:S01]  /*b780*/  IMAD R10, R5.reuse, R3, R10 ;  /* 0x00000003050a7224 */ /* 0x040fe200078e020a */
[----:B------:R-:W-:Y:S01]  /*b790*/  ISETP.GT.U32.AND P6, PT, R5, R16, PT ;  /* 0x000000100500720c */ /* 0x000fe20003fc4070 */
[----:B------:R-:W-:Y:S02]  /*b7a0*/  @!P0 IMAD.IADD R19, R19, 0x1, -R5 ;  /* 0x0000000113138824 */ /* 0x000fe400078e0a05 */
[----:B0-----:R-:W-:Y:S01]  /*b7b0*/  IMAD.MOV.U32 R12, RZ, RZ, R13 ;  /* 0x000000ffff0c7224 */ /* 0x001fe200078e000d */
[C---:B------:R-:W-:Y:S01]  /*b7c0*/  ISETP.GT.U32.AND P0, PT, R5.reuse, R10, PT ;  /* 0x0000000a0500720c */ /* 0x040fe20003f04070 */
[----:B------:R-:W-:-:S02]  /*b7d0*/  IMAD R4, R5, R11, R4 ;  /* 0x0000000b05047224 */ /* 0x000fc400078e0204 */
[----:B------:R-:W-:Y:S01]  /*b7e0*/  @!P3 IMAD.MOV R12, RZ, RZ, -R12 ;  /* 0x000000ffff0cb224 */ /* 0x000fe200078e0a0c */
[----:B------:R-:W-:Y:S01]  /*b7f0*/  ISETP.GE.AND P3, PT, R2, RZ, PT ;  /* 0x000000ff0200720c */ /* 0x000fe20003f66270 */
[----:B------:R-:W-:-:S03]  /*b800*/  IMAD.HI.U32 R2, R8, R6, RZ ;  /* 0x0000000608027227 */ /* 0x000fc600078e00ff */
[----:B------:R0:W-:Y:S01]  /*b810*/  STL [R1+0x4e4], R12 ;  /* 0x0004e40c01007387 */ /* 0x0001e20000100800 */
[----:B------:R-:W-:Y:S02]  /*b820*/  IMAD.MOV.U32 R9, RZ, RZ, R19 ;  /* 0x000000ffff097224 */ /* 0x000fe400078e0013 */
[----:B------:R-:W-:Y:S02]  /*b830*/  IMAD.MOV R3, RZ, RZ, -R2 ;  /* 0x000000ffff037224 */ /* 0x000fe400078e0a02 */
[----:B------:R-:W-:Y:S01]  /*b840*/  @!P1 IMAD.MOV R9, RZ, RZ, -R9 ;  /* 0x000000ffff099224 */ /* 0x000fe200078e0a09 */
[C---:B------:R-:W-:Y:S01]  /*b850*/  ISETP.GT.U32.AND P1, PT, R5.reuse, R4, PT ;  /* 0x000000040500720c */ /* 0x040fe20003f24070 */
[----:B------:R-:W-:Y:S02]  /*b860*/  IMAD R6, R5, R3, R6 ;  /* 0x0000000305067224 */ /* 0x000fe400078e0206 */
[--C-:B------:R-:W-:Y:S01]  /*b870*/  @!P6 IMAD.IADD R16, R16, 0x1, -R5.reuse ;  /* 0x000000011010e824 */ /* 0x100fe200078e0a05 */
[----:B------:R1:W-:Y:S01]  /*b880*/  STL [R1+0x4ec], R9 ;  /* 0x0004ec0901007387 */ /* 0x0003e20000100800 */
[----:B------:R-:W-:Y:S01]  /*b890*/  VIADD R13, R29, 0x130 ;  /* 0x000001301d0d7836 */ /* 0x000fe20000000000 */
[----:B------:R-:W-:Y:S01]  /*b8a0*/  ISETP.GT.U32.AND P6, PT, R5, R6, PT ;  /* 0x000000060500720c */ /* 0x000fe20003fc4070 */
[----:B------:R-:W-:-:S02]  /*b8b0*/  @!P0 IMAD.IADD R10, R10, 0x1, -R5 ;  /* 0x000000010a0a8824 */ /* 0x000fc400078e0a05 */
[C---:B------:R-:W-:Y:S01]  /*b8c0*/  VIADD R2, R29.reuse, 0x12f ;  /* 0x0000012f1d027836 */ /* 0x040fe20000000000 */
[----:B------:R-:W-:Y:S01]  /*b8d0*/  IABS R14, R13 ;  /* 0x0000000d000e7213 */ /* 0x000fe20000000000 */
[----:B------:R-:W-:Y:S01]  /*b8e0*/  VIADD R3, R29, 0x12e ;  /* 0x0000012e1d037836 */ /* 0x000fe20000000000 */
[C---:B------:R-:W-:Y:S01]  /*b8f0*/  ISETP.GT.U32.AND P0, PT, R5.reuse, R10, PT ;  /* 0x0000000a0500720c */ /* 0x040fe20003f04070 */
[----:B------:R-:W-:Y:S01]  /*b900*/  @!P1 IMAD.IADD R4, R4, 0x1, -R5 ;  /* 0x0000000104049824 */ /* 0x000fe200078e0a05 */
[----:B0-----:R-:W-:Y:S01]  /*b910*/  IABS R12, R2 ;  /* 0x00000002000c7213 */ /* 0x001fe20000000000 */
[----:B------:R-:W-:Y:S01]  /*b920*/  IMAD.MOV.U32 R17, RZ, RZ, R16 ;  /* 0x000000ffff117224 */ /* 0x000fe200078e0010 */
[----:B-1----:R-:W-:Y:S01]  /*b930*/  IABS R9, R3 ;  /* 0x0000000300097213 */ /* 0x002fe20000000000 */
[----:B------:R-:W-:Y:S01]  /*b940*/  IMAD.HI.U32 R16, R8, R14, RZ ;  /* 0x0000000e08107227 */ /* 0x000fe200078e00ff */
[----:B------:R-:W-:-:S03]  /*b950*/  ISETP.GT.U32.AND P1, PT, R5, R4, PT ;  /* 0x000000040500720c */ /* 0x000fc60003f24070 */
[----:B------:R-:W-:Y:S02]  /*b960*/  @!P6 IMAD.IADD R6, R6, 0x1, -R5 ;  /* 0x000000010606e824 */ /* 0x000fe400078e0a05 */
[----:B------:R-:W-:-:S03]  /*b970*/  IMAD.HI.U32 R11, R8, R12, RZ ;  /* 0x0000000c080b7227 */ /* 0x000fc600078e00ff */
[----:B------:R-:W-:Y:S01]  /*b980*/  ISETP.GT.U32.AND P6, PT, R5, R6, PT ;  /* 0x000000060500720c */ /* 0x000fe20003fc4070 */
[----:B------:R-:W-:Y:S02]  /*b990*/  IMAD.MOV R16, RZ, RZ, -R16 ;  /* 0x000000ffff107224 */ /* 0x000fe400078e0a10 */
[----:B------:R-:W-:Y:S01]  /*b9a0*/  @!P5 IMAD.MOV R17, RZ, RZ, -R17 ;  /* 0x000000ffff11d224 */ /* 0x000fe200078e0a11 */
[----:B------:R-:W-:Y:S01]  /*b9b0*/  ISETP.GE.AND P5, PT, R15, RZ, PT ;  /* 0x000000ff0f00720c */ /* 0x000fe20003fa6270 */
[----:B------:R-:W-:-:S03]  /*b9c0*/  IMAD.HI.U32 R15, R8, R9, RZ ;  /* 0x00000009080f7227 */ /* 0x000fc600078e00ff */
[----:B------:R0:W-:Y:S01]  /*b9d0*/  STL [R1+0x4e8], R17 ;  /* 0x0004e81101007387 */ /* 0x0001e20000100800 */
[----:B------:R-:W-:Y:S02]  /*b9e0*/  IMAD.MOV R11, RZ, RZ, -R11 ;  /* 0x000000ffff0b7224 */ /* 0x000fe400078e0a0b */
[----:B------:R-:W-:Y:S01]  /*b9f0*/  @!P0 IMAD.IADD R10, R10, 0x1, -R5 ;  /* 0x000000010a0a8824 */ /* 0x000fe200078e0a05 */
[----:B------:R-:W-:Y:S01]  /*ba00*/  ISETP.GE.AND P0, PT, R13, RZ, PT ;  /* 0x000000ff0d00720c */ /* 0x000fe20003f06270 */
[C---:B------:R-:W-:Y:S02]  /*ba10*/  IMAD R14, R5.reuse, R16, R14 ;  /* 0x00000010050e7224 */ /* 0x040fe400078e020e */
[----:B------:R-:W-:Y:S02]  /*ba20*/  IMAD.MOV R15, RZ, RZ, -R15 ;  /* 0x000000ffff0f7224 */ /* 0x000fe400078e0a0f */
[C---:B------:R-:W-:Y:S02]  /*ba30*/  IMAD R12, R5.reuse, R11, R12 ;  /* 0x0000000b050c7224 */ /* 0x040fe400078e020c */
[----:B------:R-:W-:Y:S01]  /*ba40*/  @!P1 IMAD.IADD R4, R4, 0x1, -R5 ;  /* 0x0000000104049824 */ /* 0x000fe200078e0a05 */
[----:B------:R-:W-:Y:S01]  /*ba50*/  ISETP.GT.U32.AND P1, PT, R5, R14, PT ;  /* 0x0000000e0500720c */ /* 0x000fe20003f24070 */
[----:B------:R-:W-:-:S02]  /*ba60*/  IMAD.MOV.U32 R18, RZ, RZ, R10 ;  /* 0x000000ffff127224 */ /* 0x000fc400078e000a */
[C---:B------:R-:W-:Y:S02]  /*ba70*/  IMAD R9, R5.reuse, R15, R9 ;  /* 0x0000000f05097224 */ /* 0x040fe400078e0209 */
[----:B------:R-:W-:Y:S01]  /*ba80*/  @!P4 IMAD.MOV R18, RZ, RZ, -R18 ;  /* 0x000000ffff12c224 */ /* 0x000fe200078e0a12 */
[C---:B------:R-:W-:Y:S01]  /*ba90*/  ISETP.GT.U32.AND P4, PT, R5.reuse, R12, PT ;  /* 0x0000000c0500720c */ /* 0x040fe20003f84070 */
[----:B------:R-:W-:Y:S01]  /*baa0*/  @!P6 IMAD.IADD R6, R6, 0x1, -R5 ;  /* 0x000000010606e824 */ /* 0x000fe200078e0a05 */
[----:B------:R-:W-:Y:S01]  /*bab0*/  ISETP.GT.U32.AND P6, PT, R5, R9, PT ;  /* 0x000000090500720c */ /* 0x000fe20003fc4070 */
[----:B0-----:R-:W-:Y:S01]  /*bac0*/  IMAD.MOV.U32 R17, RZ, RZ, R4 ;  /* 0x000000ffff117224 */ /* 0x001fe200078e0004 */
[----:B------:R-:W-:Y:S01]  /*bad0*/  STL [R1+0x4d4], R18 ;  /* 0x0004d41201007387 */ /* 0x000fe20000100800 */
[C---:B------:R-:W-:Y:S02]  /*bae0*/  VIADD R15, R29.reuse, 0x12d ;  /* 0x0000012d1d0f7836 */ /* 0x040fe40000000000 */
[----:B------:R-:W-:Y:S01]  /*baf0*/  @!P3 IMAD.MOV R17, RZ, RZ, -R17 ;  /* 0x000000ffff11b224 */ /* 0x000fe200078e0a11 */
[----:B------:R-:W-:Y:S01]  /*bb00*/  ISETP.GE.AND P3, PT, R2, RZ, PT ;  /* 0x000000ff0200720c */ /* 0x000fe20003f66270 */
[----:B------:R-:W-:Y:S01]  /*bb10*/  VIADD R11, R29, 0x12c ;  /* 0x0000012c1d0b7836 */ /* 0x000fe20000000000 */
[----:B------:R-:W-:Y:S01]  /*bb20*/  IABS R2, R15 ;  /* 0x0000000f00027213 */ /* 0x000fe20000000000 */
[--C-:B------:R-:W-:Y:S01]  /*bb30*/  @!P1 IMAD.IADD R14, R14, 0x1, -R5.reuse ;  /* 0x000000010e0e9824 */ /* 0x100fe200078e0a05 */
[----:B------:R-:W-:Y:S01]  /*bb40*/  ISETP.GE.AND P1, PT, R3, RZ, PT ;  /* 0x000000ff0300720c */ /* 0x000fe20003f26270 */
[--C-:B------:R-:W-:Y:S01]  /*bb50*/  @!P4 IMAD.IADD R12, R12, 0x1, -R5.reuse ;  /* 0x000000010c0cc824 */ /* 0x100fe200078e0a05 */
[----:B------:R-:W-:Y:S01]  /*bb60*/  IABS R4, R11 ;  /* 0x0000000b00047213 */ /* 0x000fe20000000000 */
[----:B------:R-:W-:Y:S01]  /*bb70*/  IMAD.HI.U32 R3, R8, R2, RZ ;  /* 0x0000000208037227 */ /* 0x000fe200078e00ff */
[----:B------:R-:W-:Y:S01]  /*bb80*/  ISETP.GT.U32.AND P4, PT, R5, R14, PT ;  /* 0x0000000e0500720c */ /* 0x000fe20003f84070 */
[----:B------:R0:W-:Y:S02]  /*bb90*/  STL [R1+0x4d8], R17 ;  /* 0x0004d81101007387 */ /* 0x0001e40000100800 */
[----:B------:R-:W-:Y:S01]  /*bba0*/  @!P6 IMAD.IADD R9, R9, 0x1, -R5 ;  /* 0x000000010909e824 */ /* 0x000fe200078e0a05 */
[----:B------:R-:W-:Y:S01]  /*bbb0*/  ISETP.GT.U32.AND P6, PT, R5, R12, PT ;  /* 0x0000000c0500720c */ /* 0x000fe20003fc4070 */
[----:B------:R-:W-:-:S02]  /*bbc0*/  IMAD.MOV.U32 R10, RZ, RZ, R6 ;  /* 0x000000ffff0a7224 */ /* 0x000fc400078e0006 */
[----:B------:R-:W-:Y:S02]  /*bbd0*/  IMAD.MOV R3, RZ, RZ, -R3 ;  /* 0x000000ffff037224 */ /* 0x000fe400078e0a03 */
[----:B------:R-:W-:-:S04]  /*bbe0*/  IMAD.HI.U32 R6, R8, R4, RZ ;  /* 0x0000000408067227 */ /* 0x000fc800078e00ff */
[C---:B------:R-:W-:Y:S02]  /*bbf0*/  IMAD R2, R5.reuse, R3, R2 ;  /* 0x0000000305027224 */ /* 0x040fe400078e0202 */
[----:B------:R-:W-:Y:S02]  /*bc00*/  IMAD.MOV R6, RZ, RZ, -R6 ;  /* 0x000000ffff067224 */ /* 0x000fe400078e0a06 */
[--C-:B------:R-:W-:Y:S01]  /*bc10*/  @!P4 IMAD.IADD R14, R14, 0x1, -R5.reuse ;  /* 0x000000010e0ec824 */ /* 0x100fe200078e0a05 */
[C---:B------:R-:W-:Y:S01]  /*bc20*/  ISETP.GT.U32.AND P4, PT, R5.reuse, R2, PT ;  /* 0x000000020500720c */ /* 0x040fe20003f84070 */
[C---:B------:R-:W-:Y:S02]  /*bc30*/  IMAD R4, R5.reuse, R6, R4 ;  /* 0x0000000605047224 */ /* 0x040fe400078e0204 */
[----:B------:R-:W-:Y:S01]  /*bc40*/  @!P5 IMAD.MOV R10, RZ, RZ, -R10 ;  /* 0x000000ffff0ad224 */ /* 0x000fe200078e0a0a */
[C---:B------:R-:W-:Y:S01]  /*bc50*/  ISETP.GT.U32.AND P5, PT, R5.reuse, R9, PT ;  /* 0x000000090500720c */ /* 0x040fe20003fa4070 */
[----:B------:R-:W-:Y:S01]  /*bc60*/  @!P6 IMAD.IADD R12, R12, 0x1, -R5 ;  /* 0x000000010c0ce824 */ /* 0x000fe200078e0a05 */
[----:B------:R-:W-:Y:S01]  /*bc70*/  ISETP.GT.U32.AND P6, PT, R5, R4, PT ;  /* 0x000000040500720c */ /* 0x000fe20003fc4070 */
[C---:B------:R-:W-:Y:S01]  /*bc80*/  VIADD R3, R29.reuse, 0x12a ;  /* 0x0000012a1d037836 */ /* 0x040fe20000000000 */
[----:B------:R1:W-:Y:S01]  /*bc90*/  STL [R1+0x4dc], R10 ;  /* 0x0004dc0a01007387 */ /* 0x0003e20000100800 */
[----:B------:R-:W-:-:S02]  /*bca0*/  VIADD R13, R29, 0x12b ;  /* 0x0000012b1d0d7836 */ /* 0x000fc40000000000 */
[----:B------:R-:W-:Y:S02]  /*bcb0*/  VIADD R6, R29, 0x129 ;  /* 0x000001291d067836 */ /* 0x000fe40000000000 */
[--C-:B------:R-:W-:Y:S01]  /*bcc0*/  @!P4 IMAD.IADD R2, R2, 0x1, -R5.reuse ;  /* 0x000000010202c824 */ /* 0x100fe200078e0a05 */
[----:B0-----:R-:W-:Y:S01]  /*bcd0*/  IABS R17, R13 ;  /* 0x0000000d00117213 */ /* 0x001fe20000000000 */
[----:B------:R-:W-:Y:S01]  /*bce0*/  IMAD.MOV.U32 R19, RZ, RZ, R14 ;  /* 0x000000ffff137224 */ /* 0x000fe200078e000e */
[----:B------:R-:W-:Y:S01]  /*bcf0*/  ISETP.GE.AND P4, PT, R11, RZ, PT ;  /* 0x000000ff0b00720c */ /* 0x000fe20003f86270 */
[--C-:B------:R-:W-:Y:S01]  /*bd00*/  @!P5 IMAD.IADD R9, R9, 0x1, -R5.reuse ;  /* 0x000000010909d824 */ /* 0x100fe200078e0a05 */
[----:B-1----:R-:W-:Y:S01]  /*bd10*/  IABS R10, R3 ;  /* 0x00000003000a7213 */ /* 0x002fe20000000000 */
[----:B------:R-:W-:Y:S01]  /*bd20*/  @!P6 IMAD.IADD R4, R4, 0x1, -R5 ;  /* 0x000000010404e824 */ /* 0x000fe200078e0a05 */
[----:B------:R-:W-:Y:S01]  /*bd30*/  ISETP.GE.AND P5, PT, R15, RZ, PT ;  /* 0x000000ff0f00720c */ /* 0x000fe20003fa6270 */
[----:B------:R-:W-:Y:S01]  /*bd40*/  @!P0 IMAD.MOV R19, RZ, RZ, -R19 ;  /* 0x000000ffff138224 */ /* 0x000fe200078e0a13 */
[----:B------:R-:W-:Y:S01]  /*bd50*/  IABS R15, R6 ;  /* 0x00000006000f7213 */ /* 0x000fe20000000000 */
[----:B------:R-:W-:Y:S01]  /*bd60*/  IMAD.HI.U32 R16, R8, R10, RZ ;  /* 0x0000000a08107227 */ /* 0x000fe200078e00ff */
[----:B------:R-:W-:-:S02]  /*bd70*/  ISETP.GT.U32.AND P0, PT, R5, R2, PT ;  /* 0x000000020500720c */ /* 0x000fc40003f04070 */
[----:B------:R-:W-:Y:S01]  /*bd80*/  ISETP.GT.U32.AND P6, PT, R5, R4, PT ;  /* 0x000000040500720c */ /* 0x000fe20003fc4070 */
[C---:B------:R-:W-:Y:S01]  /*bd90*/  IMAD.HI.U32 R18, R8.reuse, R17, RZ ;  /* 0x0000001108127227 */ /* 0x040fe200078e00ff */
[----:B------:R0:W-:Y:S03]  /*bda0*/  STL [R1+0x4d0], R19 ;  /* 0x0004d01301007387 */ /* 0x0001e60000100800 */
[----:B------:R-:W-:Y:S02]  /*bdb0*/  IMAD.MOV R16, RZ, RZ, -R16 ;  /* 0x000000ffff107224 */ /* 0x000fe400078e0a10 */
[----:B------:R-:W-:-:S04]  /*bdc0*/  IMAD.HI.U32 R14, R8, R15, RZ ;  /* 0x0000000f080e7227 */ /* 0x000fc800078e00ff */
[----:B------:R-:W-:Y:S02]  /*bdd0*/  @!P3 IMAD.MOV R12, RZ, RZ, -R12 ;  /* 0x000000ffff0cb224 */ /* 0x000fe400078e0a0c */
[----:B------:R-:W-:Y:S01]  /*bde0*/  @!P1 IMAD.MOV R9, RZ, RZ, -R9 ;  /* 0x000000ffff099224 */ /* 0x000fe200078e0a09 */
[----:B------:R-:W-:Y:S01]  /*bdf0*/  ISETP.GE.AND P1, PT, R13, RZ, PT ;  /* 0x000000ff0d00720c */ /* 0x000fe20003f26270 */
[----:B------:R-:W-:Y:S01]  /*be00*/  IMAD.MOV R18, RZ, RZ, -R18 ;  /* 0x000000ffff127224 */ /* 0x000fe200078e0a12 */
[----:B------:R-:W-:Y:S01]  /*be10*/  STL [R1+0x4cc], R12 ;  /* 0x0004cc0c01007387 */ /* 0x000fe20000100800 */
[C---:B------:R-:W-:Y:S02]  /*be20*/  IMAD R10, R5.reuse, R16, R10 ;  /* 0x00000010050a7224 */ /* 0x040fe400078e020a */
[----:B------:R-:W-:Y:S01]  /*be30*/  IMAD.MOV R14, RZ, RZ, -R14 ;  /* 0x000000ffff0e7224 */ /* 0x000fe200078e0a0e */
[----:B------:R1:W-:Y:S01]  /*be40*/  STL [R1+0x4c8], R9 ;  /* 0x0004c80901007387 */ /* 0x0003e20000100800 */
[----:B------:R-:W-:-:S02]  /*be50*/  IMAD R11, R5, R18, R17 ;  /* 0x00000012050b7224 */ /* 0x000fc400078e0211 */
[--C-:B------:R-:W-:Y:S01]  /*be60*/  @!P0 IMAD.IADD R2, R2, 0x1, -R5.reuse ;  /* 0x0000000102028824 */ /* 0x100fe200078e0a05 */
[C---:B------:R-:W-:Y:S01]  /*be70*/  ISETP.GT.U32.AND P0, PT, R5.reuse, R10, PT ;  /* 0x0000000a0500720c */ /* 0x040fe20003f04070 */
[----:B------:R-:W-:Y:S01]  /*be80*/  @!P6 IMAD.IADD R4, R4, 0x1, -R5 ;  /* 0x000000010404e824 */ /* 0x000fe200078e0a05 */
[----:B------:R-:W-:Y:S01]  /*be90*/  ISETP.GT.U32.AND P3, PT, R5, R11, PT ;  /* 0x0000000b0500720c */ /* 0x000fe20003f64070 */
[----:B0-----:R-:W-:Y:S02]  /*bea0*/  VIADD R19, R29, 0x127 ;  /* 0x000001271d137836 */ /* 0x001fe40000000000 */
[----:B------:R-:W-:Y:S02]  /*beb0*/  IMAD.MOV.U32 R18, RZ, RZ, R2 ;  /* 0x000000ffff127224 */ /* 0x000fe400078e0002 */
[----:B-1----:R-:W-:Y:S01]  /*bec0*/  IMAD R9, R5, R14, R15 ;  /* 0x0000000e05097224 */ /* 0x002fe200078e020f */
[----:B------:R-:W-:Y:S01]  /*bed0*/  IABS R16, R19 ;  /* 0x0000001300107213 */ /* 0x000fe20000000000 */
[----:B------:R-:W-:-:S02]  /*bee0*/  VIADD R14, R29, 0x128 ;  /* 0x000001281d0e7836 */ /* 0x000fc40000000000 */
[----:B------:R-:W-:Y:S01]  /*bef0*/  @!P5 IMAD.MOV R18, RZ, RZ, -R18 ;  /* 0x000000ffff12d224 */ /* 0x000fe200078e0a12 */
[----:B------:R-:W-:Y:S01]  /*bf00*/  ISETP.GT.U32.AND P6, PT, R5, R9, PT ;  /* 0x000000090500720c */ /* 0x000fe20003fc4070 */
[--C-:B------:R-:W-:Y:S01]  /*bf10*/  @!P0 IMAD.IADD R10, R10, 0x1, -R5.reuse ;  /* 0x000000010a0a8824 */ /* 0x100fe200078e0a05 */
[----:B------:R-:W-:Y:S01]  /*bf20*/  IABS R13, R14 ;  /* 0x0000000e000d7213 */ /* 0x000fe20000000000 */
[----:B------:R-:W-:Y:S01]  /*bf30*/  @!P3 IMAD.IADD R11, R11, 0x1, -R5 ;  /* 0x000000010b0bb824 */ /* 0x000fe200078e0a05 */
[----:B------:R-:W-:Y:S01]  /*bf40*/  ISETP.GE.AND P3, PT, R3, RZ, PT ;  /* 0x000000ff0300720c */ /* 0x000fe20003f66270 */
[----:B------:R-:W-:Y:S01]  /*bf50*/  IMAD.MOV.U32 R3, RZ, RZ, R16 ;  /* 0x000000ffff037224 */ /* 0x000fe200078e0010 */
[C---:B------:R-:W-:Y:S01]  /*bf60*/  ISETP.GT.U32.AND P5, PT, R5.reuse, R10, PT ;  /* 0x0000000a0500720c */ /* 0x040fe20003fa4070 */
[----:B------:R-:W-:Y:S01]  /*bf70*/  IMAD.HI.U32 R16, R8, R13, RZ ;  /* 0x0000000d08107227 */ /* 0x000fe200078e00ff */
[----:B------:R-:W-:Y:S01]  /*bf80*/  ISETP.GT.U32.AND P0, PT, R5, R11, PT ;  /* 0x0000000b0500720c */ /* 0x000fe20003f04070 */
[----:B------:R-:W-:Y:S02]  /*bf90*/  STL [R1+0x4c4], R18 ;  /* 0x0004c41201007387 */ /* 0x000fe40000100800 */
[----:B------:R-:W-:-:S02]  /*bfa0*/  IMAD.MOV.U32 R17, RZ, RZ, R4 ;  /* 0x000000ffff117224 */ /* 0x000fc400078e0004 */
[----:B------:R-:W-:Y:S02]  /*bfb0*/  @!P6 IMAD.IADD R9, R9, 0x1, -R5 ;  /* 0x000000010909e824 */ /* 0x000fe400078e0a05 */
[----:B------:R-:W-:-:S03]  /*bfc0*/  IMAD.HI.U32 R2, R8, R3, RZ ;  /* 0x0000000308027227 */ /* 0x000fc600078e00ff */
[----:B------:R-:W-:Y:S01]  /*bfd0*/  ISETP.GT.U32.AND P6, PT, R5, R9, PT ;  /* 0x000000090500720c */ /* 0x000fe20003fc4070 */
[----:B------:R-:W-:Y:S02]  /*bfe0*/  IMAD.MOV R16, RZ, RZ, -R16 ;  /* 0x000000ffff107224 */ /* 0x000fe400078e0a10 */
[----:B------:R-:W-:Y:S01]  /*bff0*/  @!P4 IMAD.MOV R17, RZ, RZ, -R17 ;  /* 0x000000ffff11c224 */ /* 0x000fe200078e0a11 */
[----:B------:R-:W-:Y:S01]  /*c000*/  ISETP.GE.AND P4, PT, R6, RZ, PT ;  /* 0x000000ff0600720c */ /* 0x000fe20003f86270 */
[----:B------:R-:W-:Y:S02]  /*c010*/  VIADD R12, R29, 0x126 ;  /* 0x000001261d0c7836 */ /* 0x000fe40000000000 */
[----:B------:R-:W-:Y:S01]  /*c020*/  IMAD.MOV R2, RZ, RZ, -R2 ;  /* 0x000000ffff027224 */ /* 0x000fe200078e0a02 */
[----:B------:R0:W-:Y:S01]  /*c030*/  STL [R1+0x4c0], R17 ;  /* 0x0004c01101007387 */ /* 0x0001e20000100800 */
[C---:B------:R-:W-:Y:S01]  /*c040*/  IMAD R6, R5.reuse, R16, R13 ;  /* 0x0000001005067224 */ /* 0x040fe200078e020d */
[----:B------:R-:W-:Y:S01]  /*c050*/  IABS R15, R12 ;  /* 0x0000000c000f7213 */ /* 0x000fe20000000000 */
[----:B------:R-:W-:-:S02]  /*c060*/  IMAD R4, R5, R2, R3 ;  /* 0x0000000205047224 */ /* 0x000fc400078e0203 */
[--C-:B------:R-:W-:Y:S01]  /*c070*/  @!P5 IMAD.IADD R10, R10, 0x1, -R5.reuse ;  /* 0x000000010a0ad824 */ /* 0x100fe200078e0a05 */
[----:B------:R-:W-:Y:S01]  /*c080*/  ISETP.GT.U32.AND P5, PT, R5, R6, PT ;  /* 0x000000060500720c */ /* 0x000fe20003fa4070 */
[--C-:B------:R-:W-:Y:S01]  /*c090*/  @!P0 IMAD.IADD R11, R11, 0x1, -R5.reuse ;  /* 0x000000010b0b8824 */ /* 0x100fe200078e0a05 */
[----:B------:R-:W-:Y:S01]  /*c0a0*/  ISETP.GE.AND P0, PT, R14, RZ, PT ;  /* 0x000000ff0e00720c */ /* 0x000fe20003f06270 */
[----:B------:R-:W-:Y:S01]  /*c0b0*/  @!P6 IMAD.IADD R9, R9, 0x1, -R5 ;  /* 0x000000010909e824 */ /* 0x000fe200078e0a05 */
[----:B------:R-:W-:Y:S01]  /*c0c0*/  ISETP.GT.U32.AND P6, PT, R5, R4, PT ;  /* 0x000000040500720c */ /* 0x000fe20003fc4070 */
[----:B------:R-:W-:-:S04]  /*c0d0*/  IMAD.HI.U32 R14, R8, R15, RZ ;  /* 0x0000000f080e7227 */ /* 0x000fc800078e00ff */
[C---:B------:R-:W-:Y:S02]  /*c0e0*/  VIADD R13, R29.reuse, 0x125 ;  /* 0x000001251d0d7836 */ /* 0x040fe40000000000 */
[----:B------:R-:W-:Y:S02]  /*c0f0*/  IMAD.MOV R3, RZ, RZ, -R14 ;  /* 0x000000ffff037224 */ /* 0x000fe400078e0a0e */
[----:B------:R-:W-:Y:S01]  /*c100*/  VIADD R14, R29, 0x124 ;  /* 0x000001241d0e7836 */ /* 0x000fe20000000000 */
[----:B------:R-:W-:Y:S01]  /*c110*/  IABS R2, R13 ;  /* 0x0000000d00027213 */ /* 0x000fe20000000000 */
[C---:B------:R-:W-:Y:S02]  /*c120*/  IMAD R3, R5.reuse, R3, R15 ;  /* 0x0000000305037224 */ /* 0x040fe400078e020f */
[----:B------:R-:W-:Y:S01]  /*c130*/  @!P5 IMAD.IADD R6, R6, 0x1, -R5 ;  /* 0x000000010606d824 */ /* 0x000fe200078e0a05 */
[----:B0-----:R-:W-:Y:S01]  /*c140*/  IABS R17, R14 ;  /* 0x0000000e00117213 */ /* 0x001fe20000000000 */
[----:B------:R-:W-:Y:S01]  /*c150*/  IMAD.MOV.U32 R23, RZ, RZ, R11 ;  /* 0x000000ffff177224 */ /* 0x000fe200078e000b */
[----:B------:R-:W-:Y:S01]  /*c160*/  ISETP.GT.U32.AND P5, PT, R5, R3, PT ;  /* 0x000000030500720c */ /* 0x000fe20003fa4070 */
[----:B------:R-:W-:-:S04]  /*c170*/  IMAD.HI.U32 R20, R8, R2, RZ ;  /* 0x0000000208147227 */ /* 0x000fc800078e00ff */
[----:B------:R-:W-:Y:S01]  /*c180*/  @!P6 IMAD.IADD R4, R4, 0x1, -R5 ;  /* 0x000000010404e824 */ /* 0x000fe200078e0a05 */
[----:B------:R-:W-:Y:S01]  /*c190*/  ISETP.GE.AND P6, PT, R19, RZ, PT ;  /* 0x000000ff1300720c */ /* 0x000fe20003fc6270 */
[----:B------:R-:W-:Y:S01]  /*c1a0*/  @!P1 IMAD.MOV R23, RZ, RZ, -R23 ;  /* 0x000000ffff179224 */ /* 0x000fe200078e0a17 */
[C---:B------:R-:W-:Y:S01]  /*c1b0*/  ISETP.GT.U32.AND P1, PT, R5.reuse, R6, PT ;  /* 0x000000060500720c */ /* 0x040fe20003f24070 */
[----:B------:R-:W-:Y:S02]  /*c1c0*/  IMAD.MOV R20, RZ, RZ, -R20 ;  /* 0x000000ffff147224 */ /* 0x000fe400078e0a14 */
[----:B------:R-:W-:Y:S01]  /*c1d0*/  IMAD.HI.U32 R19, R8, R17, RZ ;  /* 0x0000001108137227 */ /* 0x000fe200078e00ff */
[----:B------:R-:W-:Y:S03]  /*c1e0*/  STL [R1+0x4b8], R23 ;  /* 0x0004b81701007387 */ /* 0x000fe60000100800 */
[----:B------:R-:W-:-:S02]  /*c1f0*/  IMAD R2, R5, R20, R2 ;  /* 0x0000001405027224 */ /* 0x000fc400078e0202 */
[----:B------:R-:W-:Y:S02]  /*c200*/  IMAD.MOV R19, RZ, RZ, -R19 ;  /* 0x000000ffff137224 */ /* 0x000fe400078e0a13 */
[----:B------:R-:W-:Y:S02]  /*c210*/  VIADD R15, R29, 0x123 ;  /* 0x000001231d0f7836 */ /* 0x000fe40000000000 */
[C---:B------:R-:W-:Y:S02]  /*c220*/  IMAD R17, R5.reuse, R19, R17 ;  /* 0x0000001305117224 */ /* 0x040fe400078e0211 */
[----:B------:R-:W-:Y:S01]  /*c230*/  @!P4 IMAD.MOV R9, RZ, RZ, -R9 ;  /* 0x000000ffff09c224 */ /* 0x000fe200078e0a09 */
[----:B------:R-:W-:Y:S01]  /*c240*/  ISETP.GT.U32.AND P4, PT, R5, R2, PT ;  /* 0x000000020500720c */ /* 0x000fe20003f84070 */
[----:B------:R-:W-:Y:S01]  /*c250*/  VIADD R16, R29, 0x122 ;  /* 0x000001221d107836 */ /* 0x000fe20000000000 */
[----:B------:R-:W-:Y:S01]  /*c260*/  IABS R18, R15 ;  /* 0x0000000f00127213 */ /* 0x000fe20000000000 */
[----:B------:R-:W-:-:S02]  /*c270*/  IMAD.MOV.U32 R22, RZ, RZ, R10 ;  /* 0x000000ffff167224 */ /* 0x000fc400078e000a */
[--C-:B------:R-:W-:Y:S01]  /*c280*/  @!P5 IMAD.IADD R3, R3, 0x1, -R5.reuse ;  /* 0x000000010303d824 */ /* 0x100fe200078e0a05 */
[----:B------:R-:W-:Y:S01]  /*c290*/  IABS R20, R16 ;  /* 0x0000001000147213 */ /* 0x000fe20000000000 */
[----:B------:R-:W-:Y:S01]  /*c2a0*/  @!P1 IMAD.IADD R6, R6, 0x1, -R5 ;  /* 0x0000000106069824 */ /* 0x000fe200078e0a05 */
[C---:B------:R-:W-:Y:S01]  /*c2b0*/  ISETP.GT.U32.AND P1, PT, R5.reuse, R17, PT ;  /* 0x000000110500720c */ /* 0x040fe20003f24070 */
[----:B------:R-:W-:Y:S01]  /*c2c0*/  @!P3 IMAD.MOV R22, RZ, RZ, -R22 ;  /* 0x000000ffff16b224 */ /* 0x000fe200078e0a16 */
[C---:B------:R-:W-:Y:S01]  /*c2d0*/  ISETP.GT.U32.AND P3, PT, R5.reuse, R4, PT ;  /* 0x000000040500720c */ /* 0x040fe20003f64070 */
[----:B------:R-:W-:Y:S01]  /*c2e0*/  IMAD.HI.U32 R21, R8, R18, RZ ;  /* 0x0000001208157227 */ /* 0x000fe200078e00ff */
[----:B------:R-:W-:Y:S02]  /*c2f0*/  ISETP.GT.U32.AND P5, PT, R5, R3, PT ;  /* 0x000000030500720c */ /* 0x000fe40003fa4070 */
[----:B------:R-:W-:Y:S01]  /*c300*/  STL [R1+0x4b4], R22 ;  /* 0x0004b41601007387 */ /* 0x000fe20000100800 */
[----:B------:R-:W-:-:S02]  /*c310*/  IMAD.MOV R21, RZ, RZ, -R21 ;  /* 0x000000ffff157224 */ /* 0x000fc400078e0a15 */
[----:B------:R-:W-:Y:S01]  /*c320*/  IMAD.HI.U32 R10, R8, R20, RZ ;  /* 0x00000014080a7227 */ /* 0x000fe200078e00ff */
[----:B------:R0:W-:Y:S03]  /*c330*/  STL [R1+0x4b0], R9 ;  /* 0x0004b00901007387 */ /* 0x0001e60000100800 */
[--C-:B------:R-:W-:Y:S01]  /*c340*/  @!P4 IMAD.IADD R2, R2, 0x1, -R5.reuse ;  /* 0x000000010202c824 */ /* 0x100fe200078e0a05 */
[----:B------:R-:W-:Y:S01]  /*c350*/  ISETP.GE.AND P4, PT, R13, RZ, PT ;  /* 0x000000ff0d00720c */ /* 0x000fe20003f86270 */
[----:B------:R-:W-:Y:S02]  /*c360*/  IMAD R18, R5, R21, R18 ;  /* 0x0000001505127224 */ /* 0x000fe400078e0212 */
[----:B------:R-:W-:Y:S02]  /*c370*/  IMAD.MOV R10, RZ, RZ, -R10 ;  /* 0x000000ffff0a7224 */ /* 0x000fe400078e0a0a */
[----:B------:R-:W-:Y:S01]  /*c380*/  @!P1 IMAD.IADD R17, R17, 0x1, -R5 ;  /* 0x0000000111119824 */ /* 0x000fe200078e0a05 */
[----:B------:R-:W-:Y:S01]  /*c390*/  ISETP.GT.U32.AND P1, PT, R5, R2, PT ;  /* 0x000000020500720c */ /* 0x000fe20003f24070 */
[----:B0-----:R-:W-:-:S02]  /*c3a0*/  VIADD R9, R29, 0x121 ;  /* 0x000001211d097836 */ /* 0x001fc40000000000 */
[--C-:B------:R-:W-:Y:S01]  /*c3b0*/  @!P3 IMAD.IADD R4, R4, 0x1, -R5.reuse ;  /* 0x000000010404b824 */ /* 0x100fe200078e0a05 */
[C---:B------:R-:W-:Y:S01]  /*c3c0*/  ISETP.GT.U32.AND P3, PT, R5.reuse, R18, PT ;  /* 0x000000120500720c */ /* 0x040fe20003f64070 */
[----:B------:R-:W-:Y:S02]  /*c3d0*/  IMAD R10, R5, R10, R20 ;  /* 0x0000000a050a7224 */ /* 0x000fe400078e0214 */
[----:B------:R-:W-:Y:S01]  /*c3e0*/  @!P5 IMAD.IADD R3, R3, 0x1, -R5 ;  /* 0x000000010303d824 */ /* 0x000fe200078e0a05 */
[----:B------:R-:W-:Y:S01]  /*c3f0*/  ISETP.GE.AND P5, PT, R12, RZ, PT ;  /* 0x000000ff0c00720c */ /* 0x000fe20003fa6270 */
[----:B------:R-:W-:Y:S01]  /*c400*/  IMAD.MOV.U32 R19, RZ, RZ, R6 ;  /* 0x000000ffff137224 */ /* 0x000fe200078e0006 */
[----:B------:R-:W-:Y:S01]  /*c410*/  IABS R12, R9 ;  /* 0x00000009000c7213 */ /* 0x000fe20000000000 */
[----:B------:R-:W-:Y:S01]  /*c420*/  @!P6 IMAD.MOV R4, RZ, RZ, -R4 ;  /* 0x000000ffff04e224 */ /* 0x000fe200078e0a04 */
[----:B------:R-:W-:Y:S01]  /*c430*/  ISETP.GT.U32.AND P6, PT, R5, R10, PT ;  /* 0x0000000a0500720c */ /* 0x000fe20003fc4070 */
[----:B------:R-:W-:-:S02]  /*c440*/  IMAD.MOV.U32 R6, RZ, RZ, R3 ;  /* 0x000000ffff067224 */ /* 0x000fc400078e0003 */
[----:B------:R-:W-:Y:S01]  /*c450*/  @!P0 IMAD.MOV R19, RZ, RZ, -R19 ;  /* 0x000000ffff138224 */ /* 0x000fe200078e0a13 */
[----:B------:R-:W-:Y:S01]  /*c460*/  ISETP.GT.U32.AND P0, PT, R5, R17, PT ;  /* 0x000000110500720c */ /* 0x000fe20003f04070 */
[----:B------:R-:W-:-:S03]  /*c470*/  IMAD.HI.U32 R3, R8, R12, RZ ;  /* 0x0000000c08037227 */ /* 0x000fc600078e00ff */
[----:B------:R-:W-:Y:S01]  /*c480*/  STL [R1+0x4ac], R19 ;  /* 0x0004ac1301007387 */ /* 0x000fe20000100800 */
[----:B------:R-:W-:Y:S01]  /*c490*/  @!P1 IMAD.IADD R2, R2, 0x1, -R5 ;  /* 0x0000000102029824 */ /* 0x000fe200078e0a05 */
[----:B------:R-:W-:Y:S01]  /*c4a0*/  ISETP.GE.AND P1, PT, R15, RZ, PT ;  /* 0x000000ff0f00720c */ /* 0x000fe20003f26270 */
[----:B------:R-:W-:Y:S01]  /*c4b0*/  IMAD.MOV R3, RZ, RZ, -R3 ;  /* 0x000000ffff037224 */ /* 0x000fe200078e0a03 */
[----:B------:R0:W-:Y:S01]  /*c4c0*/  STL [R1+0x4a8], R4 ;  /* 0x0004a80401007387 */ /* 0x0001e20000100800 */
[----:B------:R-:W-:Y:S02]  /*c4d0*/  VIADD R11, R29, 0x120 ;  /* 0x000001201d0b7836 */ /* 0x000fe40000000000 */
[--C-:B------:R-:W-:Y:S02]  /*c4e0*/  @!P3 IMAD.IADD R18, R18, 0x1, -R5.reuse ;  /* 0x000000011212b824 */ /* 0x100fe400078e0a05 */
[C---:B------:R-:W-:Y:S01]  /*c4f0*/  IMAD R3, R5.reuse, R3, R12 ;  /* 0x0000000305037224 */ /* 0x040fe200078e020c */
[----:B------:R-:W-:Y:S01]  /*c500*/  IABS R13, R11 ;  /* 0x0000000b000d7213 */ /* 0x000fe20000000000 */
[----:B------:R-:W-:Y:S01]  /*c510*/  IMAD.MOV.U32 R20, RZ, RZ, R2 ;  /* 0x000000ffff147224 */ /* 0x000fe200078e0002 */
[----:B------:R-:W-:Y:S01]  /*c520*/  ISETP.GT.U32.AND P3, PT, R5, R18, PT ;  /* 0x000000120500720c */ /* 0x000fe20003f64070 */
[----:B------:R-:W-:-:S02]  /*c530*/  @!P6 IMAD.IADD R10, R10, 0x1, -R5 ;  /* 0x000000010a0ae824 */ /* 0x000fc400078e0a05 */
[----:B------:R-:W-:Y:S01]  /*c540*/  @!P4 IMAD.MOV R20, RZ, RZ, -R20 ;  /* 0x000000ffff14c224 */ /* 0x000fe200078e0a14 */
[----:B------:R-:W-:Y:S01]  /*c550*/  ISETP.GT.U32.AND P4, PT, R5, R3, PT ;  /* 0x000000030500720c */ /* 0x000fe20003f84070 */
[----:B------:R-:W-:Y:S01]  /*c560*/  @!P0 IMAD.IADD R17, R17, 0x1, -R5 ;  /* 0x0000000111118824 */ /* 0x000fe200078e0a05 */
[----:B------:R-:W-:Y:S01]  /*c570*/  ISETP.GE.AND P0, PT, R16, RZ, PT ;  /* 0x000000ff1000720c */ /* 0x000fe20003f06270 */
[----:B------:R-:W-:Y:S01]  /*c580*/  IMAD.HI.U32 R16, R8, R13, RZ ;  /* 0x0000000d08107227 */ /* 0x000fe200078e00ff */
[----:B------:R-:W-:-:S03]  /*c590*/  ISETP.GT.U32.AND P6, PT, R5, R10, PT ;  /* 0x0000000a0500720c */ /* 0x000fc60003fc4070 */
[----:B------:R-:W-:Y:S01]  /*c5a0*/  @!P5 IMAD.MOV R6, RZ, RZ, -R6 ;  /* 0x000000ffff06d224 */ /* 0x000fe200078e0a06 */
[----:B------:R-:W-:Y:S01]  /*c5b0*/  ISETP.GE.AND P5, PT, R14, RZ, PT ;  /* 0x000000ff0e00720c */ /* 0x000fe20003fa6270 */
[----:B------:R-:W-:Y:S02]  /*c5c0*/  IMAD.MOV R16, RZ, RZ, -R16 ;  /* 0x000000ffff107224 */ /* 0x000fe400078e0a10 */
[----:B0-----:R-:W-:Y:S01]  /*c5d0*/  VIADD R4, R29, 0x11f ;  /* 0x0000011f1d047836 */ /* 0x001fe20000000000 */
[----:B------:R0:W-:Y:S01]  /*c5e0*/  STL [R1+0x4a4], R6 ;  /* 0x0004a40601007387 */ /* 0x0001e20000100800 */
[----:B------:R-:W-:Y:S01]  /*c5f0*/  @!P3 IMAD.IADD R18, R18, 0x1, -R5 ;  /* 0x000000011212b824 */ /* 0x000fe200078e0a05 */
[----:B------:R-:W-:Y:S01]  /*c600*/  ISETP.GE.AND P3, PT, R9, RZ, PT ;  /* 0x000000ff0900720c */ /* 0x000fe20003f66270 */
[----:B------:R-:W-:Y:S01]  /*c610*/  IMAD R16, R5, R16, R13 ;  /* 0x0000001005107224 */ /* 0x000fe200078e020d */
[----:B------:R-:W-:Y:S01]  /*c620*/  IABS R14, R4 ;  /* 0x00000004000e7213 */ /* 0x000fe20000000000 */
[----:B------:R-:W-:Y:S01]  /*c630*/  @!P4 IMAD.IADD R3, R3, 0x1, -R5 ;  /* 0x000000010303c824 */ /* 0x000fe200078e0a05 */
[----:B------:R-:W-:Y:S01]  /*c640*/  STL [R1+0x4a0], R20 ;  /* 0x0004a01401007387 */ /* 0x000fe20000100800 */
[----:B------:R-:W-:-:S02]  /*c650*/  IMAD.MOV.U32 R19, RZ, RZ, R17 ;  /* 0x000000ffff137224 */ /* 0x000fc400078e0011 */
[----:B------:R-:W-:Y:S01]  /*c660*/  @!P6 IMAD.IADD R10, R10, 0x1, -R5 ;  /* 0x000000010a0ae824 */ /* 0x000fe200078e0a05 */
[C---:B------:R-:W-:Y:S01]  /*c670*/  ISETP.GT.U32.AND P6, PT, R5.reuse, R16, PT ;  /* 0x000000100500720c */ /* 0x040fe20003fc4070 */
[----:B0-----:R-:W-:Y:S01]  /*c680*/  IMAD.MOV.U32 R6, RZ, RZ, R18 ;  /* 0x000000ffff067224 */ /* 0x001fe200078e0012 */
[----:B------:R-:W-:Y:S01]  /*c690*/  ISETP.GT.U32.AND P4, PT, R5, R3, PT ;  /* 0x000000030500720c */ /* 0x000fe20003f84070 */
[----:B------:R-:W-:Y:S01]  /*c6a0*/  @!P5 IMAD.MOV R19, RZ, RZ, -R19 ;  /* 0x000000ffff13d224 */ /* 0x000fe200078e0a13 */
[----:B------:R-:W-:Y:S01]  /*c6b0*/  ISETP.GE.AND P5, PT, R11, RZ, PT ;  /* 0x000000ff0b00720c */ /* 0x000fe20003fa6270 */
[----:B------:R-:W-:Y:S01]  /*c6c0*/  @!P1 IMAD.MOV R6, RZ, RZ, -R6 ;  /* 0x000000ffff069224 */ /* 0x000fe200078e0a06 */
[----:B------:R-:W-:Y:S01]  /*c6d0*/  ISETP.GE.AND P1, PT, R4, RZ, PT ;  /* 0x000000ff0400720c */ /* 0x000fe20003f26270 */
[----:B------:R-:W-:Y:S01]  /*c6e0*/  IMAD.HI.U32 R2, R8, R14, RZ ;  /* 0x0000000e08027227 */ /* 0x000fe200078e00ff */
[----:B------:R-:W-:Y:S03]  /*c6f0*/  STL [R1+0x49c], R19 ;  /* 0x00049c1301007387 */ /* 0x000fe60000100800 */
[----:B------:R-:W-:Y:S01]  /*c700*/  IMAD.MOV.U32 R12, RZ, RZ, R10 ;  /* 0x000000ffff0c7224 */ /* 0x000fe200078e000a */
[----:B------:R0:W-:Y:S01]  /*c710*/  STL [R1+0x498], R6 ;  /* 0x0004980601007387 */ /* 0x0001e20000100800 */
[----:B------:R-:W-:-:S02]  /*c720*/  IMAD.MOV R10, RZ, RZ, -R2 ;  /* 0x000000ffff0a7224 */ /* 0x000fc400078e0a02 */
[--C-:B------:R-:W-:Y:S02]  /*c730*/  @!P6 IMAD.IADD R16, R16, 0x1, -R5.reuse ;  /* 0x000000011010e824 */ /* 0x100fe400078e0a05 */
[----:B------:R-:W-:Y:S02]  /*c740*/  IMAD R14, R5, R10, R14 ;  /* 0x0000000a050e7224 */ /* 0x000fe400078e020e */
[----:B------:R-:W-:Y:S01]  /*c750*/  VIADD R4, R29, 0x11d ;  /* 0x0000011d1d047836 */ /* 0x000fe20000000000 */
[----:B------:R-:W-:Y:S01]  /*c760*/  ISETP.GT.U32.AND P6, PT, R5, R16, PT ;  /* 0x000000100500720c */ /* 0x000fe20003fc4070 */
[----:B------:R-:W-:Y:S01]  /*c770*/  @!P4 IMAD.IADD R3, R3, 0x1, -R5 ;  /* 0x000000010303c824 */ /* 0x000fe200078e0a05 */
[----:B------:R-:W-:Y:S01]  /*c780*/  ISETP.GT.U32.AND P4, PT, R5, R14, PT ;  /* 0x0000000e0500720c */ /* 0x000fe20003f84070 */
[----:B0-----:R-:W-:Y:S01]  /*c790*/  VIADD R6, R29, 0x11e ;  /* 0x0000011e1d067836 */ /* 0x001fe20000000000 */
[----:B------:R-:W-:Y:S01]  /*c7a0*/  IABS R11, R4 ;  /* 0x00000004000b7213 */ /* 0x000fe20000000000 */
[----:B------:R-:W-:-:S02]  /*c7b0*/  @!P0 IMAD.MOV R12, RZ, RZ, -R12 ;  /* 0x000000ffff0c8224 */ /* 0x000fc400078e0a0c */
[----:B------:R-:W-:Y:S01]  /*c7c0*/  IMAD.MOV.U32 R17, RZ, RZ, R3 ;  /* 0x000000ffff117224 */ /* 0x000fe200078e0003 */
[----:B------:R-:W-:Y:S01]  /*c7d0*/  IABS R9, R6 ;  /* 0x0000000600097213 */ /* 0x000fe20000000000 */
[----:B------:R-:W-:Y:S01]  /*c7e0*/  IMAD.HI.U32 R10, R8, R11, RZ ;  /* 0x0000000b080a7227 */ /* 0x000fe200078e00ff */
[----:B------:R-:W-:Y:S01]  /*c7f0*/  ISETP.GE.AND P0, PT, R6, RZ, PT ;  /* 0x000000ff0600720c */ /* 0x000fe20003f06270 */
[----:B------:R0:W-:Y:S02]  /*c800*/  STL [R1+0x494], R12 ;  /* 0x0004940c01007387 */ /* 0x0001e40000100800 */
[----:B------:R-:W-:-:S04]  /*c810*/  IMAD.HI.U32 R2, R8, R9, RZ ;  /* 0x0000000908027227 */ /* 0x000fc800078e00ff */
[----:B------:R-:W-:Y:S02]  /*c820*/  IMAD.MOV R2, RZ, RZ, -R2 ;  /* 0x000000ffff027224 */ /* 0x000fe400078e0a02 */
[----:B------:R-:W-:Y:S02]  /*c830*/  VIADD R6, R29, 0x11c ;  /* 0x0000011c1d067836 */ /* 0x000fe40000000000 */
[C---:B------:R-:W-:Y:S02]  /*c840*/  IMAD R9, R5.reuse, R2, R9 ;  /* 0x0000000205097224 */ /* 0x040fe400078e0209 */
[----:B------:R-:W-:Y:S01]  /*c850*/  IMAD.MOV R10, RZ, RZ, -R10 ;  /* 0x000000ffff0a7224 */ /* 0x000fe200078e0a0a */
[----:B------:R-:W-:Y:S01]  /*c860*/  IABS R15, R6 ;  /* 0x00000006000f7213 */ /* 0x000fe20000000000 */
[--C-:B------:R-:W-:Y:S02]  /*c870*/  @!P4 IMAD.IADD R14, R14, 0x1, -R5.reuse ;  /* 0x000000010e0ec824 */ /* 0x100fe400078e0a05 */
[----:B------:R-:W-:Y:S01]  /*c880*/  @!P6 IMAD.IADD R16, R16, 0x1, -R5 ;  /* 0x000000011010e824 */ /* 0x000fe200078e0a05 */
[C---:B------:R-:W-:Y:S01]  /*c890*/  ISETP.GT.U32.AND P6, PT, R5.reuse, R9, PT ;  /* 0x000000090500720c */ /* 0x040fe20003fc4070 */
[----:B------:R-:W-:Y:S01]  /*c8a0*/  @!P3 IMAD.MOV R17, RZ, RZ, -R17 ;  /* 0x000000ffff11b224 */ /* 0x000fe200078e0a11 */
[C---:B------:R-:W-:Y:S01]  /*c8b0*/  ISETP.GT.U32.AND P3, PT, R5.reuse, R14, PT ;  /* 0x0000000e0500720c */ /* 0x040fe20003f64070 */
[----:B------:R-:W-:-:S02]  /*c8c0*/  IMAD R11, R5, R10, R11 ;  /* 0x0000000a050b7224 */ /* 0x000fc400078e020b */
[----:B------:R-:W-:Y:S01]  /*c8d0*/  IMAD.HI.U32 R3, R8, R15, RZ ;  /* 0x0000000f08037227 */ /* 0x000fe200078e00ff */
[----:B------:R1:W-:Y:S02]  /*c8e0*/  STL [R1+0x490], R17 ;  /* 0x0004901101007387 */ /* 0x0003e40000100800 */
[----:B------:R-:W-:Y:S01]  /*c8f0*/  ISETP.GT.U32.AND P4, PT, R5, R11, PT ;  /* 0x0000000b0500720c */ /* 0x000fe20003f84070 */
[C---:B------:R-:W-:Y:S02]  /*c900*/  VIADD R13, R29.reuse, 0x11b ;  /* 0x0000011b1d0d7836 */ /* 0x040fe40000000000 */
[----:B------:R-:W-:Y:S02]  /*c910*/  VIADD R2, R29, 0x11a ;  /* 0x0000011a1d027836 */ /* 0x000fe40000000000 */
[--C-:B------:R-:W-:Y:S01]  /*c920*/  @!P6 IMAD.IADD R9, R9, 0x1, -R5.reuse ;  /* 0x000000010909e824 */ /* 0x100fe200078e0a05 */
[----:B0-----:R-:W-:Y:S01]  /*c930*/  IABS R12, R13 ;  /* 0x0000000d000c7213 */ /* 0x001fe20000000000 */
[----:B------:R-:W-:Y:S01]  /*c940*/  @!P3 IMAD.IADD R14, R14, 0x1, -R5 ;  /* 0x000000010e0eb824 */ /* 0x000fe200078e0a05 */
[----:B------:R-:W-:Y:S01]  /*c950*/  IABS R10, R2 ;  /* 0x00000002000a7213 */ /* 0x000fe20000000000 */
[----:B-1----:R-:W-:Y:S01]  /*c960*/  IMAD.MOV.U32 R17, RZ, RZ, R16 ;  /* 0x000000ffff117224 */ /* 0x002fe200078e0010 */
[----:B------:R-:W-:Y:S01]  /*c970*/  ISETP.GT.U32.AND P6, PT, R5, R9, PT ;  /* 0x000000090500720c */ /* 0x000fe20003fc4070 */
[----:B------:R-:W-:-:S02]  /*c980*/  IMAD.MOV R16, RZ, RZ, -R3 ;  /* 0x000000ffff107224 */ /* 0x000fc400078e0a03 */
[----:B------:R-:W-:Y:S01]  /*c990*/  @!P5 IMAD.MOV R17, RZ, RZ, -R17 ;  /* 0x000000ffff11d224 */ /* 0x000fe200078e0a11 */
[----:B------:R-:W-:Y:S01]  /*c9a0*/  ISETP.GE.AND P5, PT, R4, RZ, PT ;  /* 0x000000ff0400720c */ /* 0x000fe20003fa6270 */
[----:B------:R-:W-:Y:S02]  /*c9b0*/  IMAD R4, R5, R16, R15 ;  /* 0x0000001005047224 */ /* 0x000fe400078e020f */
[----:B------:R-:W-:Y:S01]  /*c9c0*/  @!P4 IMAD.IADD R11, R11, 0x1, -R5 ;  /* 0x000000010b0bc824 */ /* 0x000fe200078e0a05 */
[----:B------:R0:W-:Y:S01]  /*c9d0*/  STL [R1+0x46c], R17 ;  /* 0x00046c1101007387 */ /* 0x0001e20000100800 */
[----:B------:R-:W-:Y:S01]  /*c9e0*/  IMAD.HI.U32 R3, R8, R12, RZ ;  /* 0x0000000c08037227 */ /* 0x000fe200078e00ff */
[C---:B------:R-:W-:Y:S02]  /*c9f0*/  ISETP.GT.U32.AND P3, PT, R5.reuse, R4, PT ;  /* 0x000000040500720c */ /* 0x040fe40003f64070 */
[----:B------:R-:W-:Y:S01]  /*ca00*/  ISETP.GT.U32.AND P4, PT, R5, R11, PT ;  /* 0x0000000b0500720c */ /* 0x000fe20003f84070 */
[----:B------:R-:W-:-:S02]  /*ca10*/  IMAD.MOV R3, RZ, RZ, -R3 ;  /* 0x000000ffff037224 */ /* 0x000fc400078e0a03 */
[----:B------:R-:W-:-:S04]  /*ca20*/  IMAD.HI.U32 R15, R8, R10, RZ ;  /* 0x0000000a080f7227 */ /* 0x000fc800078e00ff */
[----:B------:R-:W-:Y:S02]  /*ca30*/  IMAD R12, R5, R3, R12 ;  /* 0x00000003050c7224 */ /* 0x000fe400078e020c */
[----:B0-----:R-:W-:Y:S02]  /*ca40*/  IMAD.MOV.U32 R17, RZ, RZ, R14 ;  /* 0x000000ffff117224 */ /* 0x001fe400078e000e */
[----:B------:R-:W-:Y:S02]  /*ca50*/  VIADD R3, R29, 0x119 ;  /* 0x000001191d037836 */ /* 0x000fe40000000000 */
[----:B------:R-:W-:Y:S02]  /*ca60*/  @!P3 IMAD.IADD R4, R4, 0x1, -R5 ;  /* 0x000000010404b824 */ /* 0x000fe400078e0a05 */
[----:B------:R-:W-:Y:S01]  /*ca70*/  IMAD.MOV R15, RZ, RZ, -R15 ;  /* 0x000000ffff0f7224 */ /* 0x000fe200078e0a0f */
[----:B------:R-:W-:Y:S01]  /*ca80*/  IABS R14, R3 ;  /* 0x00000003000e7213 */ /* 0x000fe20000000000 */
[----:B------:R-:W-:Y:S01]  /*ca90*/  @!P6 IMAD.IADD R9, R9, 0x1, -R5 ;  /* 0x000000010909e824 */ /* 0x000fe200078e0a05 */
[C---:B------:R-:W-:Y:S01]  /*caa0*/  ISETP.GT.U32.AND P6, PT, R5.reuse, R12, PT ;  /* 0x0000000c0500720c */ /* 0x040fe20003fc4070 */
[----:B------:R-:W-:Y:S01]  /*cab0*/  @!P1 IMAD.MOV R17, RZ, RZ, -R17 ;  /* 0x000000ffff119224 */ /* 0x000fe200078e0a11 */
[----:B------:R-:W-:Y:S01]  /*cac0*/  ISETP.GE.AND P1, PT, R6, RZ, PT ;  /* 0x000000ff0600720c */ /* 0x000fe20003f26270 */
[C---:B------:R-:W-:Y:S01]  /*cad0*/  IMAD R6, R5.reuse, R15, R10 ;  /* 0x0000000f05067224 */ /* 0x040fe200078e020a */
[----:B------:R-:W-:Y:S01]  /*cae0*/  ISETP.GT.U32.AND P3, PT, R5, R4, PT ;  /* 0x000000040500720c */ /* 0x000fe20003f64070 */
[----:B------:R-:W-:Y:S01]  /*caf0*/  IMAD.MOV.U32 R16, RZ, RZ, R9 ;  /* 0x000000ffff107224 */ /* 0x000fe200078e0009 */
[----:B------:R-:W-:Y:S01]  /*cb00*/  STL [R1+0x470], R17 ;  /* 0x0004701101007387 */ /* 0x000fe20000100800 */
[----:B------:R-:W-:-:S02]  /*cb10*/  VIADD R10, R29, 0x118 ;  /* 0x000001181d0a7836 */ /* 0x000fc40000000000 */
[----:B------:R-:W-:Y:S01]  /*cb20*/  @!P4 IMAD.IADD R11, R11, 0x1, -R5 ;  /* 0x000000010b0bc824 */ /* 0x000fe200078e0a05 */
[----:B------:R-:W-:Y:S01]  /*cb30*/  ISETP.GT.U32.AND P4, PT, R5, R6, PT ;  /* 0x000000060500720c */ /* 0x000fe20003f84070 */
[----:B------:R-:W-:Y:S02]  /*cb40*/  IMAD.MOV.U32 R9, RZ, RZ, R14 ;  /* 0x000000ffff097224 */ /* 0x000fe400078e000e */
[----:B------:R-:W-:Y:S01]  /*cb50*/  @!P0 IMAD.MOV R16, RZ, RZ, -R16 ;  /* 0x000000ffff108224 */ /* 0x000fe200078e0a10 */
[----:B------:R-:W-:Y:S01]  /*cb60*/  ISETP.GE.AND P0, PT, R13, RZ, PT ;  /* 0x000000ff0d00720c */ /* 0x000fe20003f06270 */
[----:B------:R-:W-:Y:S01]  /*cb70*/  IMAD.MOV.U32 R14, RZ, RZ, R11 ;  /* 0x000000ffff0e7224 */ /* 0x000fe200078e000b */
[----:B------:R-:W-:Y:S01]  /*cb80*/  IABS R13, R10 ;  /* 0x0000000a000d7213 */ /* 0x000fe20000000000 */
[----:B------:R-:W-:Y:S01]  /*cb90*/  IMAD.HI.U32 R11, R8, R9, RZ ;  /* 0x00000009080b7227 */ /* 0x000fe200078e00ff */
[----:B------:R-:W-:Y:S03]  /*cba0*/  STL [R1+0x474], R16 ;  /* 0x0004741001007387 */ /* 0x000fe60000100800 */
[----:B------:R-:W-:Y:S01]  /*cbb0*/  @!P5 IMAD.MOV R14, RZ, RZ, -R14 ;  /* 0x000000ffff0ed224 */ /* 0x000fe200078e0a0e */
[----:B------:R-:W-:Y:S01]  /*cbc0*/  ISETP.GE.AND P5, PT, R2, RZ, PT ;  /* 0x000000ff0200720c */ /* 0x000fe20003fa6270 */
[----:B------:R-:W-:-:S02]  /*cbd0*/  IMAD.MOV.U32 R2, RZ, RZ, R13 ;  /* 0x000000ffff027224 */ /* 0x000fc400078e000d */
[----:B------:R-:W-:Y:S01]  /*cbe0*/  @!P6 IMAD.IADD R12, R12, 0x1, -R5 ;  /* 0x000000010c0ce824 */ /* 0x000fe200078e0a05 */
[----:B------:R0:W-:Y:S01]  /*cbf0*/  STL [R1+0x478], R14 ;  /* 0x0004780e01007387 */ /* 0x0001e20000100800 */
[----:B------:R-:W-:Y:S02]  /*cc00*/  IMAD.MOV R13, RZ, RZ, -R11 ;  /* 0x000000ffff0d7224 */ /* 0x000fe400078e0a0b */
[----:B------:R-:W-:Y:S01]  /*cc10*/  @!P3 IMAD.IADD R4, R4, 0x1, -R5 ;  /* 0x000000010404b824 */ /* 0x000fe200078e0a05 */
[----:B------:R-:W-:Y:S01]  /*cc20*/  ISETP.GE.AND P3, PT, R3, RZ, PT ;  /* 0x000000ff0300720c */ /* 0x000fe20003f66270 */
[C---:B------:R-:W-:Y:S01]  /*cc30*/  IMAD R3, R5.reuse, R13, R9 ;  /* 0x0000000d05037224 */ /* 0x040fe200078e0209 */
[----:B------:R-:W-:Y:S01]  /*cc40*/  ISETP.GT.U32.AND P6, PT, R5, R12, PT ;  /* 0x0000000c0500720c */ /* 0x000fe20003fc4070 */
[----:B------:R-:W-:Y:S02]  /*cc50*/  @!P4 IMAD.IADD R6, R6, 0x1, -R5 ;  /* 0x000000010606c824 */ /* 0x000fe400078e0a05 */
[----:B------:R-:W-:-:S03]  /*cc60*/  IMAD.HI.U32 R11, R8, R2, RZ ;  /* 0x00000002080b7227 */ /* 0x000fc600078e00ff */
[C---:B------:R-:W-:Y:S01]  /*cc70*/  ISETP.GT.U32.AND P4, PT, R5.reuse, R6, PT ;  /* 0x000000060500720c */ /* 0x040fe20003f84070 */
[----:B0-----:R-:W-:Y:S02]  /*cc80*/  IMAD.MOV.U32 R14, RZ, RZ, R4 ;  /* 0x000000ffff0e7224 */ /* 0x001fe400078e0004 */
[----:B------:R-:W-:Y:S02]  /*cc90*/  IMAD.MOV R4, RZ, RZ, -R11 ;  /* 0x000000ffff047224 */ /* 0x000fe400078e0a0b */
[----:B------:R-:W-:Y:S01]  /*cca0*/  @!P1 IMAD.MOV R14, RZ, RZ, -R14 ;  /* 0x000000ffff0e9224 */ /* 0x000fe200078e0a0e */
[----:B------:R-:W-:Y:S01]  /*ccb0*/  ISETP.GT.U32.AND P1, PT, R5, R3, PT ;  /* 0x000000030500720c */ /* 0x000fe20003f24070 */
[----:B------:R-:W-:Y:S01]  /*ccc0*/  @!P6 IMAD.IADD R12, R12, 0x1, -R5 ;  /* 0x000000010c0ce824 */ /* 0x000fe200078e0a05 */
[----:B------:R-:W-:Y:S01]  /*ccd0*/  ISETP.GE.AND P6, PT, R10, RZ, PT ;  /* 0x000000ff0a00720c */ /* 0x000fe20003fc6270 */
[----:B------:R-:W-:Y:S01]  /*cce0*/  VIADD R9, R29, 0x117 ;  /* 0x000001171d097836 */ /* 0x000fe20000000000 */
[----:B------:R-:W-:Y:S01]  /*ccf0*/  STL [R1+0x48c], R14 ;  /* 0x00048c0e01007387 */ /* 0x000fe20000100800 */
[----:B------:R-:W-:-:S02]  /*cd00*/  IMAD.MOV.U32 R13, RZ, RZ, R12 ;  /* 0x000000ffff0d7224 */ /* 0x000fc400078e000c */
[C---:B------:R-:W-:Y:S01]  /*cd10*/  IMAD R2, R5.reuse, R4, R2 ;  /* 0x0000000405027224 */ /* 0x040fe200078e0202 */
[----:B------:R-:W-:Y:S01]  /*cd20*/  IABS R15, R9 ;  /* 0x00000009000f7213 */ /* 0x000fe20000000000 */
[----:B------:R-:W-:Y:S02]  /*cd30*/  @!P0 IMAD.MOV R13, RZ, RZ, -R13 ;  /* 0x000000ffff0d8224 */ /* 0x000fe400078e0a0d */
[--C-:B------:R-:W-:Y:S01]  /*cd40*/  @!P4 IMAD.IADD R6, R6, 0x1, -R5.reuse ;  /* 0x000000010606c824 */ /* 0x100fe200078e0a05 */
[----:B------:R-:W-:Y:S01]  /*cd50*/  ISETP.GT.U32.AND P4, PT, R5, R2, PT ;  /* 0x000000020500720c */ /* 0x000fe20003f84070 */
[----:B------:R-:W-:Y:S01]  /*cd60*/  @!P1 IMAD.IADD R3, R3, 0x1, -R5 ;  /* 0x0000000103039824 */ /* 0x000fe200078e0a05 */
[----:B------:R0:W-:Y:S01]  /*cd70*/  STL [R1+0x484], R13 ;  /* 0x0004840d01007387 */ /* 0x0001e20000100800 */
[----:B------:R-:W-:Y:S01]  /*cd80*/  VIADD R11, R29, 0x116 ;  /* 0x000001161d0b7836 */ /* 0x000fe20000000000 */
[----:B------:R-:W-:Y:S01]  /*cd90*/  ISETP.GE.AND P1, PT, R9, RZ, PT ;  /* 0x000000ff0900720c */ /* 0x000fe20003f26270 */
[----:B------:R-:W-:Y:S01]  /*cda0*/  IMAD.HI.U32 R12, R8, R15, RZ ;  /* 0x0000000f080c7227 */ /* 0x000fe200078e00ff */
[----:B------:R-:W-:-:S02]  /*cdb0*/  ISETP.GT.U32.AND P0, PT, R5, R3, PT ;  /* 0x000000030500720c */ /* 0x000fc40003f04070 */
[----:B------:R-:W-:Y:S01]  /*cdc0*/  IABS R21, R11 ;  /* 0x0000000b00157213 */ /* 0x000fe20000000000 */
[C---:B------:R-:W-:Y:S02]  /*cdd0*/  VIADD R10, R29.reuse, 0x115 ;  /* 0x000001151d0a7836 */ /* 0x040fe40000000000 */
[----:B------:R-:W-:Y:S02]  /*cde0*/  VIADD R20, R29, 0x113 ;  /* 0x000001131d147836 */ /* 0x000fe40000000000 */
[----:B0-----:R-:W-:Y:S01]  /*cdf0*/  IMAD.MOV.U32 R13, RZ, RZ, R6 ;  /* 0x000000ffff0d7224 */ /* 0x001fe200078e0006 */
[----:B------:R-:W-:Y:S01]  /*ce00*/  IABS R4, R10 ;  /* 0x0000000a00047213 */ /* 0x000fe20000000000 */
[----:B------:R-:W-:Y:S02]  /*ce10*/  @!P4 IMAD.IADD R2, R2, 0x1, -R5 ;  /* 0x000000010202c824 */ /* 0x000fe400078e0a05 */
[----:B------:R-:W-:Y:S01]  /*ce20*/  @!P5 IMAD.MOV R13, RZ, RZ, -R13 ;  /* 0x000000ffff0dd224 */ /* 0x000fe200078e0a0d */
[----:B------:R-:W-:Y:S01]  /*ce30*/  ISETP.GE.AND P5, PT, R11, RZ, PT ;  /* 0x000000ff0b00720c */ /* 0x000fe20003fa6270 */
[----:B------:R-:W-:Y:S01]  /*ce40*/  IMAD.MOV R11, RZ, RZ, -R12 ;  /* 0x000000ffff0b7224 */ /* 0x000fe200078e0a0c */
[----:B------:R-:W-:Y:S01]  /*ce50*/  ISETP.GT.U32.AND P4, PT, R5, R2, PT ;  /* 0x000000020500720c */ /* 0x000fe20003f84070 */
[----:B------:R-:W-:Y:S01]  /*ce60*/  @!P0 IMAD.IADD R3, R3, 0x1, -R5 ;  /* 0x0000000103038824 */ /* 0x000fe200078e0a05 */
[----:B------:R0:W-:Y:S01]  /*ce70*/  STL [R1+0x488], R13 ;  /* 0x0004880d01007387 */ /* 0x0001e20000100800 */
[----:B------:R-:W-:Y:S01]  /*ce80*/  IMAD R15, R5, R11, R15 ;  /* 0x0000000b050f7224 */ /* 0x000fe200078e020f */
[----:B------:R-:W-:Y:S01]  /*ce90*/  ISETP.GE.AND P0, PT, R10, RZ, PT ;  /* 0x000000ff0a00720c */ /* 0x000fe20003f06270 */
[----:B------:R-:W-:-:S04]  /*cea0*/  IMAD.HI.U32 R6, R8, R4, RZ ;  /* 0x0000000408067227 */ /* 0x000fc800078e00ff */
[----:B------:R-:W-:-:S04]  /*ceb0*/  IMAD.HI.U32 R9, R8, R21, RZ ;  /* 0x0000001508097227 */ /* 0x000fc800078e00ff */
[----:B0-----:R-:W-:Y:S02]  /*cec0*/  IMAD.MOV.U32 R13, RZ, RZ, R3 ;  /* 0x000000ffff0d7224 */ /* 0x001fe400078e0003 */
[----:B------:R-:W-:Y:S02]  /*ced0*/  IMAD.MOV R6, RZ, RZ, -R6 ;  /* 0x000000ffff067224 */ /* 0x000fe400078e0a06 */
[----:B------:R-:W-:Y:S01]  /*cee0*/  @!P3 IMAD.MOV R13, RZ, RZ, -R13 ;  /* 0x000000ffff0db224 */ /* 0x000fe200078e0a0d */
[C---:B------:R-:W-:Y:S01]  /*cef0*/  ISETP.GT.U32.AND P3, PT, R5.reuse, R15, PT ;  /* 0x0000000f0500720c */ /* 0x040fe20003f64070 */
[----:B------:R-:W-:Y:S02]  /*cf00*/  IMAD.MOV R9, RZ, RZ, -R9 ;  /* 0x000000ffff097224 */ /* 0x000fe400078e0a09 */
[----:B------:R-:W-:Y:S01]  /*cf10*/  @!P4 IMAD.IADD R2, R2, 0x1, -R5 ;  /* 0x000000010202c824 */ /* 0x000fe200078e0a05 */
[----:B------:R0:W-:Y:S01]  /*cf20*/  STL [R1+0x480], R13 ;  /* 0x0004800d01007387 */ /* 0x0001e20000100800 */
[----:B------:R-:W-:-:S02]  /*cf30*/  IMAD R4, R5, R6, R4 ;  /* 0x0000000605047224 */ /* 0x000fc400078e0204 */
[----:B------:R-:W-:Y:S02]  /*cf40*/  IMAD R21, R5, R9, R21 ;  /* 0x0000000905157224 */ /* 0x000fe400078e0215 */
[----:B------:R-:W-:Y:S02]  /*cf50*/  IMAD.MOV.U32 R6, RZ, RZ, R2 ;  /* 0x000000ffff067224 */ /* 0x000fe400078e0002 */
[----:B------:R-:W-:Y:S02]  /*cf60*/  VIADD R3, R29, 0x114 ;  /* 0x000001141d037836 */ /* 0x000fe40000000000 */
[----:B------:R-:W-:Y:S01]  /*cf70*/  @!P3 IMAD.IADD R15, R15, 0x1, -R5 ;  /* 0x000000010f0fb824 */ /* 0x000fe200078e0a05 */
[----:B0-----:R-:W-:Y:S01]  /*cf80*/  IABS R13, R20 ;  /* 0x00000014000d7213 */ /* 0x001fe20000000000 */
[----:B------:R-:W-:Y:S01]  /*cf90*/  @!P6 IMAD.MOV R6, RZ, RZ, -R6 ;  /* 0x000000ffff06e224 */ /* 0x000fe200078e0a06 */
[----:B------:R-:W-:Y:S01]  /*cfa0*/  ISETP.GT.U32.AND P6, PT, R5, R21, PT ;  /* 0x000000150500720c */ /* 0x000fe20003fc4070 */
[----:B------:R-:W-:Y:S01]  /*cfb0*/  VIADD R19, R29, 0x111 ;  /* 0x000001111d137836 */ /* 0x000fe20000000000 */
[----:B------:R-:W-:Y:S01]  /*cfc0*/  ISETP.GT.U32.AND P3, PT, R5, R15, PT ;  /* 0x0000000f0500720c */ /* 0x000fe20003f64070 */
[----:B------:R-:W-:Y:S01]  /*cfd0*/  VIADD R11, R29, 0x110 ;  /* 0x000001101d0b7836 */ /* 0x000fe20000000000 */
[----:B------:R-:W-:Y:S01]  /*cfe0*/  ISETP.GE.AND P4, PT, R3, RZ, PT ;  /* 0x000000ff0300720c */ /* 0x000fe20003f86270 */
[----:B------:R-:W-:Y:S01]  /*cff0*/  VIADD R16, R29, 0x112 ;  /* 0x000001121d107836 */ /* 0x000fe20000000000 */
[----:B------:R-:W-:Y:S01]  /*d000*/  IABS R3, R3 ;  /* 0x0000000300037213 */ /* 0x000fe20000000000 */
[----:B------:R0:W-:Y:S01]  /*d010*/  STL [R1+0x47c], R6 ;  /* 0x00047c0601007387 */ /* 0x0001e20000100800 */
[----:B------:R-:W-:Y:S01]  /*d020*/  IABS R9, R19 ;  /* 0x0000001300097213 */ /* 0x000fe20000000000 */
[----:B------:R-:W-:Y:S01]  /*d030*/  IMAD.HI.U32 R14, R8, R13, RZ ;  /* 0x0000000d080e7227 */ /* 0x000fe200078e00ff */
[----:B------:R-:W-:-:S02]  /*d040*/  IABS R18, R11 ;  /* 0x0000000b00127213 */ /* 0x000fc40000000000 */
[----:B------:R-:W-:Y:S01]  /*d050*/  IABS R12, R16 ;  /* 0x00000010000c7213 */ /* 0x000fe20000000000 */
[--C-:B------:R-:W-:Y:S02]  /*d060*/  @!P6 IMAD.IADD R21, R21, 0x1, -R5.reuse ;  /* 0x000000011515e824 */ /* 0x100fe400078e0a05 */
[----:B------:R-:W-:Y:S01]  /*d070*/  @!P3 IMAD.IADD R15, R15, 0x1, -R5 ;  /* 0x000000010f0fb824 */ /* 0x000fe200078e0a05 */
[C---:B------:R-:W-:Y:S01]  /*d080*/  ISETP.GT.U32.AND P3, PT, R5.reuse, R4, PT ;  /* 0x000000040500720c */ /* 0x040fe20003f64070 */
[----:B------:R-:W-:Y:S01]  /*d090*/  IMAD.HI.U32 R2, R8, R3, RZ ;  /* 0x0000000308027227 */ /* 0x000fe200078e00ff */
[----:B------:R-:W-:-:S03]  /*d0a0*/  ISETP.GT.U32.AND P6, PT, R5, R21, PT ;  /* 0x000000150500720c */ /* 0x000fc60003fc4070 */
[----:B------:R-:W-:Y:S02]  /*d0b0*/  IMAD.MOV R2, RZ, RZ, -R2 ;  /* 0x000000ffff027224 */ /* 0x000fe400078e0a02 */
[----:B0-----:R-:W-:-:S04]  /*d0c0*/  IMAD.HI.U32 R6, R8, R9, RZ ;  /* 0x0000000908067227 */ /* 0x001fc800078e00ff */
[----:B------:R-:W-:Y:S02]  /*d0d0*/  IMAD R3, R5, R2, R3 ;  /* 0x0000000205037224 */ /* 0x000fe400078e0203 */
[--C-:B------:R-:W-:Y:S02]  /*d0e0*/  @!P3 IMAD.IADD R4, R4, 0x1, -R5.reuse ;  /* 0x000000010404b824 */ /* 0x100fe400078e0a05 */
[----:B------:R-:W-:Y:S01]  /*d0f0*/  @!P6 IMAD.IADD R21, R21, 0x1, -R5 ;  /* 0x000000011515e824 */ /* 0x000fe200078e0a05 */
[C---:B------:R-:W-:Y:S01]  /*d100*/  ISETP.GT.U32.AND P6, PT, R5.reuse, R3, PT ;  /* 0x000000030500720c */ /* 0x040fe20003fc4070 */
[----:B------:R-:W-:Y:S01]  /*d110*/  IMAD.HI.U32 R2, R8, R18, RZ ;  /* 0x0000001208027227 */ /* 0x000fe200078e00ff */
[----:B------:R-:W-:-:S03]  /*d120*/  ISETP.GT.U32.AND P3, PT, R5, R4, PT ;  /* 0x000000040500720c */ /* 0x000fc60003f64070 */
[----:B------:R-:W-:Y:S02]  /*d130*/  IMAD.MOV R14, RZ, RZ, -R14 ;  /* 0x000000ffff0e7224 */ /* 0x000fe400078e0a0e */
[----:B------:R-:W-:Y:S02]  /*d140*/  IMAD.MOV R6, RZ, RZ, -R6 ;  /* 0x000000ffff067224 */ /* 0x000fe400078e0a06 */
[----:B------:R-:W-:-:S04]  /*d150*/  IMAD.HI.U32 R10, R8, R12, RZ ;  /* 0x0000000c080a7227 */ /* 0x000fc800078e00ff */
[C---:B------:R-:W-:Y:S02]  /*d160*/  IMAD R13, R5.reuse, R14, R13 ;  /* 0x0000000e050d7224 */ /* 0x040fe400078e020d */
[----:B------:R-:W-:Y:S02]  /*d170*/  IMAD.MOV R2, RZ, RZ, -R2 ;  /* 0x000000ffff027224 */ /* 0x000fe400078e0a02 */
[C---:B------:R-:W-:Y:S02]  /*d180*/  IMAD R9, R5.reuse, R6, R9 ;  /* 0x0000000605097224 */ /* 0x040fe400078e0209 */
[----:B------:R-:W-:Y:S02]  /*d190*/  IMAD.MOV.U32 R23, RZ, RZ, R15 ;  /* 0x000000ffff177224 */ /* 0x000fe400078e000f */
[----:B------:R-:W-:Y:S02]  /*d1a0*/  IMAD.MOV R10, RZ, RZ, -R10 ;  /* 0x000000ffff0a7224 */ /* 0x000fe400078e0a0a */
[----:B------:R-:W-:-:S02]  /*d1b0*/  IMAD R18, R5, R2, R18 ;  /* 0x0000000205127224 */ /* 0x000fc400078e0212 */
[----:B------:R-:W-:Y:S01]  /*d1c0*/  @!P1 IMAD.MOV R23, RZ, RZ, -R23 ;  /* 0x000000ffff179224 */ /* 0x000fe200078e0a17 */
[C---:B------:R-:W-:Y:S01]  /*d1d0*/  ISETP.GT.U32.AND P1, PT, R5.reuse, R13, PT ;  /* 0x0000000d0500720c */ /* 0x040fe20003f24070 */
[----:B------:R-:W-:Y:S01]  /*d1e0*/  @!P3 IMAD.IADD R4, R4, 0x1, -R5 ;  /* 0x000000010404b824 */ /* 0x000fe200078e0a05 */
[C---:B------:R-:W-:Y:S01]  /*d1f0*/  ISETP.GT.U32.AND P3, PT, R5.reuse, R9, PT ;  /* 0x000000090500720c */ /* 0x040fe20003f64070 */
[----:B------:R-:W-:Y:S01]  /*d200*/  IMAD R12, R5, R10, R12 ;  /* 0x0000000a050c7224 */ /* 0x000fe200078e020c */
[----:B------:R0:W-:Y:S01]  /*d210*/  STL [R1+0x468], R23 ;  /* 0x0004681701007387 */ /* 0x0001e20000100800 */
[----:B------:R-:W-:Y:S02]  /*d220*/  IMAD.MOV.U32 R24, RZ, RZ, R21 ;  /* 0x000000ffff187224 */ /* 0x000fe400078e0015 */
[----:B------:R-:W-:Y:S01]  /*d230*/  @!P6 IMAD.IADD R3, R3, 0x1, -R5 ;  /* 0x000000010303e824 */ /* 0x000fe200078e0a05 */
[----:B------:R-:W-:Y:S01]  /*d240*/  ISETP.GT.U32.AND P6, PT, R5, R18, PT ;  /* 0x000000120500720c */ /* 0x000fe20003fc4070 */
[----:B------:R-:W-:-:S02]  /*d250*/  VIADD R6, R29, 0x10d ;  /* 0x0000010d1d067836 */ /* 0x000fc40000000000 */
[----:B------:R-:W-:Y:S02]  /*d260*/  VIADD R14, R29, 0x10f ;  /* 0x0000010f1d0e7836 */ /* 0x000fe40000000000 */
[----:B------:R-:W-:Y:S01]  /*d270*/  @!P5 IMAD.MOV R24, RZ, RZ, -R24 ;  /* 0x000000ffff18d224 */ /* 0x000fe200078e0a18 */
[----:B------:R-:W-:Y:S01]  /*d280*/  ISETP.GT.U32.AND P5, PT, R5, R12, PT ;  /* 0x0000000c0500720c */ /* 0x000fe20003fa4070 */
[----:B------:R-:W-:Y:S01]  /*d290*/  VIADD R17, R29, 0x10e ;  /* 0x0000010e1d117836 */ /* 0x000fe20000000000 */
[----:B------:R-:W-:Y:S01]  /*d2a0*/  IABS R22, R6 ;  /* 0x0000000600167213 */ /* 0x000fe20000000000 */
[--C-:B------:R-:W-:Y:S01]  /*d2b0*/  @!P1 IMAD.IADD R13, R13, 0x1, -R5.reuse ;  /* 0x000000010d0d9824 */ /* 0x100fe200078e0a05 */
[----:B------:R-:W-:Y:S01]  /*d2c0*/  IABS R2, R14 ;  /* 0x0000000e00027213 */ /* 0x000fe20000000000 */
[--C-:B------:R-:W-:Y:S01]  /*d2d0*/  @!P3 IMAD.IADD R9, R9, 0x1, -R5.reuse ;  /* 0x000000010909b824 */ /* 0x100fe200078e0a05 */
[C---:B------:R-:W-:Y:S01]  /*d2e0*/  ISETP.GT.U32.AND P1, PT, R5.reuse, R3, PT ;  /* 0x000000030500720c */ /* 0x040fe20003f24070 */
[----:B------:R-:W-:Y:S01]  /*d2f0*/  IMAD.MOV.U32 R15, RZ, RZ, R22 ;  /* 0x000000ffff0f7224 */ /* 0x000fe200078e0016 */
[----:B------:R-:W-:Y:S01]  /*d300*/  IABS R10, R17 ;  /* 0x00000011000a7213 */ /* 0x000fe20000000000 */
[----:B------:R-:W-:Y:S01]  /*d310*/  IMAD.HI.U32 R22, R8, R2, RZ ;  /* 0x0000000208167227 */ /* 0x000fe200078e00ff */
[----:B------:R1:W-:Y:S03]  /*d320*/  STL [R1+0x464], R24 ;  /* 0x0004641801007387 */ /* 0x0003e60000100800 */
[----:B------:R-:W-:Y:S01]  /*d330*/  @!P6 IMAD.IADD R18, R18, 0x1, -R5 ;  /* 0x000000011212e824 */ /* 0x000fe200078e0a05 */
[----:B------:R-:W-:Y:S01]  /*d340*/  ISETP.GT.U32.AND P6, PT, R5, R9, PT ;  /* 0x000000090500720c */ /* 0x000fe20003fc4070 */
[----:B------:R-:W-:-:S02]  /*d350*/  IMAD.MOV R22, RZ, RZ, -R22 ;  /* 0x000000ffff167224 */ /* 0x000fc400078e0a16 */
[----:B------:R-:W-:-:S04]  /*d360*/  IMAD.HI.U32 R21, R8, R15, RZ ;  /* 0x0000000f08157227 */ /* 0x000fc800078e00ff */
[----:B------:R-:W-:Y:S01]  /*d370*/  @!P5 IMAD.IADD R12, R12, 0x1, -R5 ;  /* 0x000000010c0cd824 */ /* 0x000fe200078e0a05 */
[----:B------:R-:W-:Y:S01]  /*d380*/  ISETP.GT.U32.AND P5, PT, R5, R13, PT ;  /* 0x0000000d0500720c */ /* 0x000fe20003fa4070 */
[----:B0-----:R-:W-:-:S03]  /*d390*/  IMAD.HI.U32 R23, R8, R10, RZ ;  /* 0x0000000a08177227 */ /* 0x001fc600078e00ff */
[C---:B------:R-:W-:Y:S01]  /*d3a0*/  ISETP.GT.U32.AND P3, PT, R5.reuse, R12, PT ;  /* 0x0000000c0500720c */ /* 0x040fe20003f64070 */
[C---:B------:R-:W-:Y:S02]  /*d3b0*/  IMAD R2, R5.reuse, R22, R2 ;  /* 0x0000001605027224 */ /* 0x040fe400078e0202 */
[----:B------:R-:W-:Y:S02]  /*d3c0*/  IMAD.MOV R21, RZ, RZ, -R21 ;  /* 0x000000ffff157224 */ /* 0x000fe400078e0a15 */
[----:B------:R-:W-:Y:S02]  /*d3d0*/  IMAD.MOV R23, RZ, RZ, -R23 ;  /* 0x000000ffff177224 */ /* 0x000fe400078e0a17 */
[----:B------:R-:W-:Y:S02]  /*d3e0*/  IMAD R15, R5, R21, R15 ;  /* 0x00000015050f7224 */ /* 0x000fe400078e020f */
[----:B------:R-:W-:Y:S01]  /*d3f0*/  @!P1 IMAD.IADD R3, R3, 0x1, -R5 ;  /* 0x0000000103039824 */ /* 0x000fe200078e0a05 */
[----:B------:R-:W-:Y:S01]  /*d400*/  ISETP.GT.U32.AND P1, PT, R5, R2, PT ;  /* 0x000000020500720c */ /* 0x000fe20003f24070 */
[----:B-1----:R-:W-:-:S02]  /*d410*/  IMAD.MOV.U32 R24, RZ, RZ, R4 ;  /* 0x000000ffff187224 */ /* 0x002fc400078e0004 */
[----:B------:R-:W-:Y:S02]  /*d420*/  IMAD R10, R5, R23, R10 ;  /* 0x00000017050a7224 */ /* 0x000fe400078e020a */
[--C-:B------:R-:W-:Y:S01]  /*d430*/  @!P6 IMAD.IADD R9, R9, 0x1, -R5.reuse ;  /* 0x000000010909e824 */ /* 0x100fe200078e0a05 */
[C---:B------:R-:W-:Y:S01]  /*d440*/  ISETP.GT.U32.AND P6, PT, R5.reuse, R15, PT ;  /* 0x0000000f0500720c */ /* 0x040fe20003fc4070 */
[----:B------:R-:W-:Y:S01]  /*d450*/  @!P0 IMAD.MOV R24, RZ, RZ, -R24 ;  /* 0x000000ffff188224 */ /* 0x000fe200078e0a18 */
[----:B------:R-:W-:Y:S01]  /*d460*/  ISETP.GT.U32.AND P0, PT, R5, R18, PT ;  /* 0x000000120500720c */ /* 0x000fe20003f04070 */
[--C-:B------:R-:W-:Y:S01]  /*d470*/  @!P5 IMAD.IADD R13, R13, 0x1, -R5.reuse ;  /* 0x000000010d0dd824 */ /* 0x100fe200078e0a05 */
[----:B------:R-:W-:Y:S01]  /*d480*/  ISETP.GT.U32.AND P5, PT, R5, R10, PT ;  /* 0x0000000a0500720c */ /* 0x000fe20003fa4070 */
[----:B------:R-:W-:Y:S01]  /*d490*/  VIADD R22, R29, 0x10c ;  /* 0x0000010c1d167836 */ /* 0x000fe20000000000 */
[----:B------:R0:W-:Y:S01]  /*d4a0*/  STL [R1+0x460], R24 ;  /* 0x0004601801007387 */ /* 0x0001e20000100800 */
[--C-:B------:R-:W-:Y:S01]  /*d4b0*/  @!P1 IMAD.IADD R2, R2, 0x1, -R5.reuse ;  /* 0x0000000102029824 */ /* 0x100fe200078e0a05 */
[----:B------:R-:W-:Y:S01]  /*d4c0*/  ISETP.GE.AND P1, PT, R19, RZ, PT ;  /* 0x000000ff1300720c */ /* 0x000fe20003f26270 */
[----:B------:R-:W-:Y:S01]  /*d4d0*/  @!P3 IMAD.IADD R12, R12, 0x1, -R5 ;  /* 0x000000010c0cb824 */ /* 0x000fe200078e0a05 */
[----:B------:R-:W-:Y:S01]  /*d4e0*/  ISETP.GE.AND P3, PT, R20, RZ, PT ;  /* 0x000000ff1400720c */ /* 0x000fe20003f66270 */
[----:B------:R-:W-:Y:S01]  /*d4f0*/  IMAD.MOV.U32 R26, RZ, RZ, R3 ;  /* 0x000000ffff1a7224 */ /* 0x000fe200078e0003 */
[----:B------:R-:W-:Y:S01]  /*d500*/  IABS R4, R22 ;  /* 0x0000001600047213 */ /* 0x000fe20000000000 */
[--C-:B------:R-:W-:Y:S01]  /*d510*/  @!P6 IMAD.IADD R15, R15, 0x1, -R5.reuse ;  /* 0x000000010f0fe824 */ /* 0x100fe200078e0a05 */
[----:B------:R-:W-:Y:S01]  /*d520*/  ISETP.GT.U32.AND P6, PT, R5, R2, PT ;  /* 0x000000020500720c */ /* 0x000fe20003fc4070 */
[--C-:B------:R-:W-:Y:S01]  /*d530*/  @!P0 IMAD.IADD R18, R18, 0x1, -R5.reuse ;  /* 0x0000000112128824 */ /* 0x100fe200078e0a05 */
[----:B------:R-:W-:Y:S01]  /*d540*/  ISETP.GE.AND P0, PT, R16, RZ, PT ;  /* 0x000000ff1000720c */ /* 0x000fe20003f06270 */
[----:B------:R-:W-:Y:S01]  /*d550*/  @!P5 IMAD.IADD R10, R10, 0x1, -R5 ;  /* 0x000000010a0ad824 */ /* 0x000fe200078e0a05 */
[----:B------:R-:W-:Y:S01]  /*d560*/  ISETP.GE.AND P5, PT, R11, RZ, PT ;  /* 0x000000ff0b00720c */ /* 0x000fe20003fa6270 */
[----:B------:R-:W-:-:S02]  /*d570*/  VIADD R16, R29, 0x10b ;  /* 0x0000010b1d107836 */ /* 0x000fc40000000000 */
[----:B------:R-:W-:Y:S01]  /*d580*/  @!P4 IMAD.MOV R26, RZ, RZ, -R26 ;  /* 0x000000ffff1ac224 */ /* 0x000fe200078e0a1a */
[----:B------:R-:W-:Y:S01]  /*d590*/  ISETP.GT.U32.AND P4, PT, R5, R15, PT ;  /* 0x0000000f0500720c */ /* 0x000fe20003f84070 */
[----:B------:R-:W-:Y:S01]  /*d5a0*/  IMAD.HI.U32 R20, R8, R4, RZ ;  /* 0x0000000408147227 */ /* 0x000fe200078e00ff */
[----:B------:R-:W-:Y:S02]  /*d5b0*/  IABS R19, R16 ;  /* 0x0000001000137213 */ /* 0x000fe40000000000 */
[----:B------:R-:W-:Y:S01]  /*d5c0*/  STL [R1+0x45c], R26 ;  /* 0x00045c1a01007387 */ /* 0x000fe20000100800 */
[----:B------:R-:W-:Y:S02]  /*d5d0*/  IMAD.MOV.U32 R25, RZ, RZ, R13 ;  /* 0x000000ffff197224 */ /* 0x000fe400078e000d */
[----:B------:R-:W-:Y:S02]  /*d5e0*/  IMAD.MOV R20, RZ, RZ, -R20 ;  /* 0x000000ffff147224 */ /* 0x000fe400078e0a14 */
[----:B0-----:R-:W-:-:S02]  /*d5f0*/  IMAD.MOV.U32 R24, RZ, RZ, R12 ;  /* 0x000000ffff187224 */ /* 0x001fc400078e000c */
[----:B------:R-:W-:Y:S02]  /*d600*/  IMAD.MOV.U32 R11, RZ, RZ, R18 ;  /* 0x000000ffff0b7224 */ /* 0x000fe400078e0012 */
[----:B------:R-:W-:Y:S01]  /*d610*/  @!P3 IMAD.MOV R25, RZ, RZ, -R25 ;  /* 0x000000ffff19b224 */ /* 0x000fe200078e0a19 */
[C---:B------:R-:W-:Y:S01]  /*d620*/  ISETP.GT.U32.AND P3, PT, R5.reuse, R10, PT ;  /* 0x0000000a0500720c */ /* 0x040fe20003f64070 */
[----:B------:R-:W-:Y:S01]  /*d630*/  @!P6 IMAD.IADD R2, R2, 0x1, -R5 ;  /* 0x000000010202e824 */ /* 0x000fe200078e0a05 */
[----:B------:R-:W-:Y:S01]  /*d640*/  ISETP.GE.AND P6, PT, R6, RZ, PT ;  /* 0x000000ff0600720c */ /* 0x000fe20003fc6270 */
[----:B------:R-:W-:Y:S01]  /*d650*/  IMAD R4, R5, R20, R4 ;  /* 0x0000001405047224 */ /* 0x000fe200078e0204 */
[----:B------:R-:W-:Y:S01]  /*d660*/  STL [R1+0x458], R25 ;  /* 0x0004581901007387 */ /* 0x000fe20000100800 */
[----:B------:R-:W-:Y:S01]  /*d670*/  @!P0 IMAD.MOV R24, RZ, RZ, -R24 ;  /* 0x000000ffff188224 */ /* 0x000fe200078e0a18 */
[----:B------:R-:W-:Y:S01]  /*d680*/  ISETP.GE.AND P0, PT, R14, RZ, PT ;  /* 0x000000ff0e00720c */ /* 0x000fe20003f06270 */
[----:B------:R-:W-:-:S03]  /*d690*/  IMAD.HI.U32 R3, R8, R19, RZ ;  /* 0x0000001308037227 */ /* 0x000fc600078e00ff */
[----:B------:R-:W-:Y:S01]  /*d6a0*/  STL [R1+0x454], R24 ;  /* 0x0004541801007387 */ /* 0x000fe20000100800 */
[----:B------:R-:W-:Y:S01]  /*d6b0*/  @!P1 IMAD.MOV R9, RZ, RZ, -R9 ;  /* 0x000000ffff099224 */ /* 0x000fe200078e0a09 */
[----:B------:R-:W-:Y:S01]  /*d6c0*/  ISETP.GT.U32.AND P1, PT, R5, R4, PT ;  /* 0x000000040500720c */ /* 0x000fe20003f24070 */
[----:B------:R-:W-:Y:S01]  /*d6d0*/  @!P5 IMAD.MOV R11, RZ, RZ, -R11 ;  /* 0x000000ffff0bd224 */ /* 0x000fe200078e0a0b */
[----:B------:R-:W-:Y:S01]  /*d6e0*/  ISETP.GE.AND P5, PT, R17, RZ, PT ;  /* 0x000000ff1100720c */ /* 0x000fe20003fa6270 */
[----:B------:R-:W-:Y:S01]  /*d6f0*/  IMAD.MOV R3, RZ, RZ, -R3 ;  /* 0x000000ffff037224 */ /* 0x000fe200078e0a03 */
[----:B------:R0:W-:Y:S01]  /*d700*/  STL [R1+0x450], R9 ;  /* 0x0004500901007387 */ /* 0x0001e20000100800 */
[--C-:B------:R-:W-:Y:S01]  /*d710*/  @!P4 IMAD.IADD R15, R15, 0x1, -R5.reuse ;  /* 0x000000010f0fc824 */ /* 0x100fe200078e0a05 */
[----:B------:R-:W-:Y:S01]  /*d720*/  ISETP.GE.AND P4, PT, R16, RZ, PT ;  /* 0x000000ff1000720c */ /* 0x000fe20003f86270 */
[----:B------:R-:W-:Y:S01]  /*d730*/  @!P3 IMAD.IADD R10, R10, 0x1, -R5 ;  /* 0x000000010a0ab824 */ /* 0x000fe200078e0a05 */
[----:B------:R1:W-:Y:S01]  /*d740*/  STL [R1+0x448], R11 ;  /* 0x0004480b01007387 */ /* 0x0003e20000100800 */
[C---:B------:R-:W-:Y:S01]  /*d750*/  VIADD R18, R29.reuse, 0x10a ;  /* 0x0000010a1d127836 */ /* 0x040fe20000000000 */
[----:B------:R-:W-:Y:S01]  /*d760*/  ISETP.GE.AND P3, PT, R22, RZ, PT ;  /* 0x000000ff1600720c */ /* 0x000fe20003f66270 */
[----:B------:R-:W-:-:S02]  /*d770*/  VIADD R6, R29, 0x108 ;  /* 0x000001081d067836 */ /* 0x000fc40000000000 */
[----:B------:R-:W-:Y:S02]  /*d780*/  @!P1 IMAD.IADD R4, R4, 0x1, -R5 ;  /* 0x0000000104049824 */ /* 0x000fe400078e0a05 */
[----:B0-----:R-:W-:Y:S02]  /*d790*/  IMAD R9, R5, R3, R19 ;  /* 0x0000000305097224 */ /* 0x001fe400078e0213 */
[----:B------:R-:W-:Y:S01]  /*d7a0*/  VIADD R19, R29, 0x109 ;  /* 0x000001091d137836 */ /* 0x000fe20000000000 */
[----:B------:R-:W-:Y:S01]  /*d7b0*/  ISETP.GT.U32.AND P1, PT, R5, R4, PT ;  /* 0x000000040500720c */ /* 0x000fe20003f24070 */
[----:B-1----:R-:W-:Y:S02]  /*d7c0*/  IMAD.MOV.U32 R11, RZ, RZ, R2 ;  /* 0x000000ffff0b7224 */ /* 0x002fe400078e0002 */
[----:B------:R-:W-:Y:S02]  /*d7d0*/  IMAD.MOV.U32 R2, RZ, RZ, R15 ;  /* 0x000000ffff027224 */ /* 0x000fe400078e000f */
[----:B------:R-:W-:-:S02]  /*d7e0*/  IMAD.MOV.U32 R3, RZ, RZ, R10 ;  /* 0x000000ffff037224 */ /* 0x000fc400078e000a */
[----:B------:R-:W-:Y:S01]  /*d7f0*/  @!P6 IMAD.MOV R2, RZ, RZ, -R2 ;  /* 0x000000ffff02e224 */ /* 0x000fe200078e0a02 */
[----:B------:R-:W-:Y:S01]  /*d800*/  ISETP.GT.U32.AND P6, PT, R5, R9, PT ;  /* 0x000000090500720c */ /* 0x000fe20003fc4070 */
[----:B------:R-:W-:Y:S01]  /*d810*/  @!P0 IMAD.MOV R11, RZ, RZ, -R11 ;  /* 0x000000ffff0b8224 */ /* 0x000fe200078e0a0b */
[----:B------:R-:W-:Y:S01]  /*d820*/  ISETP.GE.AND P0, PT, R18, RZ, PT ;  /* 0x000000ff1200720c */ /* 0x000fe20003f06270 */
[----:B------:R-:W-:Y:S01]  /*d830*/  @!P5 IMAD.MOV R3, RZ, RZ, -R3 ;  /* 0x000000ffff03d224 */ /* 0x000fe200078e0a03 */
[----:B------:R-:W-:Y:S01]  /*d840*/  IABS R18, R18 ;  /* 0x0000001200127213 */ /* 0x000fe20000000000 */
[--C-:B------:R-:W-:Y:S01]  /*d850*/  @!P1 IMAD.IADD R4, R4, 0x1, -R5.reuse ;  /* 0x0000000104049824 */ /* 0x100fe200078e0a05 */
[----:B------:R-:W-:Y:S01]  /*d860*/  ISETP.GE.AND P5, PT, R19, RZ, PT ;  /* 0x000000ff1300720c */ /* 0x000fe20003fa6270 */
[----:B------:R0:W-:Y:S01]  /*d870*/  STL [R1+0x444], R11 ;  /* 0x0004440b01007387 */ /* 0x0001e20000100800 */
[----:B------:R-:W-:Y:S01]  /*d880*/  IABS R19, R19 ;  /* 0x0000001300137213 */ /* 0x000fe20000000000 */
[----:B------:R-:W-:Y:S01]  /*d890*/  IMAD.MOV.U32 R15, RZ, RZ, R4 ;  /* 0x000000ffff0f7224 */ /* 0x000fe200078e0004 */
[----:B------:R-:W-:Y:S01]  /*d8a0*/  ISETP.GE.AND P1, PT, R6, RZ, PT ;  /* 0x000000ff0600720c */ /* 0x000fe20003f26270 */
[----:B------:R-:W-:Y:S01]  /*d8b0*/  VIADD R10, R29, 0x106 ;  /* 0x000001061d0a7836 */ /* 0x000fe20000000000 */
[----:B------:R-:W-:Y:S01]  /*d8c0*/  IABS R6, R6 ;  /* 0x0000000600067213 */ /* 0x000fe20000000000 */
[----:B------:R-:W-:Y:S01]  /*d8d0*/  @!P6 IMAD.IADD R9, R9, 0x1, -R5 ;  /* 0x000000010909e824 */ /* 0x000fe200078e0a05 */
[----:B------:R-:W-:Y:S01]  /*d8e0*/  STL [R1+0x440], R3 ;  /* 0x0004400301007387 */ /* 0x000fe20000100800 */
[----:B------:R-:W-:-:S03]  /*d8f0*/  IMAD.HI.U32 R12, R8, R19, RZ ;  /* 0x00000013080c7227 */ /* 0x000fc600078e00ff */
[C---:B------:R-:W-:Y:S01]  /*d900*/  ISETP.GT.U32.AND P6, PT, R5.reuse, R9, PT ;  /* 0x000000090500720c */ /* 0x040fe20003fc4070 */
[C---:B0-----:R-:W-:Y:S01]  /*d910*/  IMAD.HI.U32 R11, R8.reuse, R18, RZ ;  /* 0x00000012080b7227 */ /* 0x041fe200078e00ff */
[----:B------:R0:W-:Y:S03]  /*d920*/  STL [R1+0x43c], R2 ;  /* 0x00043c0201007387 */ /* 0x0001e60000100800 */
[----:B------:R-:W-:Y:S02]  /*d930*/  IMAD.MOV R11, RZ, RZ, -R11 ;  /* 0x000000ffff0b7224 */ /* 0x000fe400078e0a0b */
[----:B------:R-:W-:Y:S02]  /*d940*/  IMAD.MOV R12, RZ, RZ, -R12 ;  /* 0x000000ffff0c7224 */ /* 0x000fe400078e0a0c */
[C---:B------:R-:W-:Y:S02]  /*d950*/  IMAD R18, R5.reuse, R11, R18 ;  /* 0x0000000b05127224 */ /* 0x040fe400078e0212 */
[C---:B------:R-:W-:Y:S01]  /*d960*/  IMAD R19, R5.reuse, R12, R19 ;  /* 0x0000000c05137224 */ /* 0x040fe200078e0213 */
[----:B0-----:R-:W-:Y:S01]  /*d970*/  IABS R2, R10 ;  /* 0x0000000a00027213 */ /* 0x001fe20000000000 */
[----:B------:R-:W-:Y:S01]  /*d980*/  @!P3 IMAD.MOV R15, RZ, RZ, -R15 ;  /* 0x000000ffff0fb224 */ /* 0x000fe200078e0a0f */
[----:B------:R-:W-:Y:S01]  /*d990*/  ISETP.GT.U32.AND P3, PT, R5, R18, PT ;  /* 0x000000120500720c */ /* 0x000fe20003f64070 */
[----:B------:R-:W-:Y:S01]  /*d9a0*/  @!P6 IMAD.IADD R9, R9, 0x1, -R5 ;  /* 0x000000010909e824 */ /* 0x000fe200078e0a05 */
[----:B------:R-:W-:Y:S01]  /*d9b0*/  ISETP.GT.U32.AND P6, PT, R5, R19, PT ;  /* 0x000000130500720c */ /* 0x000fe20003fc4070 */
[----:B------:R-:W-:Y:S01]  /*d9c0*/  IMAD.HI.U32 R13, R8, R6, RZ ;  /* 0x00000006080d7227 */ /* 0x000fe200078e00ff */
[----:B------:R-:W-:Y:S03]  /*d9d0*/  STL [R1+0x438], R15 ;  /* 0x0004380f01007387 */ /* 0x000fe60000100800 */
[----:B------:R-:W-:-:S02]  /*d9e0*/  IMAD.MOV R13, RZ, RZ, -R13 ;  /* 0x000000ffff0d7224 */ /* 0x000fc400078e0a0d */
[----:B------:R-:W-:Y:S02]  /*d9f0*/  VIADD R20, R29, 0x107 ;  /* 0x000001071d147836 */ /* 0x000fe40000000000 */
[C---:B------:R-:W-:Y:S02]  /*da00*/  IMAD R6, R5.reuse, R13, R6 ;  /* 0x0000000d05067224 */ /* 0x040fe400078e0206 */
[----:B------:R-:W-:Y:S01]  /*da10*/  @!P3 IMAD.IADD R18, R18, 0x1, -R5 ;  /* 0x000000011212b824 */ /* 0x000fe200078e0a05 */
[----:B------:R-:W-:Y:S01]  /*da20*/  IABS R3, R20 ;  /* 0x0000001400037213 */ /* 0x000fe20000000000 */
[----:B------:R-:W-:Y:S01]  /*da30*/  IMAD.MOV.U32 R21, RZ, RZ, R9 ;  /* 0x000000ffff157224 */ /* 0x000fe200078e0009 */
[----:B------:R-:W-:Y:S01]  /*da40*/  ISETP.GT.U32.AND P3, PT, R5, R6, PT ;  /* 0x000000060500720c */ /* 0x000fe20003f64070 */
[----:B------:R-:W-:Y:S01]  /*da50*/  @!P6 IMAD.IADD R19, R19, 0x1, -R5 ;  /* 0x000000011313e824 */ /* 0x000fe200078e0a05 */
[----:B------:R-:W-:Y:S01]  /*da60*/  ISETP.GT.U32.AND P6, PT, R5, R18, PT ;  /* 0x000000120500720c */ /* 0x000fe20003fc4070 */
[----:B------:R-:W-:-:S02]  /*da70*/  @!P4 IMAD.MOV R21, RZ, RZ, -R21 ;  /* 0x000000ffff15c224 */ /* 0x000fc400078e0a15 */
[----:B------:R-:W-:Y:S01]  /*da80*/  VIADD R12, R29, 0x105 ;  /* 0x000001051d0c7836 */ /* 0x000fe20000000000 */
[----:B------:R-:W-:Y:S01]  /*da90*/  ISETP.GT.U32.AND P4, PT, R5, R19, PT ;  /* 0x000000130500720c */ /* 0x000fe20003f84070 */
[C---:B------:R-:W-:Y:S01]  /*daa0*/  IMAD.HI.U32 R14, R8.reuse, R2, RZ ;  /* 0x00000002080e7227 */ /* 0x040fe200078e00ff */
[----:B------:R0:W-:Y:S02]  /*dab0*/  STL [R1+0x434], R21 ;  /* 0x0004341501007387 */ /* 0x0001e40000100800 */
[----:B------:R-:W-:Y:S01]  /*dac0*/  IABS R17, R12 ;  /* 0x0000000c00117213 */ /* 0x000fe20000000000 */
[----:B------:R-:W-:-:S04]  /*dad0*/  IMAD.HI.U32 R11, R8, R3, RZ ;  /* 0x00000003080b7227 */ /* 0x000fc800078e00ff */
[----:B------:R-:W-:Y:S02]  /*dae0*/  IMAD.MOV R4, RZ, RZ, -R14 ;  /* 0x000000ffff047224 */ /* 0x000fe400078e0a0e */
[----:B------:R-:W-:Y:S02]  /*daf0*/  IMAD.MOV R11, RZ, RZ, -R11 ;  /* 0x000000ffff0b7224 */ /* 0x000fe400078e0a0b */
[----:B------:R-:W-:Y:S02]  /*db00*/  VIADD R13, R29, 0x104 ;  /* 0x000001041d0d7836 */ /* 0x000fe40000000000 */
[----:B------:R-:W-:Y:S02]  /*db10*/  @!P3 IMAD.IADD R6, R6, 0x1, -R5 ;  /* 0x000000010606b824 */ /* 0x000fe400078e0a05 */
[C---:B------:R-:W-:Y:S02]  /*db20*/  IMAD R2, R5.reuse, R4, R2 ;  /* 0x0000000405027224 */ /* 0x040fe400078e0202 */
[----:B------:R-:W-:Y:S01]  /*db30*/  IMAD.MOV.U32 R9, RZ, RZ, R17 ;  /* 0x000000ffff097224 */ /* 0x000fe200078e0011 */
[C---:B------:R-:W-:Y:S01]  /*db40*/  ISETP.GT.U32.AND P3, PT, R5.reuse, R6, PT ;  /* 0x000000060500720c */ /* 0x040fe20003f64070 */
[----:B------:R-:W-:Y:S01]  /*db50*/  IMAD R3, R5, R11, R3 ;  /* 0x0000000b05037224 */ /* 0x000fe200078e0203 */
[----:B------:R-:W-:Y:S01]  /*db60*/  IABS R11, R13 ;  /* 0x0000000d000b7213 */ /* 0x000fe20000000000 */
[----:B------:R-:W-:Y:S01]  /*db70*/  @!P4 IMAD.IADD R19, R19, 0x1, -R5 ;  /* 0x000000011313c824 */ /* 0x000fe200078e0a05 */
[----:B------:R-:W-:Y:S01]  /*db80*/  ISETP.GT.U32.AND P4, PT, R5, R2, PT ;  /* 0x000000020500720c */ /* 0x000fe20003f84070 */
[----:B------:R-:W-:-:S04]  /*db90*/  IMAD.HI.U32 R23, R8, R9, RZ ;  /* 0x0000000908177227 */ /* 0x000fc800078e00ff */
[----:B------:R-:W-:Y:S01]  /*dba0*/  @!P6 IMAD.IADD R18, R18, 0x1, -R5 ;  /* 0x000000011212e824 */ /* 0x000fe200078e0a05 */
[----:B------:R-:W-:Y:S01]  /*dbb0*/  ISETP.GT.U32.AND P6, PT, R5, R3, PT ;  /* 0x000000030500720c */ /* 0x000fe20003fc4070 */
[----:B0-----:R-:W-:-:S04]  /*dbc0*/  IMAD.HI.U32 R21, R8, R11, RZ ;  /* 0x0000000b08157227 */ /* 0x001fc800078e00ff */
[----:B------:R-:W-:Y:S02]  /*dbd0*/  IMAD.MOV R23, RZ, RZ, -R23 ;  /* 0x000000ffff177224 */ /* 0x000fe400078e0a17 */
[----:B------:R-:W-:Y:S02]  /*dbe0*/  VIADD R4, R29, 0x103 ;  /* 0x000001031d047836 */ /* 0x000fe40000000000 */
[----:B------:R-:W-:Y:S02]  /*dbf0*/  IMAD.MOV R21, RZ, RZ, -R21 ;  /* 0x000000ffff157224 */ /* 0x000fe400078e0a15 */
[C---:B------:R-:W-:Y:S01]  /*dc00*/  IMAD R9, R5.reuse, R23, R9 ;  /* 0x0000001705097224 */ /* 0x040fe200078e0209 */
[----:B------:R-:W-:Y:S01]  /*dc10*/  IABS R22, R4 ;  /* 0x0000000400167213 */ /* 0x000fe20000000000 */
[C---:B------:R-:W-:Y:S02]  /*dc20*/  IMAD R11, R5.reuse, R21, R11 ;  /* 0x00000015050b7224 */ /* 0x040fe400078e020b */
[--C-:B------:R-:W-:Y:S01]  /*dc30*/  @!P3 IMAD.IADD R6, R6, 0x1, -R5.reuse ;  /* 0x000000010606b824 */ /* 0x100fe200078e0a05 */
[----:B------:R-:W-:Y:S01]  /*dc40*/  ISETP.GT.U32.AND P3, PT, R5, R9, PT ;  /* 0x000000090500720c */ /* 0x000fe20003f64070 */
[----:B------:R-:W-:Y:S01]  /*dc50*/  @!P4 IMAD.IADD R2, R2, 0x1, -R5 ;  /* 0x000000010202c824 */ /* 0x000fe200078e0a05 */
[----:B------:R-:W-:Y:S01]  /*dc60*/  ISETP.GE.AND P4, PT, R20, RZ, PT ;  /* 0x000000ff1400720c */ /* 0x000fe20003f86270 */
[----:B------:R-:W-:-:S02]  /*dc70*/  IMAD.MOV.U32 R25, RZ, RZ, R18 ;  /* 0x000000ffff197224 */ /* 0x000fc400078e0012 */
[----:B------:R-:W-:Y:S01]  /*dc80*/  @!P6 IMAD.IADD R3, R3, 0x1, -R5 ;  /* 0x000000010303e824 */ /* 0x000fe200078e0a05 */
[----:B------:R-:W-:Y:S01]  /*dc90*/  ISETP.GT.U32.AND P6, PT, R5, R11, PT ;  /* 0x0000000b0500720c */ /* 0x000fe20003fc4070 */
[----:B------:R-:W-:Y:S02]  /*dca0*/  IMAD.MOV.U32 R20, RZ, RZ, R19 ;  /* 0x000000ffff147224 */ /* 0x000fe400078e0013 */
[----:B------:R-:W-:-:S04]  /*dcb0*/  IMAD.HI.U32 R21, R8, R22, RZ ;  /* 0x0000001608157227 */ /* 0x000fc800078e00ff */
[----:B------:R-:W-:Y:S02]  /*dcc0*/  VIADD R16, R29, 0x102 ;  /* 0x000001021d107836 */ /* 0x000fe40000000000 */
[----:B------:R-:W-:Y:S01]  /*dcd0*/  @!P0 IMAD.MOV R25, RZ, RZ, -R25 ;  /* 0x000000ffff198224 */ /* 0x000fe200078e0a19 */
[----:B------:R-:W-:Y:S01]  /*dce0*/  ISETP.GT.U32.AND P0, PT, R5, R3, PT ;  /* 0x000000030500720c */ /* 0x000fe20003f04070 */
[----:B------:R-:W-:Y:S01]  /*dcf0*/  @!P5 IMAD.MOV R20, RZ, RZ, -R20 ;  /* 0x000000ffff14d224 */ /* 0x000fe200078e0a14 */
[----:B------:R-:W-:Y:S01]  /*dd00*/  IABS R14, R16 ;  /* 0x00000010000e7213 */ /* 0x000fe20000000000 */
[----:B------:R-:W-:Y:S01]  /*dd10*/  IMAD.MOV R21, RZ, RZ, -R21 ;  /* 0x000000ffff157224 */ /* 0x000fe200078e0a15 */
[----:B------:R-:W-:Y:S01]  /*dd20*/  STL [R1+0x42c], R25 ;  /* 0x00042c1901007387 */ /* 0x000fe20000100800 */
[----:B------:R-:W-:Y:S02]  /*dd30*/  VIADD R15, R29, 0x101 ;  /* 0x000001011d0f7836 */ /* 0x000fe40000000000 */
[----:B------:R-:W-:Y:S01]  /*dd40*/  IMAD R21, R5, R21, R22 ;  /* 0x0000001505157224 */ /* 0x000fe200078e0216 */
[----:B------:R0:W-:Y:S01]  /*dd50*/  STL [R1+0x428], R20 ;  /* 0x0004281401007387 */ /* 0x0001e20000100800 */
[----:B------:R-:W-:Y:S01]  /*dd60*/  @!P3 IMAD.IADD R9, R9, 0x1, -R5 ;  /* 0x000000010909b824 */ /* 0x000fe200078e0a05 */
[----:B------:R-:W-:Y:S01]  /*dd70*/  IABS R17, R15 ;  /* 0x0000000f00117213 */ /* 0x000fe20000000000 */
[----:B------:R-:W-:Y:S01]  /*dd80*/  IMAD.HI.U32 R24, R8, R14, RZ ;  /* 0x0000000e08187227 */ /* 0x000fe200078e00ff */
[----:B------:R-:W-:-:S03]  /*dd90*/  ISETP.GT.U32.AND P3, PT, R5, R2, PT ;  /* 0x000000020500720c */ /* 0x000fc60003f64070 */
[----:B------:R-:W-:Y:S01]  /*dda0*/  @!P6 IMAD.IADD R11, R11, 0x1, -R5 ;  /* 0x000000010b0be824 */ /* 0x000fe200078e0a05 */
[----:B------:R-:W-:Y:S01]  /*ddb0*/  ISETP.GT.U32.AND P6, PT, R5, R9, PT ;  /* 0x000000090500720c */ /* 0x000fe20003fc4070 */
[----:B------:R-:W-:-:S03]  /*ddc0*/  IMAD.HI.U32 R23, R8, R17, RZ ;  /* 0x0000001108177227 */ /* 0x000fc600078e00ff */
[C---:B------:R-:W-:Y:S01]  /*ddd0*/  ISETP.GT.U32.AND P5, PT, R5.reuse, R11, PT ;  /* 0x0000000b0500720c */ /* 0x040fe20003fa4070 */
[----:B0-----:R-:W-:Y:S02]  /*dde0*/  IMAD.MOV.U32 R20, RZ, RZ, R6 ;  /* 0x000000ffff147224 */ /* 0x001fe400078e0006 */
[----:B------:R-:W-:Y:S02]  /*ddf0*/  IMAD.MOV R24, RZ, RZ, -R24 ;  /* 0x000000ffff187224 */ /* 0x000fe400078e0a18 */
[----:B------:R-:W-:Y:S01]  /*de00*/  @!P1 IMAD.MOV R20, RZ, RZ, -R20 ;  /* 0x000000ffff149224 */ /* 0x000fe200078e0a14 */
[----:B------:R-:W-:Y:S01]  /*de10*/  ISETP.GT.U32.AND P1, PT, R5, R21, PT ;  /* 0x000000150500720c */ /* 0x000fe20003f24070 */
        /* <DEDUP_REMOVED lines=10> */
[--C-:B------:R-:W-:Y:S01]  /*dec0*/  @!P1 IMAD.IADD R21, R21, 0x1, -R5.reuse ;  /* 0x0000000115159824 */ /* 0x100fe200078e0a05 */
[----:B------:R-:W-:Y:S01]  /*ded0*/  ISETP.GE.AND P1, PT, R13, RZ, PT ;  /* 0x000000ff0d00720c */ /* 0x000fe20003f26270 */
[----:B------:R-:W-:Y:S01]  /*dee0*/  @!P6 IMAD.IADD R9, R9, 0x1, -R5 ;  /* 0x000000010909e824 */ /* 0x000fe200078e0a05 */
[----:B------:R-:W-:Y:S01]  /*def0*/  ISETP.GT.U32.AND P6, PT, R5, R17, PT ;  /* 0x000000110500720c */ /* 0x000fe20003fc4070 */
[----:B------:R-:W-:-:S04]  /*df00*/  IMAD.HI.U32 R10, R8, R19, RZ ;  /* 0x00000013080a7227 */ /* 0x000fc800078e00ff */
[----:B------:R-:W-:Y:S01]  /*df10*/  @!P5 IMAD.IADD R11, R11, 0x1, -R5 ;  /* 0x000000010b0bd824 */ /* 0x000fe200078e0a05 */
[----:B------:R-:W-:Y:S01]  /*df20*/  ISETP.GE.AND P5, PT, R12, RZ, PT ;  /* 0x000000ff0c00720c */ /* 0x000fe20003fa6270 */
[----:B------:R-:W-:Y:S02]  /*df30*/  IMAD.MOV R10, RZ, RZ, -R10 ;  /* 0x000000ffff0a7224 */ /* 0x000fe400078e0a0a */
[----:B------:R-:W-:Y:S02]  /*df40*/  IMAD.MOV.U32 R23, RZ, RZ, R3 ;  /* 0x000000ffff177224 */ /* 0x000fe400078e0003 */
[----:B------:R-:W-:Y:S02]  /*df50*/  VIADD R6, R29, 0xff ;  /* 0x000000ff1d067836 */ /* 0x000fe40000000000 */
[C---:B------:R-:W-:Y:S02]  /*df60*/  IMAD R10, R5.reuse, R10, R19 ;  /* 0x0000000a050a7224 */ /* 0x040fe400078e0213 */
[----:B------:R-:W-:Y:S01]  /*df70*/  @!P4 IMAD.MOV R23, RZ, RZ, -R23 ;  /* 0x000000ffff17c224 */ /* 0x000fe200078e0a17 */
[----:B------:R-:W-:Y:S01]  /*df80*/  ISETP.GT.U32.AND P4, PT, R5, R21, PT ;  /* 0x000000150500720c */ /* 0x000fe20003f84070 */
[----:B------:R-:W-:Y:S01]  /*df90*/  IMAD.MOV.U32 R3, RZ, RZ, R11 ;  /* 0x000000ffff037224 */ /* 0x000fe200078e000b */
[----:B0-----:R-:W-:Y:S01]  /*dfa0*/  IABS R20, R6 ;  /* 0x0000000600147213 */ /* 0x001fe20000000000 */
[----:B------:R-:W-:Y:S01]  /*dfb0*/  @!P0 IMAD.IADD R14, R14, 0x1, -R5 ;  /* 0x000000010e0e8824 */ /* 0x000fe200078e0a05 */
[----:B------:R-:W-:Y:S01]  /*dfc0*/  ISETP.GE.AND P0, PT, R4, RZ, PT ;  /* 0x000000ff0400720c */ /* 0x000fe20003f06270 */
[----:B------:R-:W-:Y:S01]  /*dfd0*/  IMAD.MOV.U32 R22, RZ, RZ, R2 ;  /* 0x000000ffff167224 */ /* 0x000fe200078e0002 */
[----:B------:R-:W-:Y:S01]  /*dfe0*/  STL [R1+0x420], R23 ;  /* 0x0004201701007387 */ /* 0x000fe20000100800 */
[----:B------:R-:W-:-:S02]  /*dff0*/  IMAD.MOV.U32 R2, RZ, RZ, R9 ;  /* 0x000000ffff027224 */ /* 0x000fc400078e0009 */
[----:B------:R-:W-:Y:S01]  /*e000*/  @!P1 IMAD.MOV R3, RZ, RZ, -R3 ;  /* 0x000000ffff039224 */ /* 0x000fe200078e0a03 */
[----:B------:R-:W-:Y:S01]  /*e010*/  ISETP.GT.U32.AND P1, PT, R5, R10, PT ;  /* 0x0000000a0500720c */ /* 0x000fe20003f24070 */
[----:B------:R-:W-:Y:S01]  /*e020*/  @!P6 IMAD.IADD R17, R17, 0x1, -R5 ;  /* 0x000000011111e824 */ /* 0x000fe200078e0a05 */
[----:B------:R-:W-:Y:S01]  /*e030*/  ISETP.GT.U32.AND P6, PT, R5, R14, PT ;  /* 0x0000000e0500720c */ /* 0x000fe20003fc4070 */
[----:B------:R-:W-:-:S04]  /*e040*/  IMAD.HI.U32 R12, R8, R20, RZ ;  /* 0x00000014080c7227 */ /* 0x000fc800078e00ff */
[----:B------:R-:W-:Y:S01]  /*e050*/  @!P3 IMAD.MOV R22, RZ, RZ, -R22 ;  /* 0x000000ffff16b224 */ /* 0x000fe200078e0a16 */
[----:B------:R-:W-:Y:S01]  /*e060*/  ISETP.GT.U32.AND P3, PT, R5, R17, PT ;  /* 0x000000110500720c */ /* 0x000fe20003f64070 */
[----:B------:R-:W-:Y:S01]  /*e070*/  @!P5 IMAD.MOV R2, RZ, RZ, -R2 ;  /* 0x000000ffff02d224 */ /* 0x000fe200078e0a02 */
[----:B------:R-:W-:Y:S01]  /*e080*/  ISETP.GE.AND P5, PT, R16, RZ, PT ;  /* 0x000000ff1000720c */ /* 0x000fe20003fa6270 */
[----:B------:R-:W-:Y:S01]  /*e090*/  IMAD.MOV R12, RZ, RZ, -R12 ;  /* 0x000000ffff0c7224 */ /* 0x000fe200078e0a0c */
[----:B------:R-:W-:Y:S01]  /*e0a0*/  STL [R1+0x41c], R22 ;  /* 0x00041c1601007387 */ /* 0x000fe20000100800 */
[----:B------:R-:W-:Y:S01]  /*e0b0*/  @!P4 IMAD.IADD R21, R21, 0x1, -R5 ;  /* 0x000000011515c824 */ /* 0x000fe200078e0a05 */
[----:B------:R-:W-:Y:S01]  /*e0c0*/  ISETP.GE.AND P4, PT, R15, RZ, PT ;  /* 0x000000ff0f00720c */ /* 0x000fe20003f86270 */
[----:B------:R-:W-:Y:S01]  /*e0d0*/  IMAD R20, R5, R12, R20 ;  /* 0x0000000c05147224 */ /* 0x000fe200078e0214 */
[----:B------:R0:W-:Y:S01]  /*e0e0*/  STL [R1+0x418], R2 ;  /* 0x0004180201007387 */ /* 0x0001e20000100800 */
[----:B------:R-:W-:-:S02]  /*e0f0*/  IMAD.MOV.U32 R12, RZ, RZ, R21 ;  /* 0x000000ffff0c7224 */ /* 0x000fc400078e0015 */
[--C-:B------:R-:W-:Y:S01]  /*e100*/  @!P1 IMAD.IADD R10, R10, 0x1, -R5.reuse ;  /* 0x000000010a0a9824 */ /* 0x100fe200078e0a05 */
[----:B------:R1:W-:Y:S01]  /*e110*/  STL [R1+0x414], R3 ;  /* 0x0004140301007387 */ /* 0x0003e20000100800 */
[--C-:B------:R-:W-:Y:S01]  /*e120*/  @!P6 IMAD.IADD R14, R14, 0x1, -R5.reuse ;  /* 0x000000010e0ee824 */ /* 0x100fe200078e0a05 */
[C---:B------:R-:W-:Y:S01]  /*e130*/  ISETP.GT.U32.AND P6, PT, R5.reuse, R20, PT ;  /* 0x000000140500720c */ /* 0x040fe20003fc4070 */
[----:B------:R-:W-:Y:S01]  /*e140*/  @!P0 IMAD.MOV R12, RZ, RZ, -R12 ;  /* 0x000000ffff0c8224 */ /* 0x000fe200078e0a0c */
[----:B------:R-:W-:Y:S01]  /*e150*/  ISETP.GT.U32.AND P0, PT, R5, R10, PT ;  /* 0x0000000a0500720c */ /* 0x000fe20003f04070 */
[----:B------:R-:W-:Y:S01]  /*e160*/  @!P3 IMAD.IADD R17, R17, 0x1, -R5 ;  /* 0x000000011111b824 */ /* 0x000fe200078e0a05 */
[----:B------:R-:W-:Y:S01]  /*e170*/  ISETP.GE.AND P1, PT, R6, RZ, PT ;  /* 0x000000ff0600720c */ /* 0x000fe20003f26270 */
[C---:B0-----:R-:W-:Y:S01]  /*e180*/  VIADD R2, R29.reuse, 0xfe ;  /* 0x000000fe1d027836 */ /* 0x041fe20000000000 */
[----:B------:R0:W-:Y:S01]  /*e190*/  STL [R1+0x410], R12 ;  /* 0x0004100c01007387 */ /* 0x0001e20000100800 */
[----:B------:R-:W-:Y:S01]  /*e1a0*/  ISETP.GE.AND P3, PT, R18, RZ, PT ;  /* 0x000000ff1200720c */ /* 0x000fe20003f66270 */
[----:B-1----:R-:W-:-:S02]  /*e1b0*/  VIADD R3, R29, 0xfd ;  /* 0x000000fd1d037836 */ /* 0x002fc40000000000 */
[----:B------:R-:W-:-:S03]  /*e1c0*/  IABS R4, R2 ;  /* 0x0000000200047213 */ /* 0x000fc60000000000 */
[----:B------:R-:W-:Y:S01]  /*e1d0*/  IABS R11, R3 ;  /* 0x00000003000b7213 */ /* 0x000fe20000000000 */
[----:B------:R-:W-:Y:S01]  /*e1e0*/  @!P6 IMAD.IADD R20, R20, 0x1, -R5 ;  /* 0x000000011414e824 */ /* 0x000fe200078e0a05 */
[----:B------:R-:W-:Y:S01]  /*e1f0*/  ISETP.GE.AND P6, PT, R2, RZ, PT ;  /* 0x000000ff0200720c */ /* 0x000fe20003fc6270 */
[----:B------:R-:W-:-:S04]  /*e200*/  IMAD.HI.U32 R9, R8, R4, RZ ;  /* 0x0000000408097227 */ /* 0x000fc800078e00ff */
[----:B------:R-:W-:Y:S02]  /*e210*/  IMAD.MOV R9, RZ, RZ, -R9 ;  /* 0x000000ffff097224 */ /* 0x000fe400078e0a09 */
[----:B------:R-:W-:Y:S02]  /*e220*/  IMAD.MOV.U32 R6, RZ, RZ, R11 ;  /* 0x000000ffff067224 */ /* 0x000fe400078e000b */
[----:B------:R-:W-:Y:S02]  /*e230*/  IMAD.MOV.U32 R11, RZ, RZ, R17 ;  /* 0x000000ffff0b7224 */ /* 0x000fe400078e0011 */
[C---:B------:R-:W-:Y:S02]  /*e240*/  IMAD R17, R5.reuse, R9, R4 ;  /* 0x0000000905117224 */ /* 0x040fe400078e0204 */
[----:B0-----:R-:W-:Y:S02]  /*e250*/  IMAD.MOV.U32 R12, RZ, RZ, R14 ;  /* 0x000000ffff0c7224 */ /* 0x001fe400078e000e */
[----:B------:R-:W-:Y:S01]  /*e260*/  @!P0 IMAD.IADD R10, R10, 0x1, -R5 ;  /* 0x000000010a0a8824 */ /* 0x000fe200078e0a05 */
[C---:B------:R-:W-:Y:S01]  /*e270*/  ISETP.GT.U32.AND P0, PT, R5.reuse, R17, PT ;  /* 0x000000110500720c */ /* 0x040fe20003f04070 */
[----:B------:R-:W-:Y:S01]  /*e280*/  @!P5 IMAD.MOV R12, RZ, RZ, -R12 ;  /* 0x000000ffff0cd224 */ /* 0x000fe200078e0a0c */
[----:B------:R-:W-:Y:S01]  /*e290*/  ISETP.GT.U32.AND P5, PT, R5, R20, PT ;  /* 0x000000140500720c */ /* 0x000fe20003fa4070 */
[----:B------:R-:W-:-:S03]  /*e2a0*/  IMAD.HI.U32 R2, R8, R6, RZ ;  /* 0x0000000608027227 */ /* 0x000fc600078e00ff */
[----:B------:R0:W-:Y:S01]  /*e2b0*/  STL [R1+0x404], R12 ;  /* 0x0004040c01007387 */ /* 0x0001e20000100800 */
[----:B------:R-:W-:Y:S02]  /*e2c0*/  IMAD.MOV R2, RZ, RZ, -R2 ;  /* 0x000000ffff027224 */ /* 0x000fe400078e0a02 */
[----:B------:R-:W-:Y:S02]  /*e2d0*/  VIADD R4, R29, 0xfc ;  /* 0x000000fc1d047836 */ /* 0x000fe40000000000 */
[----:B------:R-:W-:Y:S02]  /*e2e0*/  IMAD.MOV.U32 R9, RZ, RZ, R10 ;  /* 0x000000ffff097224 */ /* 0x000fe400078e000a */
[----:B------:R-:W-:Y:S01]  /*e2f0*/  IMAD R14, R5, R2, R6 ;  /* 0x00000002050e7224 */ /* 0x000fe200078e0206 */
[----:B------:R-:W-:Y:S01]  /*e300*/  IABS R16, R4 ;  /* 0x0000000400107213 */ /* 0x000fe20000000000 */
[----:B------:R-:W-:Y:S01]  /*e310*/  @!P4 IMAD.MOV R11, RZ, RZ, -R11 ;  /* 0x000000ffff0bc224 */ /* 0x000fe200078e0a0b */
[----:B------:R-:W-:Y:S01]  /*e320*/  ISETP.GE.AND P4, PT, R3, RZ, PT ;  /* 0x000000ff0300720c */ /* 0x000fe20003f86270 */
[----:B------:R-:W-:-:S02]  /*e330*/  @!P0 IMAD.IADD R17, R17, 0x1, -R5 ;  /* 0x0000000111118824 */ /* 0x000fc400078e0a05 */
[----:B------:R-:W-:Y:S01]  /*e340*/  @!P3 IMAD.MOV R9, RZ, RZ, -R9 ;  /* 0x000000ffff09b224 */ /* 0x000fe200078e0a09 */
[----:B------:R1:W-:Y:S01]  /*e350*/  STL [R1+0x398], R11 ;  /* 0x0003980b01007387 */ /* 0x0003e20000100800 */
[----:B------:R-:W-:Y:S01]  /*e360*/  @!P5 IMAD.IADD R20, R20, 0x1, -R5 ;  /* 0x000000011414d824 */ /* 0x000fe200078e0a05 */
[----:B------:R-:W-:Y:S01]  /*e370*/  ISETP.GT.U32.AND P5, PT, R5, R14, PT ;  /* 0x0000000e0500720c */ /* 0x000fe20003fa4070 */
[----:B------:R-:W-:Y:S01]  /*e380*/  VIADD R2, R29, 0xfa ;  /* 0x000000fa1d027836 */ /* 0x000fe20000000000 */
[----:B------:R3:W-:Y:S01]  /*e390*/  STL [R1+0x3cc], R9 ;  /* 0x0003cc0901007387 */ /* 0x0007e20000100800 */
[----:B------:R-:W-:Y:S01]  /*e3a0*/  ISETP.GT.U32.AND P0, PT, R5, R17, PT ;  /* 0x000000110500720c */ /* 0x000fe20003f04070 */
[C---:B------:R-:W-:Y:S01]  /*e3b0*/  VIADD R3, R29.reuse, 0xfb ;  /* 0x000000fb1d037836 */ /* 0x040fe20000000000 */
[----:B------:R-:W-:Y:S01]  /*e3c0*/  ISETP.GE.AND P3, PT, R4, RZ, PT ;  /* 0x000000ff0400720c */ /* 0x000fe20003f66270 */
[----:B0-----:R-:W-:Y:S01]  /*e3d0*/  VIADD R12, R29, 0xf9 ;  /* 0x000000f91d0c7836 */ /* 0x001fe20000000000 */
[----:B------:R-:W-:Y:S01]  /*e3e0*/  IABS R6, R2 ;  /* 0x0000000200067213 */ /* 0x000fe20000000000 */
[----:B-1----:R-:W-:Y:S01]  /*e3f0*/  IMAD.MOV.U32 R11, RZ, RZ, R20 ;  /* 0x000000ffff0b7224 */ /* 0x002fe200078e0014 */
[----:B------:R-:W-:Y:S01]  /*e400*/  IABS R13, R3 ;  /* 0x00000003000d7213 */ /* 0x000fe20000000000 */
[----:B---3--:R-:W-:-:S04]  /*e410*/  IMAD.HI.U32 R9, R8, R16, RZ ;  /* 0x0000001008097227 */ /* 0x008fc800078e00ff */
[----:B------:R-:W-:Y:S02]  /*e420*/  IMAD.MOV R9, RZ, RZ, -R9 ;  /* 0x000000ffff097224 */ /* 0x000fe400078e0a09 */
[--C-:B------:R-:W-:Y:S02]  /*e430*/  @!P5 IMAD.IADD R14, R14, 0x1, -R5.reuse ;  /* 0x000000010e0ed824 */ /* 0x100fe400078e0a05 */
[----:B------:R-:W-:Y:S02]  /*e440*/  IMAD R16, R5, R9, R16 ;  /* 0x0000000905107224 */ /* 0x000fe400078e0210 */
[----:B------:R-:W-:Y:S01]  /*e450*/  @!P0 IMAD.IADD R17, R17, 0x1, -R5 ;  /* 0x0000000111118824 */ /* 0x000fe200078e0a05 */
[C---:B------:R-:W-:Y:S01]  /*e460*/  ISETP.GT.U32.AND P5, PT, R5.reuse, R14, PT ;  /* 0x0000000e0500720c */ /* 0x040fe20003fa4070 */
[----:B------:R-:W-:Y:S01]  /*e470*/  IMAD.MOV.U32 R10, RZ, RZ, R6 ;  /* 0x000000ffff0a7224 */ /* 0x000fe200078e0006 */
[----:B------:R-:W-:Y:S01]  /*e480*/  ISETP.GT.U32.AND P0, PT, R5, R16, PT ;  /* 0x000000100500720c */ /* 0x000fe20003f04070 */
[----:B------:R-:W-:-:S04]  /*e490*/  IMAD.HI.U32 R6, R8, R13, RZ ;  /* 0x0000000d08067227 */ /* 0x000fc800078e00ff */
[----:B------:R-:W-:-:S04]  /*e4a0*/  IMAD.HI.U32 R4, R8, R10, RZ ;  /* 0x0000000a08047227 */ /* 0x000fc800078e00ff */
[----:B------:R-:W-:Y:S02]  /*e4b0*/  IMAD.MOV R6, RZ, RZ, -R6 ;  /* 0x000000ffff067224 */ /* 0x000fe400078e0a06 */
[----:B------:R-:W-:Y:S01]  /*e4c0*/  @!P1 IMAD.MOV R11, RZ, RZ, -R11 ;  /* 0x000000ffff0b9224 */ /* 0x000fe200078e0a0b */
[----:B------:R-:W-:Y:S01]  /*e4d0*/  ISETP.GE.AND P1, PT, R3, RZ, PT ;  /* 0x000000ff0300720c */ /* 0x000fe20003f26270 */
[----:B------:R-:W-:Y:S02]  /*e4e0*/  VIADD R3, R29, 0xf8 ;  /* 0x000000f81d037836 */ /* 0x000fe40000000000 */
[----:B------:R-:W-:Y:S01]  /*e4f0*/  IMAD.MOV R4, RZ, RZ, -R4 ;  /* 0x000000ffff047224 */ /* 0x000fe200078e0a04 */
[----:B------:R-:W-:Y:S01]  /*e500*/  STL [R1+0x40c], R11 ;  /* 0x00040c0b01007387 */ /* 0x000fe20000100800 */
[----:B------:R-:W-:Y:S01]  /*e510*/  IMAD R13, R5, R6, R13 ;  /* 0x00000006050d7224 */ /* 0x000fe200078e020d */
[----:B------:R-:W-:Y:S01]  /*e520*/  IABS R18, R3 ;  /* 0x0000000300127213 */ /* 0x000fe20000000000 */
[----:B------:R-:W-:-:S02]  /*e530*/  IMAD.MOV.U32 R19, RZ, RZ, R17 ;  /* 0x000000ffff137224 */ /* 0x000fc400078e0011 */
[C---:B------:R-:W-:Y:S01]  /*e540*/  IMAD R10, R5.reuse, R4, R10 ;  /* 0x00000004050a7224 */ /* 0x040fe200078e020a */
[----:B------:R-:W-:Y:S01]  /*e550*/  IABS R4, R12 ;  /* 0x0000000c00047213 */ /* 0x000fe20000000000 */
[--C-:B------:R-:W-:Y:S02]  /*e560*/  @!P0 IMAD.IADD R16, R16, 0x1, -R5.reuse ;  /* 0x0000000110108824 */ /* 0x100fe400078e0a05 */
[----:B------:R-:W-:Y:S01]  /*e570*/  @!P5 IMAD.IADD R14, R14, 0x1, -R5 ;  /* 0x000000010e0ed824 */ /* 0x000fe200078e0a05 */
[C---:B------:R-:W-:Y:S01]  /*e580*/  ISETP.GT.U32.AND P5, PT, R5.reuse, R13, PT ;  /* 0x0000000d0500720c */ /* 0x040fe20003fa4070 */
[----:B------:R-:W-:Y:S01]  /*e590*/  @!P6 IMAD.MOV R19, RZ, RZ, -R19 ;  /* 0x000000ffff13e224 */ /* 0x000fe200078e0a13 */
[C---:B------:R-:W-:Y:S01]  /*e5a0*/  ISETP.GT.U32.AND P6, PT, R5.reuse, R16, PT ;  /* 0x000000100500720c */ /* 0x040fe20003fc4070 */
[----:B------:R-:W-:Y:S01]  /*e5b0*/  IMAD.MOV.U32 R17, RZ, RZ, R18 ;  /* 0x000000ffff117224 */ /* 0x000fe200078e0012 */
[----:B------:R-:W-:Y:S01]  /*e5c0*/  ISETP.GT.U32.AND P0, PT, R5, R10, PT ;  /* 0x0000000a0500720c */ /* 0x000fe20003f04070 */
[----:B------:R-:W-:Y:S01]  /*e5d0*/  IMAD.HI.U32 R18, R8, R4, RZ ;  /* 0x0000000408127227 */ /* 0x000fe200078e00ff */
[----:B------:R0:W-:Y:S03]  /*e5e0*/  STL [R1+0x408], R19 ;  /* 0x0004081301007387 */ /* 0x0001e60000100800 */
[----:B------:R-:W-:-:S02]  /*e5f0*/  IMAD.MOV R18, RZ, RZ, -R18 ;  /* 0x000000ffff127224 */ /* 0x000fc400078e0a12 */
[----:B------:R-:W-:Y:S02]  /*e600*/  VIADD R6, R29, 0xf7 ;  /* 0x000000f71d067836 */ /* 0x000fe40000000000 */
[--C-:B------:R-:W-:Y:S02]  /*e610*/  @!P5 IMAD.IADD R13, R13, 0x1, -R5.reuse ;  /* 0x000000010d0dd824 */ /* 0x100fe400078e0a05 */
[--C-:B------:R-:W-:Y:S01]  /*e620*/  @!P6 IMAD.IADD R16, R16, 0x1, -R5.reuse ;  /* 0x000000011010e824 */ /* 0x100fe200078e0a05 */
[----:B------:R-:W-:Y:S01]  /*e630*/  IABS R15, R6 ;  /* 0x00000006000f7213 */ /* 0x000fe20000000000 */
[----:B0-----:R-:W-:Y:S01]  /*e640*/  IMAD.MOV.U32 R19, RZ, RZ, R14 ;  /* 0x000000ffff137224 */ /* 0x001fe200078e000e */
[C---:B------:R-:W-:Y:S01]  /*e650*/  ISETP.GT.U32.AND P5, PT, R5.reuse, R13, PT ;  /* 0x0000000d0500720c */ /* 0x040fe20003fa4070 */
[----:B------:R-:W-:Y:S02]  /*e660*/  @!P0 IMAD.IADD R10, R10, 0x1, -R5 ;  /* 0x000000010a0a8824 */ /* 0x000fe400078e0a05 */
[----:B------:R-:W-:Y:S01]  /*e670*/  @!P4 IMAD.MOV R19, RZ, RZ, -R19 ;  /* 0x000000ffff13c224 */ /* 0x000fe200078e0a13 */
[----:B------:R-:W-:Y:S01]  /*e680*/  ISETP.GE.AND P4, PT, R2, RZ, PT ;  /* 0x000000ff0200720c */ /* 0x000fe20003f86270 */
[C---:B------:R-:W-:Y:S01]  /*e690*/  IMAD R2, R5.reuse, R18, R4 ;  /* 0x0000001205027224 */ /* 0x040fe200078e0204 */
[C---:B------:R-:W-:Y:S01]  /*e6a0*/  ISETP.GT.U32.AND P0, PT, R5.reuse, R10, PT ;  /* 0x0000000a0500720c */ /* 0x040fe20003f04070 */
[----:B------:R-:W-:Y:S01]  /*e6b0*/  IMAD.MOV.U32 R14, RZ, RZ, R15 ;  /* 0x000000ffff0e7224 */ /* 0x000fe200078e000f */
[----:B------:R0:W-:Y:S01]  /*e6c0*/  STL [R1+0x400], R19 ;  /* 0x0004001301007387 */ /* 0x0001e20000100800 */
[----:B------:R-:W-:Y:S01]  /*e6d0*/  IMAD.HI.U32 R18, R8, R17, RZ ;  /* 0x0000001108127227 */ /* 0x000fe200078e00ff */
[----:B------:R-:W-:-:S03]  /*e6e0*/  ISETP.GT.U32.AND P6, PT, R5, R2, PT ;  /* 0x000000020500720c */ /* 0x000fc60003fc4070 */
[----:B------:R-:W-:Y:S02]  /*e6f0*/  VIADD R9, R29, 0xf6 ;  /* 0x000000f61d097836 */ /* 0x000fe40000000000 */
[----:B------:R-:W-:-:S03]  /*e700*/  IMAD.HI.U32 R4, R8, R14, RZ ;  /* 0x0000000e08047227 */ /* 0x000fc600078e00ff */
[----:B------:R-:W-:Y:S01]  /*e710*/  IABS R11, R9 ;  /* 0x00000009000b7213 */ /* 0x000fe20000000000 */
[----:B------:R-:W-:Y:S02]  /*e720*/  IMAD.MOV R18, RZ, RZ, -R18 ;  /* 0x000000ffff127224 */ /* 0x000fe400078e0a12 */
[----:B------:R-:W-:Y:S02]  /*e730*/  IMAD.MOV R4, RZ, RZ, -R4 ;  /* 0x000000ffff047224 */ /* 0x000fe400078e0a04 */
[--C-:B------:R-:W-:Y:S02]  /*e740*/  @!P6 IMAD.IADD R2, R2, 0x1, -R5.reuse ;  /* 0x000000010202e824 */ /* 0x100fe400078e0a05 */
[----:B------:R-:W-:Y:S01]  /*e750*/  @!P5 IMAD.IADD R13, R13, 0x1, -R5 ;  /* 0x000000010d0dd824 */ /* 0x000fe200078e0a05 */
[----:B------:R-:W-:Y:S01]  /*e760*/  ISETP.GE.AND P5, PT, R12, RZ, PT ;  /* 0x000000ff0c00720c */ /* 0x000fe20003fa6270 */
[C---:B------:R-:W-:Y:S01]  /*e770*/  IMAD R12, R5.reuse, R18, R17 ;  /* 0x00000012050c7224 */ /* 0x040fe200078e0211 */
[----:B------:R-:W-:Y:S01]  /*e780*/  ISETP.GT.U32.AND P6, PT, R5, R2, PT ;  /* 0x000000020500720c */ /* 0x000fe20003fc4070 */
[----:B0-----:R-:W-:-:S02]  /*e790*/  IMAD.MOV.U32 R19, RZ, RZ, R16 ;  /* 0x000000ffff137224 */ /* 0x001fc400078e0010 */
[----:B------:R-:W-:Y:S02]  /*e7a0*/  IMAD R14, R5, R4, R14 ;  /* 0x00000004050e7224 */ /* 0x000fe400078e020e */
[----:B------:R-:W-:-:S04]  /*e7b0*/  IMAD.HI.U32 R15, R8, R11, RZ ;  /* 0x0000000b080f7227 */ /* 0x000fc800078e00ff */
[----:B------:R-:W-:Y:S01]  /*e7c0*/  @!P3 IMAD.MOV R19, RZ, RZ, -R19 ;  /* 0x000000ffff13b224 */ /* 0x000fe200078e0a13 */
[C---:B------:R-:W-:Y:S01]  /*e7d0*/  ISETP.GT.U32.AND P3, PT, R5.reuse, R12, PT ;  /* 0x0000000c0500720c */ /* 0x040fe20003f64070 */
[----:B------:R-:W-:Y:S01]  /*e7e0*/  @!P0 IMAD.IADD R10, R10, 0x1, -R5 ;  /* 0x000000010a0a8824 */ /* 0x000fe200078e0a05 */
[----:B------:R-:W-:Y:S01]  /*e7f0*/  ISETP.GT.U32.AND P0, PT, R5, R14, PT ;  /* 0x0000000e0500720c */ /* 0x000fe20003f04070 */
[----:B------:R-:W-:Y:S01]  /*e800*/  IMAD.MOV R15, RZ, RZ, -R15 ;  /* 0x000000ffff0f7224 */ /* 0x000fe200078e0a0f */
[----:B------:R-:W-:Y:S01]  /*e810*/  STL [R1+0x3ec], R19 ;  /* 0x0003ec1301007387 */ /* 0x000fe20000100800 */
[----:B------:R-:W-:Y:S02]  /*e820*/  VIADD R4, R29, 0xf5 ;  /* 0x000000f51d047836 */ /* 0x000fe40000000000 */
[----:B------:R-:W-:Y:S01]  /*e830*/  @!P1 IMAD.MOV R13, RZ, RZ, -R13 ;  /* 0x000000ffff0d9224 */ /* 0x000fe200078e0a0d */
[----:B------:R-:W-:Y:S01]  /*e840*/  ISETP.GE.AND P1, PT, R3, RZ, PT ;  /* 0x000000ff0300720c */ /* 0x000fe20003f26270 */
[----:B------:R-:W-:Y:S01]  /*e850*/  IMAD R11, R5, R15, R11 ;  /* 0x0000000f050b7224 */ /* 0x000fe200078e020b */
[----:B------:R-:W-:Y:S01]  /*e860*/  IABS R15, R4 ;  /* 0x00000004000f7213 */ /* 0x000fe20000000000 */
[----:B------:R-:W-:Y:S01]  /*e870*/  VIADD R3, R29, 0xf4 ;  /* 0x000000f41d037836 */ /* 0x000fe20000000000 */
[----:B------:R0:W-:Y:S01]  /*e880*/  STL [R1+0x3f4], R13 ;  /* 0x0003f40d01007387 */ /* 0x0001e20000100800 */
[----:B------:R-:W-:-:S02]  /*e890*/  IMAD.MOV.U32 R16, RZ, RZ, R10 ;  /* 0x000000ffff107224 */ /* 0x000fc400078e000a */
[----:B------:R-:W-:Y:S01]  /*e8a0*/  @!P6 IMAD.IADD R2, R2, 0x1, -R5 ;  /* 0x000000010202e824 */ /* 0x000fe200078e0a05 */
[----:B------:R-:W-:Y:S01]  /*e8b0*/  ISETP.GE.AND P6, PT, R6, RZ, PT ;  /* 0x000000ff0600720c */ /* 0x000fe20003fc6270 */
[----:B------:R-:W-:Y:S01]  /*e8c0*/  IMAD.HI.U32 R10, R8, R15, RZ ;  /* 0x0000000f080a7227 */ /* 0x000fe200078e00ff */
[----:B------:R-:W-:-:S03]  /*e8d0*/  IABS R6, R3 ;  /* 0x0000000300067213 */ /* 0x000fc60000000000 */
[----:B------:R-:W-:Y:S01]  /*e8e0*/  @!P4 IMAD.MOV R16, RZ, RZ, -R16 ;  /* 0x000000ffff10c224 */ /* 0x000fe200078e0a10 */
[----:B------:R-:W-:Y:S01]  /*e8f0*/  ISETP.GT.U32.AND P4, PT, R5, R11, PT ;  /* 0x0000000b0500720c */ /* 0x000fe20003f84070 */
[--C-:B------:R-:W-:Y:S01]  /*e900*/  @!P3 IMAD.IADD R12, R12, 0x1, -R5.reuse ;  /* 0x000000010c0cb824 */ /* 0x100fe200078e0a05 */
[----:B------:R-:W-:Y:S01]  /*e910*/  ISETP.GE.AND P3, PT, R9, RZ, PT ;  /* 0x000000ff0900720c */ /* 0x000fe20003f66270 */
[----:B------:R-:W-:Y:S01]  /*e920*/  @!P0 IMAD.IADD R14, R14, 0x1, -R5 ;  /* 0x000000010e0e8824 */ /* 0x000fe200078e0a05 */
[----:B------:R-:W-:Y:S01]  /*e930*/  STL [R1+0x3f8], R16 ;  /* 0x0003f81001007387 */ /* 0x000fe20000100800 */
[----:B0-----:R-:W-:Y:S01]  /*e940*/  IMAD.MOV.U32 R13, RZ, RZ, R2 ;  /* 0x000000ffff0d7224 */ /* 0x001fe200078e0002 */
[----:B------:R-:W-:Y:S01]  /*e950*/  ISETP.GT.U32.AND P0, PT, R5, R12, PT ;  /* 0x0000000c0500720c */ /* 0x000fe20003f04070 */
[----:B------:R-:W-:Y:S02]  /*e960*/  IMAD.MOV R9, RZ, RZ, -R10 ;  /* 0x000000ffff097224 */ /* 0x000fe400078e0a0a */
[----:B------:R-:W-:-:S02]  /*e970*/  IMAD.MOV.U32 R10, RZ, RZ, R6 ;  /* 0x000000ffff0a7224 */ /* 0x000fc400078e0006 */
[----:B------:R-:W-:Y:S01]  /*e980*/  @!P5 IMAD.MOV R13, RZ, RZ, -R13 ;  /* 0x000000ffff0dd224 */ /* 0x000fe200078e0a0d */
[----:B------:R-:W-:Y:S01]  /*e990*/  ISETP.GT.U32.AND P5, PT, R5, R14, PT ;  /* 0x0000000e0500720c */ /* 0x000fe20003fa4070 */
[----:B------:R-:W-:-:S03]  /*e9a0*/  IMAD.HI.U32 R6, R8, R10, RZ ;  /* 0x0000000a08067227 */ /* 0x000fc600078e00ff */
[----:B------:R0:W-:Y:S01]  /*e9b0*/  STL [R1+0x3fc], R13 ;  /* 0x0003fc0d01007387 */ /* 0x0001e20000100800 */
[----:B------:R-:W-:Y:S02]  /*e9c0*/  IMAD.MOV R6, RZ, RZ, -R6 ;  /* 0x000000ffff067224 */ /* 0x000fe400078e0a06 */
[----:B------:R-:W-:Y:S02]  /*e9d0*/  IMAD R15, R5, R9, R15 ;  /* 0x00000009050f7224 */ /* 0x000fe400078e020f */
[--C-:B------:R-:W-:Y:S02]  /*e9e0*/  @!P4 IMAD.IADD R11, R11, 0x1, -R5.reuse ;  /* 0x000000010b0bc824 */ /* 0x100fe400078e0a05 */
[C---:B------:R-:W-:Y:S02]  /*e9f0*/  IMAD R10, R5.reuse, R6, R10 ;  /* 0x00000006050a7224 */ /* 0x040fe400078e020a */
[--C-:B------:R-:W-:Y:S01]  /*ea00*/  @!P0 IMAD.IADD R12, R12, 0x1, -R5.reuse ;  /* 0x000000010c0c8824 */ /* 0x100fe200078e0a05 */
[----:B------:R-:W-:Y:S01]  /*ea10*/  ISETP.GT.U32.AND P4, PT, R5, R11, PT ;  /* 0x0000000b0500720c */ /* 0x000fe20003f84070 */
[----:B0-----:R-:W-:Y:S01]  /*ea20*/  VIADD R13, R29, 0xf2 ;  /* 0x000000f21d0d7836 */ /* 0x001fe20000000000 */
[C---:B------:R-:W-:Y:S01]  /*ea30*/  ISETP.GT.U32.AND P0, PT, R5.reuse, R15, PT ;  /* 0x0000000f0500720c */ /* 0x040fe20003f04070 */
[----:B------:R-:W-:Y:S01]  /*ea40*/  @!P5 IMAD.IADD R14, R14, 0x1, -R5 ;  /* 0x000000010e0ed824 */ /* 0x000fe200078e0a05 */
[----:B------:R-:W-:Y:S01]  /*ea50*/  ISETP.GT.U32.AND P5, PT, R5, R10, PT ;  /* 0x0000000a0500720c */ /* 0x000fe20003fa4070 */
[C---:B------:R-:W-:Y:S01]  /*ea60*/  VIADD R18, R29.reuse, 0xf1 ;  /* 0x000000f11d127836 */ /* 0x040fe20000000000 */
[----:B------:R-:W-:Y:S01]  /*ea70*/  IABS R6, R13 ;  /* 0x0000000d00067213 */ /* 0x000fe20000000000 */
[----:B------:R-:W-:-:S02]  /*ea80*/  VIADD R2, R29, 0xf3 ;  /* 0x000000f31d027836 */ /* 0x000fc40000000000 */
[----:B------:R-:W-:Y:S01]  /*ea90*/  IMAD.MOV.U32 R19, RZ, RZ, R12 ;  /* 0x000000ffff137224 */ /* 0x000fe200078e000c */
[----:B------:R-:W-:Y:S01]  /*eaa0*/  IABS R16, R18 ;  /* 0x0000001200107213 */ /* 0x000fe20000000000 */
[----:B------:R-:W-:Y:S01]  /*eab0*/  IMAD.HI.U32 R17, R8, R6, RZ ;  /* 0x0000000608117227 */ /* 0x000fe200078e00ff */
[----:B------:R-:W-:-:S03]  /*eac0*/  IABS R9, R2 ;  /* 0x0000000200097213 */ /* 0x000fc60000000000 */
[--C-:B------:R-:W-:Y:S01]  /*ead0*/  @!P4 IMAD.IADD R11, R11, 0x1, -R5.reuse ;  /* 0x000000010b0bc824 */ /* 0x100fe200078e0a05 */
[----:B------:R-:W-:Y:S01]  /*eae0*/  ISETP.GE.AND P4, PT, R4, RZ, PT ;  /* 0x000000ff0400720c */ /* 0x000fe20003f86270 */
[----:B------:R-:W-:Y:S01]  /*eaf0*/  @!P0 IMAD.IADD R15, R15, 0x1, -R5 ;  /* 0x000000010f0f8824 */ /* 0x000fe200078e0a05 */
[----:B------:R-:W-:Y:S01]  /*eb00*/  ISETP.GE.AND P0, PT, R3, RZ, PT ;  /* 0x000000ff0300720c */ /* 0x000fe20003f06270 */
[----:B------:R-:W-:Y:S02]  /*eb10*/  IMAD.MOV R12, RZ, RZ, -R17 ;  /* 0x000000ffff0c7224 */ /* 0x000fe400078e0a11 */
[----:B------:R-:W-:Y:S01]  /*eb20*/  @!P5 IMAD.IADD R10, R10, 0x1, -R5 ;  /* 0x000000010a0ad824 */ /* 0x000fe200078e0a05 */
[----:B------:R-:W-:Y:S01]  /*eb30*/  ISETP.GT.U32.AND P5, PT, R5, R15, PT ;  /* 0x0000000f0500720c */ /* 0x000fe20003fa4070 */
[----:B------:R-:W-:Y:S02]  /*eb40*/  IMAD.MOV.U32 R4, RZ, RZ, R16 ;  /* 0x000000ffff047224 */ /* 0x000fe400078e0010 */
[----:B------:R-:W-:-:S04]  /*eb50*/  IMAD.HI.U32 R16, R8, R9, RZ ;  /* 0x0000000908107227 */ /* 0x000fc800078e00ff */
[C---:B------:R-:W-:Y:S02]  /*eb60*/  IMAD R6, R5.reuse, R12, R6 ;  /* 0x0000000c05067224 */ /* 0x040fe400078e0206 */
[----:B------:R-:W-:Y:S02]  /*eb70*/  IMAD.MOV.U32 R17, RZ, RZ, R11 ;  /* 0x000000ffff117224 */ /* 0x000fe400078e000b */
[----:B------:R-:W-:Y:S01]  /*eb80*/  @!P1 IMAD.MOV R19, RZ, RZ, -R19 ;  /* 0x000000ffff139224 */ /* 0x000fe200078e0a13 */
[----:B------:R-:W-:Y:S01]  /*eb90*/  ISETP.GT.U32.AND P1, PT, R5, R10, PT ;  /* 0x0000000a0500720c */ /* 0x000fe20003f24070 */
[----:B------:R-:W-:-:S03]  /*eba0*/  IMAD.HI.U32 R3, R8, R4, RZ ;  /* 0x0000000408037227 */ /* 0x000fc600078e00ff */
[----:B------:R-:W-:Y:S01]  /*ebb0*/  STL [R1+0x3f0], R19 ;  /* 0x0003f01301007387 */ /* 0x000fe20000100800 */
[----:B------:R-:W-:Y:S02]  /*ebc0*/  IMAD.MOV R16, RZ, RZ, -R16 ;  /* 0x000000ffff107224 */ /* 0x000fe400078e0a10 */
[----:B------:R-:W-:Y:S01]  /*ebd0*/  @!P3 IMAD.MOV R17, RZ, RZ, -R17 ;  /* 0x000000ffff11b224 */ /* 0x000fe200078e0a11 */
[C---:B------:R-:W-:Y:S01]  /*ebe0*/  ISETP.GT.U32.AND P3, PT, R5.reuse, R6, PT ;  /* 0x000000060500720c */ /* 0x040fe20003f64070 */
[C---:B------:R-:W-:Y:S02]  /*ebf0*/  IMAD R9, R5.reuse, R16, R9 ;  /* 0x0000001005097224 */ /* 0x040fe400078e0209 */
[----:B------:R-:W-:Y:S02]  /*ec00*/  IMAD.MOV R3, RZ, RZ, -R3 ;  /* 0x000000ffff037224 */ /* 0x000fe400078e0a03 */
[----:B------:R-:W-:Y:S01]  /*ec10*/  @!P6 IMAD.MOV R14, RZ, RZ, -R14 ;  /* 0x000000ffff0ee224 */ /* 0x000fe200078e0a0e */
[C---:B------:R-:W-:Y:S01]  /*ec20*/  ISETP.GT.U32.AND P6, PT, R5.reuse, R9, PT ;  /* 0x000000090500720c */ /* 0x040fe20003fc4070 */
[----:B------:R-:W-:-:S02]  /*ec30*/  IMAD R4, R5, R3, R4 ;  /* 0x0000000305047224 */ /* 0x000fc400078e0204 */
[--C-:B------:R-:W-:Y:S01]  /*ec40*/  @!P5 IMAD.IADD R15, R15, 0x1, -R5.reuse ;  /* 0x000000010f0fd824 */ /* 0x100fe200078e0a05 */
[----:B------:R-:W-:Y:S01]  /*ec50*/  STL [R1+0x3e0], R14 ;  /* 0x0003e00e01007387 */ /* 0x000fe20000100800 */
[----:B------:R-:W-:Y:S01]  /*ec60*/  VIADD R12, R29, 0xef ;  /* 0x000000ef1d0c7836 */ /* 0x000fe20000000000 */
[----:B------:R-:W-:Y:S01]  /*ec70*/  ISETP.GE.AND P5, PT, R2, RZ, PT ;  /* 0x000000ff0200720c */ /* 0x000fe20003fa6270 */
[--C-:B------:R-:W-:Y:S01]  /*ec80*/  @!P1 IMAD.IADD R10, R10, 0x1, -R5.reuse ;  /* 0x000000010a0a9824 */ /* 0x100fe200078e0a05 */
[----:B------:R0:W-:Y:S01]  /*ec90*/  STL [R1+0x3e4], R17 ;  /* 0x0003e41101007387 */ /* 0x0001e20000100800 */
[----:B------:R-:W-:Y:S01]  /*eca0*/  ISETP.GT.U32.AND P1, PT, R5, R4, PT ;  /* 0x000000040500720c */ /* 0x000fe20003f24070 */
[--C-:B------:R-:W-:Y:S01]  /*ecb0*/  @!P3 IMAD.IADD R6, R6, 0x1, -R5.reuse ;  /* 0x000000010606b824 */ /* 0x100fe200078e0a05 */
[----:B------:R-:W-:Y:S01]  /*ecc0*/  IABS R2, R12 ;  /* 0x0000000c00027213 */ /* 0x000fe20000000000 */
[----:B------:R-:W-:Y:S02]  /*ecd0*/  VIADD R11, R29, 0xf0 ;  /* 0x000000f01d0b7836 */ /* 0x000fe40000000000 */
[----:B------:R-:W-:Y:S01]  /*ece0*/  @!P6 IMAD.IADD R9, R9, 0x1, -R5 ;  /* 0x000000010909e824 */ /* 0x000fe200078e0a05 */
[----:B------:R-:W-:Y:S01]  /*ecf0*/  ISETP.GE.AND P6, PT, R13, RZ, PT ;  /* 0x000000ff0d00720c */ /* 0x000fe20003fc6270 */
[----:B------:R-:W-:Y:S01]  /*ed00*/  IMAD.HI.U32 R16, R8, R2, RZ ;  /* 0x0000000208107227 */ /* 0x000fe200078e00ff */
[----:B------:R-:W-:-:S02]  /*ed10*/  IABS R3, R11 ;  /* 0x0000000b00037213 */ /* 0x000fc40000000000 */
[C---:B------:R-:W-:Y:S01]  /*ed20*/  ISETP.GT.U32.AND P3, PT, R5.reuse, R9, PT ;  /* 0x000000090500720c */ /* 0x040fe20003f64070 */
[----:B0-----:R-:W-:Y:S02]  /*ed30*/  IMAD.MOV.U32 R17, RZ, RZ, R15 ;  /* 0x000000ffff117224 */ /* 0x001fe400078e000f */
[----:B------:R-:W-:Y:S02]  /*ed40*/  IMAD.MOV R16, RZ, RZ, -R16 ;  /* 0x000000ffff107224 */ /* 0x000fe400078e0a10 */
[----:B------:R-:W-:Y:S01]  /*ed50*/  @!P4 IMAD.MOV R17, RZ, RZ, -R17 ;  /* 0x000000ffff11c224 */ /* 0x000fe200078e0a11 */
[C---:B------:R-:W-:Y:S01]  /*ed60*/  ISETP.GT.U32.AND P4, PT, R5.reuse, R6, PT ;  /* 0x000000060500720c */ /* 0x040fe20003f84070 */
[----:B------:R-:W-:Y:S02]  /*ed70*/  @!P1 IMAD.IADD R4, R4, 0x1, -R5 ;  /* 0x0000000104049824 */ /* 0x000fe400078e0a05 */
[----:B------:R-:W-:Y:S01]  /*ed80*/  IMAD.HI.U32 R14, R8, R3, RZ ;  /* 0x00000003080e7227 */ /* 0x000fe200078e00ff */
[----:B------:R0:W-:Y:S02]  /*ed90*/  STL [R1+0x3e8], R17 ;  /* 0x0003e81101007387 */ /* 0x0001e40000100800 */
[C---:B------:R-:W-:Y:S01]  /*eda0*/  ISETP.GT.U32.AND P1, PT, R5.reuse, R4, PT ;  /* 0x000000040500720c */ /* 0x040fe20003f24070 */
[----:B------:R-:W-:-:S02]  /*edb0*/  IMAD R2, R5, R16, R2 ;  /* 0x0000001005027224 */ /* 0x000fc400078e0202 */
[----:B------:R-:W-:Y:S02]  /*edc0*/  VIADD R13, R29, 0xee ;  /* 0x000000ee1d0d7836 */ /* 0x000fe40000000000 */
[----:B------:R-:W-:Y:S02]  /*edd0*/  IMAD.MOV R14, RZ, RZ, -R14 ;  /* 0x000000ffff0e7224 */ /* 0x000fe400078e0a0e */
[----:B------:R-:W-:Y:S01]  /*ede0*/  @!P4 IMAD.IADD R6, R6, 0x1, -R5 ;  /* 0x000000010606c824 */ /* 0x000fe200078e0a05 */
[C---:B------:R-:W-:Y:S01]  /*edf0*/  ISETP.GT.U32.AND P4, PT, R5.reuse, R2, PT ;  /* 0x000000020500720c */ /* 0x040fe20003f84070 */
[----:B------:R-:W-:Y:S01]  /*ee00*/  IMAD R3, R5, R14, R3 ;  /* 0x0000000e05037224 */ /* 0x000fe200078e0203 */
[----:B------:R-:W-:Y:S01]  /*ee10*/  IABS R15, R13 ;  /* 0x0000000d000f7213 */ /* 0x000fe20000000000 */
[----:B------:R-:W-:Y:S02]  /*ee20*/  @!P3 IMAD.IADD R9, R9, 0x1, -R5 ;  /* 0x000000010909b824 */ /* 0x000fe400078e0a05 */
[----:B------:R-:W-:Y:S01]  /*ee30*/  VIADD R14, R29, 0xed ;  /* 0x000000ed1d0e7836 */ /* 0x000fe20000000000 */
[----:B------:R-:W-:Y:S01]  /*ee40*/  ISETP.GT.U32.AND P3, PT, R5, R3, PT ;  /* 0x000000030500720c */ /* 0x000fe20003f64070 */
[----:B------:R-:W-:-:S03]  /*ee50*/  IMAD.HI.U32 R19, R8, R15, RZ ;  /* 0x0000000f08137227 */ /* 0x000fc600078e00ff */
[----:B0-----:R-:W-:Y:S01]  /*ee60*/  IABS R17, R14 ;  /* 0x0000000e00117213 */ /* 0x001fe20000000000 */
[----:B------:R-:W-:Y:S01]  /*ee70*/  @!P1 IMAD.IADD R4, R4, 0x1, -R5 ;  /* 0x0000000104049824 */ /* 0x000fe200078e0a05 */
[----:B------:R-:W-:Y:S01]  /*ee80*/  ISETP.GE.AND P1, PT, R18, RZ, PT ;  /* 0x000000ff1200720c */ /* 0x000fe20003f26270 */
[----:B------:R-:W-:Y:S02]  /*ee90*/  IMAD.MOV R18, RZ, RZ, -R19 ;  /* 0x000000ffff127224 */ /* 0x000fe400078e0a13 */
[----:B------:R-:W-:Y:S02]  /*eea0*/  @!P4 IMAD.IADD R2, R2, 0x1, -R5 ;  /* 0x000000010202c824 */ /* 0x000fe400078e0a05 */
[C---:B------:R-:W-:Y:S02]  /*eeb0*/  IMAD R15, R5.reuse, R18, R15 ;  /* 0x00000012050f7224 */ /* 0x040fe400078e020f */
[----:B------:R-:W-:Y:S01]  /*eec0*/  @!P0 IMAD.MOV R10, RZ, RZ, -R10 ;  /* 0x000000ffff0a8224 */ /* 0x000fe200078e0a0a */
[----:B------:R-:W-:Y:S01]  /*eed0*/  ISETP.GT.U32.AND P0, PT, R5, R2, PT ;  /* 0x000000020500720c */ /* 0x000fe20003f04070 */
[----:B------:R-:W-:-:S03]  /*eee0*/  IMAD.HI.U32 R20, R8, R17, RZ ;  /* 0x0000001108147227 */ /* 0x000fc600078e00ff */
[----:B------:R-:W-:Y:S01]  /*eef0*/  STL [R1+0x3dc], R10 ;  /* 0x0003dc0a01007387 */ /* 0x000fe20000100800 */
[----:B------:R-:W-:Y:S01]  /*ef00*/  @!P3 IMAD.IADD R3, R3, 0x1, -R5 ;  /* 0x000000010303b824 */ /* 0x000fe200078e0a05 */
[----:B------:R-:W-:Y:S01]  /*ef10*/  ISETP.GE.AND P3, PT, R11, RZ, PT ;  /* 0x000000ff0b00720c */ /* 0x000fe20003f66270 */
[----:B------:R-:W-:Y:S01]  /*ef20*/  @!P5 IMAD.MOV R9, RZ, RZ, -R9 ;  /* 0x000000ffff09d224 */ /* 0x000fe200078e0a09 */
[C---:B------:R-:W-:Y:S01]  /*ef30*/  ISETP.GT.U32.AND P5, PT, R5.reuse, R15, PT ;  /* 0x0000000f0500720c */ /* 0x040fe20003fa4070 */
[----:B------:R-:W-:Y:S01]  /*ef40*/  IMAD.MOV R20, RZ, RZ, -R20 ;  /* 0x000000ffff147224 */ /* 0x000fe200078e0a14 */
[C---:B------:R-:W-:Y:S01]  /*ef50*/  ISETP.GT.U32.AND P4, PT, R5.reuse, R3, PT ;  /* 0x000000030500720c */ /* 0x040fe20003f84070 */
[----:B------:R-:W-:Y:S01]  /*ef60*/  @!P6 IMAD.MOV R6, RZ, RZ, -R6 ;  /* 0x000000ffff06e224 */ /* 0x000fe200078e0a06 */
[----:B------:R-:W-:Y:S01]  /*ef70*/  ISETP.GE.AND P6, PT, R12, RZ, PT ;  /* 0x000000ff0c00720c */ /* 0x000fe20003fc6270 */
[----:B------:R-:W-:Y:S01]  /*ef80*/  IMAD R17, R5, R20, R17 ;  /* 0x0000001405117224 */ /* 0x000fe200078e0211 */
[----:B------:R-:W-:Y:S01]  /*ef90*/  STL [R1+0x3d8], R9 ;  /* 0x0003d80901007387 */ /* 0x000fe20000100800 */
[----:B------:R-:W-:-:S02]  /*efa0*/  @!P0 IMAD.IADD R2, R2, 0x1, -R5 ;  /* 0x0000000102028824 */ /* 0x000fc400078e0a05 */
[----:B------:R-:W-:Y:S01]  /*efb0*/  VIADD R16, R29, 0xec ;  /* 0x000000ec1d107836 */ /* 0x000fe20000000000 */
[----:B------:R-:W-:Y:S01]  /*efc0*/  ISETP.GT.U32.AND P0, PT, R5, R17, PT ;  /* 0x000000110500720c */ /* 0x000fe20003f04070 */
[----:B------:R-:W-:Y:S01]  /*efd0*/  IMAD.MOV.U32 R11, RZ, RZ, R2 ;  /* 0x000000ffff0b7224 */ /* 0x000fe200078e0002 */
[----:B------:R0:W-:Y:S01]  /*efe0*/  STL [R1+0x3d4], R6 ;  /* 0x0003d40601007387 */ /* 0x0001e20000100800 */
[--C-:B------:R-:W-:Y:S01]  /*eff0*/  @!P5 IMAD.IADD R15, R15, 0x1, -R5.reuse ;  /* 0x000000010f0fd824 */ /* 0x100fe200078e0a05 */
[----:B------:R-:W-:Y:S01]  /*f000*/  IABS R19, R16 ;  /* 0x0000001000137213 */ /* 0x000fe20000000000 */
[----:B------:R-:W-:Y:S01]  /*f010*/  @!P4 IMAD.IADD R3, R3, 0x1, -R5 ;  /* 0x000000010303c824 */ /* 0x000fe200078e0a05 */
[----:B------:R-:W-:Y:S01]  /*f020*/  ISETP.GE.AND P4, PT, R14, RZ, PT ;  /* 0x000000ff0e00720c */ /* 0x000fe20003f86270 */
[----:B------:R-:W-:Y:S01]  /*f030*/  @!P1 IMAD.MOV R4, RZ, RZ, -R4 ;  /* 0x000000ffff049224 */ /* 0x000fe200078e0a04 */
[----:B------:R-:W-:Y:S01]  /*f040*/  ISETP.GT.U32.AND P5, PT, R5, R15, PT ;  /* 0x0000000f0500720c */ /* 0x000fe20003fa4070 */
[----:B------:R-:W-:Y:S01]  /*f050*/  IMAD.MOV.U32 R12, RZ, RZ, R3 ;  /* 0x000000ffff0c7224 */ /* 0x000fe200078e0003 */
[----:B------:R-:W-:Y:S01]  /*f060*/  ISETP.GE.AND P1, PT, R13, RZ, PT ;  /* 0x000000ff0d00720c */ /* 0x000fe20003f26270 */
[----:B------:R-:W-:Y:S01]  /*f070*/  @!P6 IMAD.MOV R11, RZ, RZ, -R11 ;  /* 0x000000ffff0be224 */ /* 0x000fe200078e0a0b */
[----:B------:R1:W-:Y:S01]  /*f080*/  STL [R1+0x3d0], R4 ;  /* 0x0003d00401007387 */ /* 0x0003e20000100800 */
[----:B------:R-:W-:-:S02]  /*f090*/  @!P0 IMAD.IADD R17, R17, 0x1, -R5 ;  /* 0x0000000111118824 */ /* 0x000fc400078e0a05 */
[----:B0-----:R-:W-:-:S03]  /*f0a0*/  IMAD.HI.U32 R6, R8, R19, RZ ;  /* 0x0000001308067227 */ /* 0x001fc600078e00ff */
[----:B------:R-:W-:Y:S01]  /*f0b0*/  ISETP.GT.U32.AND P0, PT, R5, R17, PT ;  /* 0x000000110500720c */ /* 0x000fe20003f04070 */
[----:B------:R-:W-:Y:S01]  /*f0c0*/  @!P3 IMAD.MOV R12, RZ, RZ, -R12 ;  /* 0x000000ffff0cb224 */ /* 0x000fe200078e0a0c */
[----:B------:R-:W-:Y:S01]  /*f0d0*/  ISETP.GE.AND P3, PT, R16, RZ, PT ;  /* 0x000000ff1000720c */ /* 0x000fe20003f66270 */
[C---:B------:R-:W-:Y:S02]  /*f0e0*/  VIADD R3, R29.reuse, 0xea ;  /* 0x000000ea1d037836 */ /* 0x040fe40000000000 */
[----:B------:R-:W-:Y:S01]  /*f0f0*/  IMAD.MOV R6, RZ, RZ, -R6 ;  /* 0x000000ffff067224 */ /* 0x000fe200078e0a06 */
[----:B------:R0:W-:Y:S01]  /*f100*/  STL [R1+0x3c4], R12 ;  /* 0x0003c40c01007387 */ /* 0x0001e20000100800 */
[----:B-1----:R-:W-:Y:S02]  /*f110*/  VIADD R4, R29, 0xeb ;  /* 0x000000eb1d047836 */ /* 0x002fe40000000000 */
[----:B------:R-:W-:Y:S01]  /*f120*/  @!P5 IMAD.IADD R15, R15, 0x1, -R5 ;  /* 0x000000010f0fd824 */ /* 0x000fe200078e0a05 */
[----:B------:R1:W-:Y:S01]  /*f130*/  STL [R1+0x3bc], R11 ;  /* 0x0003bc0b01007387 */ /* 0x0003e20000100800 */
[----:B------:R-:W-:Y:S01]  /*f140*/  IMAD R10, R5, R6, R19 ;  /* 0x00000006050a7224 */ /* 0x000fe200078e0213 */
[----:B------:R-:W-:Y:S01]  /*f150*/  IABS R9, R4 ;  /* 0x0000000400097213 */ /* 0x000fe20000000000 */
[----:B------:R-:W-:Y:S01]  /*f160*/  @!P0 IMAD.IADD R17, R17, 0x1, -R5 ;  /* 0x0000000111118824 */ /* 0x000fe200078e0a05 */
[----:B------:R-:W-:Y:S01]  /*f170*/  ISETP.GE.AND P5, PT, R4, RZ, PT ;  /* 0x000000ff0400720c */ /* 0x000fe20003fa6270 */
[----:B------:R-:W-:Y:S01]  /*f180*/  VIADD R2, R29, 0xe9 ;  /* 0x000000e91d027836 */ /* 0x000fe20000000000 */
[----:B------:R-:W-:Y:S01]  /*f190*/  ISETP.GT.U32.AND P6, PT, R5, R10, PT ;  /* 0x0000000a0500720c */ /* 0x000fe20003fc4070 */
[----:B0-----:R-:W-:Y:S01]  /*f1a0*/  IMAD.MOV.U32 R12, RZ, RZ, R15 ;  /* 0x000000ffff0c7224 */ /* 0x001fe200078e000f */
[----:B------:R-:W-:Y:S01]  /*f1b0*/  ISETP.GE.AND P0, PT, R3, RZ, PT ;  /* 0x000000ff0300720c */ /* 0x000fe20003f06270 */
[----:B------:R-:W-:Y:S01]  /*f1c0*/  IMAD.HI.U32 R6, R8, R9, RZ ;  /* 0x0000000908067227 */ /* 0x000fe200078e00ff */
[----:B-1----:R-:W-:-:S02]  /*f1d0*/  IABS R11, R3 ;  /* 0x00000003000b7213 */ /* 0x002fc40000000000 */
[----:B------:R-:W-:Y:S01]  /*f1e0*/  IABS R16, R2 ;  /* 0x0000000200107213 */ /* 0x000fe20000000000 */
[----:B------:R-:W-:Y:S02]  /*f1f0*/  @!P1 IMAD.MOV R12, RZ, RZ, -R12 ;  /* 0x000000ffff0c9224 */ /* 0x000fe400078e0a0c */
[----:B------:R-:W-:-:S03]  /*f200*/  IMAD.HI.U32 R4, R8, R11, RZ ;  /* 0x0000000b08047227 */ /* 0x000fc600078e00ff */
[----:B------:R0:W-:Y:S01]  /*f210*/  STL [R1+0x3a0], R12 ;  /* 0x0003a00c01007387 */ /* 0x0001e20000100800 */
[----:B------:R-:W-:Y:S02]  /*f220*/  IMAD.MOV R4, RZ, RZ, -R4 ;  /* 0x000000ffff047224 */ /* 0x000fe400078e0a04 */
[----:B------:R-:W-:Y:S02]  /*f230*/  IMAD.MOV R6, RZ, RZ, -R6 ;  /* 0x000000ffff067224 */ /* 0x000fe400078e0a06 */
[C---:B------:R-:W-:Y:S02]  /*f240*/  IMAD R11, R5.reuse, R4, R11 ;  /* 0x00000004050b7224 */ /* 0x040fe400078e020b */
[C---:B------:R-:W-:Y:S02]  /*f250*/  IMAD R9, R5.reuse, R6, R9 ;  /* 0x0000000605097224 */ /* 0x040fe400078e0209 */
[----:B------:R-:W-:Y:S02]  /*f260*/  @!P6 IMAD.IADD R10, R10, 0x1, -R5 ;  /* 0x000000010a0ae824 */ /* 0x000fe400078e0a05 */
[----:B0-----:R-:W-:Y:S01]  /*f270*/  IMAD.MOV.U32 R12, RZ, RZ, R17 ;  /* 0x000000ffff0c7224 */ /* 0x001fe200078e0011 */
[----:B------:R-:W-:Y:S01]  /*f280*/  ISETP.GT.U32.AND P1, PT, R5, R9, PT ;  /* 0x000000090500720c */ /* 0x000fe20003f24070 */
[----:B------:R-:W-:Y:S01]  /*f290*/  VIADD R4, R29, 0xe7 ;  /* 0x000000e71d047836 */ /* 0x000fe20000000000 */
[C---:B------:R-:W-:Y:S01]  /*f2a0*/  ISETP.GT.U32.AND P6, PT, R5.reuse, R10, PT ;  /* 0x0000000a0500720c */ /* 0x040fe20003fc4070 */
[----:B------:R-:W-:Y:S01]  /*f2b0*/  @!P4 IMAD.MOV R12, RZ, RZ, -R12 ;  /* 0x000000ffff0cc224 */ /* 0x000fe200078e0a0c */
[----:B------:R-:W-:Y:S01]  /*f2c0*/  ISETP.GT.U32.AND P4, PT, R5, R11, PT ;  /* 0x0000000b0500720c */ /* 0x000fe20003f84070 */
[----:B------:R-:W-:Y:S01]  /*f2d0*/  VIADD R6, R29, 0xe8 ;  /* 0x000000e81d067836 */ /* 0x000fe20000000000 */
[----:B------:R-:W-:Y:S01]  /*f2e0*/  IABS R14, R4 ;  /* 0x00000004000e7213 */ /* 0x000fe20000000000 */
[----:B------:R-:W-:Y:S01]  /*f2f0*/  IMAD.HI.U32 R3, R8, R16, RZ ;  /* 0x0000001008037227 */ /* 0x000fe200078e00ff */
[----:B------:R0:W-:Y:S02]  /*f300*/  STL [R1+0x3b8], R12 ;  /* 0x0003b80c01007387 */ /* 0x0001e40000100800 */
[----:B------:R-:W-:Y:S01]  /*f310*/  IABS R15, R6 ;  /* 0x00000006000f7213 */ /* 0x000fe20000000000 */
[----:B------:R-:W-:-:S02]  /*f320*/  IMAD.MOV R3, RZ, RZ, -R3 ;  /* 0x000000ffff037224 */ /* 0x000fc400078e0a03 */
[--C-:B------:R-:W-:Y:S02]  /*f330*/  @!P1 IMAD.IADD R9, R9, 0x1, -R5.reuse ;  /* 0x0000000109099824 */ /* 0x100fe400078e0a05 */
[--C-:B------:R-:W-:Y:S01]  /*f340*/  @!P6 IMAD.IADD R10, R10, 0x1, -R5.reuse ;  /* 0x000000010a0ae824 */ /* 0x100fe200078e0a05 */
[----:B------:R-:W-:Y:S01]  /*f350*/  ISETP.GE.AND P6, PT, R2, RZ, PT ;  /* 0x000000ff0200720c */ /* 0x000fe20003fc6270 */
[----:B------:R-:W-:Y:S01]  /*f360*/  @!P4 IMAD.IADD R11, R11, 0x1, -R5 ;  /* 0x000000010b0bc824 */ /* 0x000fe200078e0a05 */
[----:B------:R-:W-:Y:S01]  /*f370*/  ISETP.GT.U32.AND P1, PT, R5, R9, PT ;  /* 0x000000090500720c */ /* 0x000fe20003f24070 */
[----:B------:R-:W-:-:S03]  /*f380*/  IMAD.HI.U32 R13, R8, R14, RZ ;  /* 0x0000000e080d7227 */ /* 0x000fc600078e00ff */
[C---:B------:R-:W-:Y:S01]  /*f390*/  ISETP.GT.U32.AND P4, PT, R5.reuse, R11, PT ;  /* 0x0000000b0500720c */ /* 0x040fe20003f84070 */
[----:B------:R-:W-:Y:S02]  /*f3a0*/  IMAD R16, R5, R3, R16 ;  /* 0x0000000305107224 */ /* 0x000fe400078e0210 */
[----:B------:R-:W-:-:S04]  /*f3b0*/  IMAD.HI.U32 R3, R8, R15, RZ ;  /* 0x0000000f08037227 */ /* 0x000fc800078e00ff */
[----:B0-----:R-:W-:Y:S02]  /*f3c0*/  IMAD.MOV.U32 R12, RZ, RZ, R10 ;  /* 0x000000ffff0c7224 */ /* 0x001fe400078e000a */
[----:B------:R-:W-:Y:S02]  /*f3d0*/  IMAD.MOV R13, RZ, RZ, -R13 ;  /* 0x000000ffff0d7224 */ /* 0x000fe400078e0a0d */
        /* <DEDUP_REMOVED lines=12> */
[----:B------:R-:W-:Y:S01]  /*f4a0*/  @!P3 IMAD.IADD R16, R16, 0x1, -R5 ;  /* 0x000000011010b824 */ /* 0x000fe200078e0a05 */
[----:B------:R-:W-:Y:S01]  /*f4b0*/  IABS R10, R2 ;  /* 0x00000002000a7213 */ /* 0x000fe20000000000 */
[----:B0-----:R-:W-:Y:S01]  /*f4c0*/  VIADD R12, R29, 0xe4 ;  /* 0x000000e41d0c7836 */ /* 0x001fe20000000000 */
[----:B------:R-:W-:Y:S01]  /*f4d0*/  IABS R17, R3 ;  /* 0x0000000300117213 */ /* 0x000fe20000000000 */
[----:B------:R-:W-:Y:S01]  /*f4e0*/  IMAD.MOV.U32 R19, RZ, RZ, R9 ;  /* 0x000000ffff137224 */ /* 0x000fe200078e0009 */
[----:B------:R-:W-:Y:S01]  /*f4f0*/  ISETP.GT.U32.AND P3, PT, R5, R16, PT ;  /* 0x000000100500720c */ /* 0x000fe20003f64070 */
[----:B------:R-:W-:Y:S01]  /*f500*/  @!P4 IMAD.IADD R14, R14, 0x1, -R5 ;  /* 0x000000010e0ec824 */ /* 0x000fe200078e0a05 */
[----:B------:R-:W-:Y:S01]  /*f510*/  IABS R13, R12 ;  /* 0x0000000c000d7213 */ /* 0x000fe20000000000 */
[----:B------:R-:W-:Y:S01]  /*f520*/  IMAD.HI.U32 R18, R8, R10, RZ ;  /* 0x0000000a08127227 */ /* 0x000fe200078e00ff */
[----:B------:R-:W-:-:S03]  /*f530*/  ISETP.GE.AND P4, PT, R4, RZ, PT ;  /* 0x000000ff0400720c */ /* 0x000fc60003f86270 */
[----:B------:R-:W-:Y:S02]  /*f540*/  IMAD.MOV.U32 R9, RZ, RZ, R17 ;  /* 0x000000ffff097224 */ /* 0x000fe400078e0011 */
[----:B------:R-:W-:Y:S01]  /*f550*/  @!P1 IMAD.IADD R15, R15, 0x1, -R5 ;  /* 0x000000010f0f9824 */ /* 0x000fe200078e0a05 */
[----:B------:R-:W-:Y:S01]  /*f560*/  ISETP.GE.AND P1, PT, R6, RZ, PT ;  /* 0x000000ff0600720c */ /* 0x000fe20003f26270 */
[----:B------:R-:W-:Y:S02]  /*f570*/  @!P5 IMAD.MOV R19, RZ, RZ, -R19 ;  /* 0x000000ffff13d224 */ /* 0x000fe400078e0a13 */
[----:B------:R-:W-:Y:S01]  /*f580*/  @!P0 IMAD.MOV R11, RZ, RZ, -R11 ;  /* 0x000000ffff0b8224 */ /* 0x000fe200078e0a0b */
[C---:B------:R-:W-:Y:S01]  /*f590*/  ISETP.GT.U32.AND P0, PT, R5.reuse, R14, PT ;  /* 0x0000000e0500720c */ /* 0x040fe20003f04070 */
[----:B------:R-:W-:Y:S01]  /*f5a0*/  IMAD.MOV R18, RZ, RZ, -R18 ;  /* 0x000000ffff127224 */ /* 0x000fe200078e0a12 */
[----:B------:R-:W-:Y:S01]  /*f5b0*/  STL [R1+0x3c0], R19 ;  /* 0x0003c01301007387 */ /* 0x000fe20000100800 */
[----:B------:R-:W-:Y:S01]  /*f5c0*/  IMAD.MOV.U32 R6, RZ, RZ, R13 ;  /* 0x000000ffff067224 */ /* 0x000fe200078e000d */
[C---:B------:R-:W-:Y:S01]  /*f5d0*/  ISETP.GT.U32.AND P5, PT, R5.reuse, R15, PT ;  /* 0x0000000f0500720c */ /* 0x040fe20003fa4070 */
[----:B------:R-:W-:Y:S01]  /*f5e0*/  IMAD.HI.U32 R13, R8, R9, RZ ;  /* 0x00000009080d7227 */ /* 0x000fe200078e00ff */
[----:B------:R0:W-:Y:S03]  /*f5f0*/  STL [R1+0x3a8], R11 ;  /* 0x0003a80b01007387 */ /* 0x0001e60000100800 */
[----:B------:R-:W-:-:S02]  /*f600*/  IMAD R10, R5, R18, R10 ;  /* 0x00000012050a7224 */ /* 0x000fc400078e020a */
[----:B------:R-:W-:Y:S02]  /*f610*/  @!P3 IMAD.IADD R16, R16, 0x1, -R5 ;  /* 0x000000011010b824 */ /* 0x000fe400078e0a05 */
[----:B------:R-:W-:Y:S01]  /*f620*/  IMAD.HI.U32 R4, R8, R6, RZ ;  /* 0x0000000608047227 */ /* 0x000fe200078e00ff */
[----:B------:R-:W-:-:S03]  /*f630*/  ISETP.GT.U32.AND P3, PT, R5, R10, PT ;  /* 0x0000000a0500720c */ /* 0x000fc60003f64070 */
[----:B0-----:R-:W-:Y:S02]  /*f640*/  IMAD.MOV R11, RZ, RZ, -R13 ;  /* 0x000000ffff0b7224 */ /* 0x001fe400078e0a0d */
[----:B------:R-:W-:Y:S02]  /*f650*/  @!P0 IMAD.IADD R14, R14, 0x1, -R5 ;  /* 0x000000010e0e8824 */ /* 0x000fe400078e0a05 */
[----:B------:R-:W-:Y:S02]  /*f660*/  IMAD R9, R5, R11, R9 ;  /* 0x0000000b05097224 */ /* 0x000fe400078e0209 */
[----:B------:R-:W-:Y:S02]  /*f670*/  IMAD.MOV R13, RZ, RZ, -R4 ;  /* 0x000000ffff0d7224 */ /* 0x000fe400078e0a04 */
[----:B------:R-:W-:Y:S01]  /*f680*/  @!P5 IMAD.IADD R15, R15, 0x1, -R5 ;  /* 0x000000010f0fd824 */ /* 0x000fe200078e0a05 */
[C---:B------:R-:W-:Y:S01]  /*f690*/  ISETP.GT.U32.AND P0, PT, R5.reuse, R9, PT ;  /* 0x000000090500720c */ /* 0x040fe20003f04070 */
[----:B------:R-:W-:Y:S01]  /*f6a0*/  IMAD R6, R5, R13, R6 ;  /* 0x0000000d05067224 */ /* 0x000fe200078e0206 */
[----:B------:R-:W-:Y:S01]  /*f6b0*/  ISETP.GE.AND P5, PT, R2, RZ, PT ;  /* 0x000000ff0200720c */ /* 0x000fe20003fa6270 */
[----:B------:R-:W-:-:S02]  /*f6c0*/  VIADD R11, R29, 0xe2 ;  /* 0x000000e21d0b7836 */ /* 0x000fc40000000000 */
[----:B------:R-:W-:Y:S02]  /*f6d0*/  @!P3 IMAD.IADD R10, R10, 0x1, -R5 ;  /* 0x000000010a0ab824 */ /* 0x000fe400078e0a05 */
[----:B------:R-:W-:Y:S01]  /*f6e0*/  VIADD R2, R29, 0xe3 ;  /* 0x000000e31d027836 */ /* 0x000fe20000000000 */
[----:B------:R-:W-:Y:S01]  /*f6f0*/  IABS R13, R11 ;  /* 0x0000000b000d7213 */ /* 0x000fe20000000000 */
[----:B------:R-:W-:Y:S01]  /*f700*/  @!P6 IMAD.MOV R16, RZ, RZ, -R16 ;  /* 0x000000ffff10e224 */ /* 0x000fe200078e0a10 */
[C---:B------:R-:W-:Y:S01]  /*f710*/  ISETP.GT.U32.AND P6, PT, R5.reuse, R6, PT ;  /* 0x000000060500720c */ /* 0x040fe20003fc4070 */
[----:B------:R-:W-:Y:S01]  /*f720*/  IMAD.MOV.U32 R18, RZ, RZ, R15 ;  /* 0x000000ffff127224 */ /* 0x000fe200078e000f */
[----:B------:R-:W-:Y:S01]  /*f730*/  ISETP.GT.U32.AND P3, PT, R5, R10, PT ;  /* 0x0000000a0500720c */ /* 0x000fe20003f64070 */
[----:B------:R-:W-:Y:S01]  /*f740*/  @!P0 IMAD.IADD R9, R9, 0x1, -R5 ;  /* 0x0000000109098824 */ /* 0x000fe200078e0a05 */
[----:B------:R-:W-:Y:S01]  /*f750*/  IABS R4, R2 ;  /* 0x0000000200047213 */ /* 0x000fe20000000000 */
[----:B------:R-:W-:Y:S01]  /*f760*/  @!P1 IMAD.MOV R18, RZ, RZ, -R18 ;  /* 0x000000ffff129224 */ /* 0x000fe200078e0a12 */
[----:B------:R-:W-:Y:S01]  /*f770*/  ISETP.GE.AND P1, PT, R3, RZ, PT ;  /* 0x000000ff0300720c */ /* 0x000fe20003f26270 */
[----:B------:R-:W-:Y:S01]  /*f780*/  IMAD.MOV.U32 R17, RZ, RZ, R14 ;  /* 0x000000ffff117224 */ /* 0x000fe200078e000e */
[----:B------:R-:W-:Y:S01]  /*f790*/  ISETP.GT.U32.AND P0, PT, R5, R9, PT ;  /* 0x000000090500720c */ /* 0x000fe20003f04070 */
[----:B------:R-:W-:Y:S01]  /*f7a0*/  IMAD.MOV.U32 R3, RZ, RZ, R13 ;  /* 0x000000ffff037224 */ /* 0x000fe200078e000d */
[----:B------:R-:W-:Y:S01]  /*f7b0*/  STL [R1+0x3ac], R16 ;  /* 0x0003ac1001007387 */ /* 0x000fe20000100800 */
[----:B------:R-:W-:-:S03]  /*f7c0*/  IMAD.HI.U32 R13, R8, R4, RZ ;  /* 0x00000004080d7227 */ /* 0x000fc600078e00ff */
[----:B------:R0:W-:Y:S01]  /*f7d0*/  STL [R1+0x3b0], R18 ;  /* 0x0003b01201007387 */ /* 0x0001e20000100800 */
[----:B------:R-:W-:Y:S01]  /*f7e0*/  @!P4 IMAD.MOV R17, RZ, RZ, -R17 ;  /* 0x000000ffff11c224 */ /* 0x000fe200078e0a11 */
[----:B------:R-:W-:Y:S01]  /*f7f0*/  ISETP.GE.AND P4, PT, R12, RZ, PT ;  /* 0x000000ff0c00720c */ /* 0x000fe20003f86270 */
[----:B------:R-:W-:Y:S02]  /*f800*/  VIADD R12, R29, 0xe1 ;  /* 0x000000e11d0c7836 */ /* 0x000fe40000000000 */
[----:B------:R-:W-:Y:S01]  /*f810*/  IMAD.MOV R13, RZ, RZ, -R13 ;  /* 0x000000ffff0d7224 */ /* 0x000fe200078e0a0d */
[----:B------:R1:W-:Y:S01]  /*f820*/  STL [R1+0x3b4], R17 ;  /* 0x0003b41101007387 */ /* 0x0003e20000100800 */
[--C-:B------:R-:W-:Y:S02]  /*f830*/  @!P6 IMAD.IADD R6, R6, 0x1, -R5.reuse ;  /* 0x000000010606e824 */ /* 0x100fe400078e0a05 */
[----:B------:R-:W-:Y:S01]  /*f840*/  @!P3 IMAD.IADD R10, R10, 0x1, -R5 ;  /* 0x000000010a0ab824 */ /* 0x000fe200078e0a05 */
[----:B------:R-:W-:Y:S01]  /*f850*/  ISETP.GE.AND P3, PT, R2, RZ, PT ;  /* 0x000000ff0200720c */ /* 0x000fe20003f66270 */
[C---:B------:R-:W-:Y:S01]  /*f860*/  IMAD R4, R5.reuse, R13, R4 ;  /* 0x0000000d05047224 */ /* 0x040fe200078e0204 */
[----:B------:R-:W-:Y:S01]  /*f870*/  IABS R2, R12 ;  /* 0x0000000c00027213 */ /* 0x000fe20000000000 */
[----:B------:R-:W-:Y:S01]  /*f880*/  IMAD.HI.U32 R14, R8, R3, RZ ;  /* 0x00000003080e7227 */ /* 0x000fe200078e00ff */
[----:B------:R-:W-:-:S03]  /*f890*/  ISETP.GT.U32.AND P6, PT, R5, R6, PT ;  /* 0x000000060500720c */ /* 0x000fc60003fc4070 */
[----:B------:R-:W-:Y:S01]  /*f8a0*/  @!P0 IMAD.IADD R9, R9, 0x1, -R5 ;  /* 0x0000000109098824 */ /* 0x000fe200078e0a05 */
[----:B------:R-:W-:Y:S01]  /*f8b0*/  ISETP.GT.U32.AND P0, PT, R5, R4, PT ;  /* 0x000000040500720c */ /* 0x000fe20003f04070 */
[----:B------:R-:W-:Y:S02]  /*f8c0*/  IMAD.MOV R14, RZ, RZ, -R14 ;  /* 0x000000ffff0e7224 */ /* 0x000fe400078e0a0e */
[----:B0-----:R-:W-:-:S04]  /*f8d0*/  IMAD.HI.U32 R18, R8, R2, RZ ;  /* 0x0000000208127227 */ /* 0x001fc800078e00ff */
[C---:B------:R-:W-:Y:S02]  /*f8e0*/  IMAD R3, R5.reuse, R14, R3 ;  /* 0x0000000e05037224 */ /* 0x040fe400078e0203 */
[----:B------:R-:W-:Y:S02]  /*f8f0*/  IMAD.MOV R18, RZ, RZ, -R18 ;  /* 0x000000ffff127224 */ /* 0x000fe400078e0a12 */
[--C-:B------:R-:W-:Y:S01]  /*f900*/  @!P6 IMAD.IADD R6, R6, 0x1, -R5.reuse ;  /* 0x000000010606e824 */ /* 0x100fe200078e0a05 */
[C---:B------:R-:W-:Y:S01]  /*f910*/  ISETP.GT.U32.AND P6, PT, R5.reuse, R3, PT ;  /* 0x000000030500720c */ /* 0x040fe20003fc4070 */
[C---:B------:R-:W-:Y:S02]  /*f920*/  IMAD R2, R5.reuse, R18, R2 ;  /* 0x0000001205027224 */ /* 0x040fe400078e0202 */
[----:B------:R-:W-:Y:S02]  /*f930*/  @!P0 IMAD.IADD R4, R4, 0x1, -R5 ;  /* 0x0000000104048824 */ /* 0x000fe400078e0a05 */
[----:B------:R-:W-:Y:S01]  /*f940*/  IMAD.MOV.U32 R22, RZ, RZ, R10 ;  /* 0x000000ffff167224 */ /* 0x000fe200078e000a */
[----:B------:R-:W-:Y:S01]  /*f950*/  ISETP.GT.U32.AND P0, PT, R5, R2, PT ;  /* 0x000000020500720c */ /* 0x000fe20003f04070 */
[----:B------:R-:W-:-:S02]  /*f960*/  VIADD R15, R29, 0xde ;  /* 0x000000de1d0f7836 */ /* 0x000fc40000000000 */
[----:B------:R-:W-:Y:S02]  /*f970*/  VIADD R14, R29, 0xdf ;  /* 0x000000df1d0e7836 */ /* 0x000fe40000000000 */
[----:B------:R-:W-:Y:S01]  /*f980*/  @!P5 IMAD.MOV R22, RZ, RZ, -R22 ;  /* 0x000000ffff16d224 */ /* 0x000fe200078e0a16 */
[----:B------:R-:W-:Y:S01]  /*f990*/  ISETP.GT.U32.AND P5, PT, R5, R4, PT ;  /* 0x000000040500720c */ /* 0x000fe20003fa4070 */
[----:B------:R-:W-:Y:S01]  /*f9a0*/  @!P6 IMAD.IADD R3, R3, 0x1, -R5 ;  /* 0x000000010303e824 */ /* 0x000fe200078e0a05 */
[----:B------:R-:W-:Y:S01]  /*f9b0*/  IABS R19, R15 ;  /* 0x0000000f00137213 */ /* 0x000fe20000000000 */
[----:B------:R-:W-:Y:S01]  /*f9c0*/  VIADD R13, R29, 0xe0 ;  /* 0x000000e01d0d7836 */ /* 0x000fe20000000000 */
[----:B-1----:R-:W-:Y:S01]  /*f9d0*/  IABS R17, R14 ;  /* 0x0000000e00117213 */ /* 0x002fe20000000000 */
[----:B------:R-:W-:Y:S01]  /*f9e0*/  @!P1 IMAD.MOV R9, RZ, RZ, -R9 ;  /* 0x000000ffff099224 */ /* 0x000fe200078e0a09 */
[----:B------:R-:W-:Y:S01]  /*f9f0*/  ISETP.GE.AND P6, PT, R11, RZ, PT ;  /* 0x000000ff0b00720c */ /* 0x000fe20003fc6270 */
[----:B------:R-:W-:Y:S01]  /*fa00*/  @!P0 IMAD.IADD R2, R2, 0x1, -R5 ;  /* 0x0000000102028824 */ /* 0x000fe200078e0a05 */
[C---:B------:R-:W-:Y:S01]  /*fa10*/  ISETP.GT.U32.AND P0, PT, R5.reuse, R3, PT ;  /* 0x000000030500720c */ /* 0x040fe20003f04070 */
[C---:B------:R-:W-:Y:S01]  /*fa20*/  IMAD.HI.U32 R11, R8.reuse, R19, RZ ;  /* 0x00000013080b7227 */ /* 0x040fe200078e00ff */
[----:B------:R-:W-:Y:S01]  /*fa30*/  IABS R16, R13 ;  /* 0x0000000d00107213 */ /* 0x000fe20000000000 */
[----:B------:R-:W-:Y:S01]  /*fa40*/  STL [R1+0x3a4], R22 ;  /* 0x0003a41601007387 */ /* 0x000fe20000100800 */
[----:B------:R-:W-:Y:S01]  /*fa50*/  ISETP.GT.U32.AND P1, PT, R5, R2, PT ;  /* 0x000000020500720c */ /* 0x000fe20003f24070 */
[----:B------:R-:W-:-:S02]  /*fa60*/  IMAD.HI.U32 R21, R8, R17, RZ ;  /* 0x0000001108157227 */ /* 0x000fc400078e00ff */
[----:B------:R0:W-:Y:S02]  /*fa70*/  STL [R1+0x39c], R9 ;  /* 0x00039c0901007387 */ /* 0x0001e40000100800 */
[----:B------:R-:W-:Y:S02]  /*fa80*/  IMAD.MOV R11, RZ, RZ, -R11 ;  /* 0x000000ffff0b7224 */ /* 0x000fe400078e0a0b */
[----:B------:R-:W-:Y:S02]  /*fa90*/  VIADD R18, R29, 0xdd ;  /* 0x000000dd1d127836 */ /* 0x000fe40000000000 */
[----:B------:R-:W-:Y:S02]  /*faa0*/  IMAD.MOV R21, RZ, RZ, -R21 ;  /* 0x000000ffff157224 */ /* 0x000fe400078e0a15 */
[----:B------:R-:W-:Y:S01]  /*fab0*/  @!P5 IMAD.IADD R4, R4, 0x1, -R5 ;  /* 0x000000010404d824 */ /* 0x000fe200078e0a05 */
[----:B------:R-:W-:Y:S01]  /*fac0*/  IABS R10, R18 ;  /* 0x00000012000a7213 */ /* 0x000fe20000000000 */
[----:B------:R-:W-:-:S04]  /*fad0*/  IMAD.HI.U32 R20, R8, R16, RZ ;  /* 0x0000001008147227 */ /* 0x000fc800078e00ff */
[C---:B------:R-:W-:Y:S02]  /*fae0*/  IMAD R19, R5.reuse, R11, R19 ;  /* 0x0000000b05137224 */ /* 0x040fe400078e0213 */
[----:B------:R-:W-:Y:S02]  /*faf0*/  IMAD R17, R5, R21, R17 ;  /* 0x0000001505117224 */ /* 0x000fe400078e0211 */
[----:B0-----:R-:W-:Y:S02]  /*fb00*/  IMAD.MOV.U32 R9, RZ, RZ, R4 ;  /* 0x000000ffff097224 */ /* 0x001fe400078e0004 */
[----:B------:R-:W-:Y:S02]  /*fb10*/  IMAD.MOV R20, RZ, RZ, -R20 ;  /* 0x000000ffff147224 */ /* 0x000fe400078e0a14 */
[----:B------:R-:W-:Y:S01]  /*fb20*/  @!P0 IMAD.IADD R3, R3, 0x1, -R5 ;  /* 0x0000000103038824 */ /* 0x000fe200078e0a05 */
[C---:B------:R-:W-:Y:S01]  /*fb30*/  ISETP.GT.U32.AND P0, PT, R5.reuse, R19, PT ;  /* 0x000000130500720c */ /* 0x040fe20003f04070 */
[----:B------:R-:W-:Y:S01]  /*fb40*/  @!P4 IMAD.MOV R6, RZ, RZ, -R6 ;  /* 0x000000ffff06c224 */ /* 0x000fe200078e0a06 */
[C---:B------:R-:W-:Y:S01]  /*fb50*/  ISETP.GT.U32.AND P4, PT, R5.reuse, R17, PT ;  /* 0x000000110500720c */ /* 0x040fe20003f84070 */
[----:B------:R-:W-:Y:S01]  /*fb60*/  @!P3 IMAD.MOV R9, RZ, RZ, -R9 ;  /* 0x000000ffff09b224 */ /* 0x000fe200078e0a09 */
[----:B------:R-:W-:Y:S01]  /*fb70*/  ISETP.GE.AND P3, PT, R12, RZ, PT ;  /* 0x000000ff0c00720c */ /* 0x000fe20003f66270 */
[----:B------:R-:W-:Y:S01]  /*fb80*/  IMAD R16, R5, R20, R16 ;  /* 0x0000001405107224 */ /* 0x000fe200078e0210 */
[----:B------:R0:W-:Y:S01]  /*fb90*/  STL [R1+0x394], R6 ;  /* 0x0003940601007387 */ /* 0x0001e20000100800 */
[----:B------:R-:W-:-:S03]  /*fba0*/  IMAD.HI.U32 R4, R8, R10, RZ ;  /* 0x0000000a08047227 */ /* 0x000fc600078e00ff */
[----:B------:R1:W-:Y:S01]  /*fbb0*/  STL [R1+0x390], R9 ;  /* 0x0003900901007387 */ /* 0x0003e20000100800 */
[----:B------:R-:W-:Y:S01]  /*fbc0*/  ISETP.GT.U32.AND P5, PT, R5, R16, PT ;  /* 0x000000100500720c */ /* 0x000fe20003fa4070 */
[--C-:B------:R-:W-:Y:S01]  /*fbd0*/  @!P1 IMAD.IADD R2, R2, 0x1, -R5.reuse ;  /* 0x0000000102029824 */ /* 0x100fe200078e0a05 */
[----:B------:R-:W-:Y:S01]  /*fbe0*/  ISETP.GE.AND P1, PT, R13, RZ, PT ;  /* 0x000000ff0d00720c */ /* 0x000fe20003f26270 */
[--C-:B------:R-:W-:Y:S02]  /*fbf0*/  @!P0 IMAD.IADD R19, R19, 0x1, -R5.reuse ;  /* 0x0000000113138824 */ /* 0x100fe400078e0a05 */
[----:B------:R-:W-:Y:S02]  /*fc00*/  @!P4 IMAD.IADD R17, R17, 0x1, -R5 ;  /* 0x000000011111c824 */ /* 0x000fe400078e0a05 */
[----:B0-----:R-:W-:Y:S01]  /*fc10*/  IMAD.MOV.U32 R6, RZ, RZ, R3 ;  /* 0x000000ffff067224 */ /* 0x001fe200078e0003 */
[----:B------:R-:W-:Y:S01]  /*fc20*/  ISETP.GT.U32.AND P0, PT, R5, R19, PT ;  /* 0x000000130500720c */ /* 0x000fe20003f04070 */
[----:B-1----:R-:W-:-:S02]  /*fc30*/  IMAD.MOV R9, RZ, RZ, -R4 ;  /* 0x000000ffff097224 */ /* 0x002fc400078e0a04 */
[----:B------:R-:W-:Y:S02]  /*fc40*/  VIADD R4, R29, 0xdc ;  /* 0x000000dc1d047836 */ /* 0x000fe40000000000 */
[----:B------:R-:W-:Y:S02]  /*fc50*/  IMAD R9, R5, R9, R10 ;  /* 0x0000000905097224 */ /* 0x000fe400078e020a */
[----:B------:R-:W-:Y:S01]  /*fc60*/  VIADD R10, R29, 0xdb ;  /* 0x000000db1d0a7836 */ /* 0x000fe20000000000 */
[----:B------:R-:W-:Y:S01]  /*fc70*/  IABS R11, R4 ;  /* 0x00000004000b7213 */ /* 0x000fe20000000000 */
[----:B------:R-:W-:Y:S01]  /*fc80*/  @!P6 IMAD.MOV R6, RZ, RZ, -R6 ;  /* 0x000000ffff06e224 */ /* 0x000fe200078e0a06 */
[C---:B------:R-:W-:Y:S01]  /*fc90*/  ISETP.GT.U32.AND P6, PT, R5.reuse, R17, PT ;  /* 0x000000110500720c */ /* 0x040fe20003fc4070 */
[----:B------:R-:W-:Y:S01]  /*fca0*/  @!P5 IMAD.IADD R16, R16, 0x1, -R5 ;  /* 0x000000011010d824 */ /* 0x000fe200078e0a05 */
[----:B------:R-:W-:Y:S01]  /*fcb0*/  IABS R12, R10 ;  /* 0x0000000a000c7213 */ /* 0x000fe20000000000 */
[----:B------:R-:W-:Y:S01]  /*fcc0*/  IMAD.HI.U32 R3, R8, R11, RZ ;  /* 0x0000000b08037227 */ /* 0x000fe200078e00ff */
[----:B------:R-:W-:Y:S01]  /*fcd0*/  ISETP.GE.AND P5, PT, R14, RZ, PT ;  /* 0x000000ff0e00720c */ /* 0x000fe20003fa6270 */
[----:B------:R0:W-:Y:S01]  /*fce0*/  STL [R1+0x38c], R6 ;  /* 0x00038c0601007387 */ /* 0x0001e20000100800 */
[----:B------:R-:W-:Y:S01]  /*fcf0*/  ISETP.GT.U32.AND P4, PT, R5, R16, PT ;  /* 0x000000100500720c */ /* 0x000fe20003f84070 */
[----:B------:R-:W-:-:S02]  /*fd00*/  IMAD.MOV R3, RZ, RZ, -R3 ;  /* 0x000000ffff037224 */ /* 0x000fc400078e0a03 */
[----:B------:R-:W-:Y:S01]  /*fd10*/  @!P3 IMAD.MOV R2, RZ, RZ, -R2 ;  /* 0x000000ffff02b224 */ /* 0x000fe200078e0a02 */
[C---:B------:R-:W-:Y:S01]  /*fd20*/  ISETP.GT.U32.AND P3, PT, R5.reuse, R9, PT ;  /* 0x000000090500720c */ /* 0x040fe20003f64070 */
[----:B------:R-:W-:Y:S02]  /*fd30*/  IMAD R11, R5, R3, R11 ;  /* 0x00000003050b7224 */ /* 0x000fe400078e020b */
[----:B------:R-:W-:Y:S01]  /*fd40*/  @!P0 IMAD.IADD R19, R19, 0x1, -R5 ;  /* 0x0000000113138824 */ /* 0x000fe200078e0a05 */
[----:B------:R1:W-:Y:S01]  /*fd50*/  STL [R1+0x388], R2 ;  /* 0x0003880201007387 */ /* 0x0003e20000100800 */
[----:B0-----:R-:W-:Y:S01]  /*fd60*/  IMAD.HI.U32 R6, R8, R12, RZ ;  /* 0x0000000c08067227 */ /* 0x001fe200078e00ff */
[----:B------:R-:W-:-:S03]  /*fd70*/  ISETP.GT.U32.AND P0, PT, R5, R11, PT ;  /* 0x0000000b0500720c */ /* 0x000fc60003f04070 */
[----:B------:R-:W-:Y:S01]  /*fd80*/  @!P6 IMAD.IADD R17, R17, 0x1, -R5 ;  /* 0x000000011111e824 */ /* 0x000fe200078e0a05 */
[----:B------:R-:W-:Y:S01]  /*fd90*/  ISETP.GE.AND P6, PT, R18, RZ, PT ;  /* 0x000000ff1200720c */ /* 0x000fe20003fc6270 */
[----:B------:R-:W-:Y:S02]  /*fda0*/  IMAD.MOV R6, RZ, RZ, -R6 ;  /* 0x000000ffff067224 */ /* 0x000fe400078e0a06 */
[----:B------:R-:W-:Y:S02]  /*fdb0*/  IMAD.MOV.U32 R21, RZ, RZ, R17 ;  /* 0x000000ffff157224 */ /* 0x000fe400078e0011 */
[----:B-1----:R-:W-:Y:S02]  /*fdc0*/  VIADD R2, R29, 0xda ;  /* 0x000000da1d027836 */ /* 0x002fe40000000000 */
[----:B------:R-:W-:Y:S02]  /*fdd0*/  IMAD R12, R5, R6, R12 ;  /* 0x00000006050c7224 */ /* 0x000fe400078e020c */
[--C-:B------:R-:W-:Y:S01]  /*fde0*/  @!P4 IMAD.IADD R16, R16, 0x1, -R5.reuse ;  /* 0x000000011010c824 */ /* 0x100fe200078e0a05 */
[----:B------:R-:W-:Y:S01]  /*fdf0*/  ISETP.GE.AND P4, PT, R15, RZ, PT ;  /* 0x000000ff0f00720c */ /* 0x000fe20003f86270 */
[----:B------:R-:W-:Y:S01]  /*fe00*/  @!P3 IMAD.IADD R9, R9, 0x1, -R5 ;  /* 0x000000010909b824 */ /* 0x000fe200078e0a05 */
[----:B------:R-:W-:Y:S01]  /*fe10*/  IABS R14, R2 ;  /* 0x00000002000e7213 */ /* 0x000fe20000000000 */
[----:B------:R-:W-:Y:S01]  /*fe20*/  @!P5 IMAD.MOV R21, RZ, RZ, -R21 ;  /* 0x000000ffff15d224 */ /* 0x000fe200078e0a15 */
[----:B------:R-:W-:Y:S01]  /*fe30*/  ISETP.GT.U32.AND P5, PT, R5, R12, PT ;  /* 0x0000000c0500720c */ /* 0x000fe20003fa4070 */
[----:B------:R-:W-:Y:S01]  /*fe40*/  @!P0 IMAD.IADD R11, R11, 0x1, -R5 ;  /* 0x000000010b0b8824 */ /* 0x000fe200078e0a05 */
[----:B------:R-:W-:Y:S01]  /*fe50*/  ISETP.GT.U32.AND P0, PT, R5, R9, PT ;  /* 0x000000090500720c */ /* 0x000fe20003f04070 */
[----:B------:R-:W-:Y:S01]  /*fe60*/  IMAD.HI.U32 R20, R8, R14, RZ ;  /* 0x0000000e08147227 */ /* 0x000fe200078e00ff */
[----:B------:R-:W-:-:S03]  /*fe70*/  ISETP.GE.AND P3, PT, R4, RZ, PT ;  /* 0x000000ff0400720c */ /* 0x000fc60003f66270 */
[----:B------:R-:W-:Y:S02]  /*fe80*/  IMAD.MOV.U32 R22, RZ, RZ, R16 ;  /* 0x000000ffff167224 */ /* 0x000fe400078e0010 */
[----:B------:R-:W-:Y:S02]  /*fe90*/  IMAD.MOV R16, RZ, RZ, -R20 ;  /* 0x000000ffff107224 */ /* 0x000fe400078e0a14 */
[----:B------:R-:W-:Y:S02]  /*fea0*/  VIADD R4, R29, 0xd8 ;  /* 0x000000d81d047836 */ /* 0x000fe40000000000 */
[----:B------:R-:W-:Y:S01]  /*feb0*/  @!P1 IMAD.MOV R22, RZ, RZ, -R22 ;  /* 0x000000ffff169224 */ /* 0x000fe200078e0a16 */
[----:B------:R-:W-:Y:S01]  /*fec0*/  ISETP.GT.U32.AND P1, PT, R5, R11, PT ;  /* 0x0000000b0500720c */ /* 0x000fe20003f24070 */
[----:B------:R-:W-:Y:S01]  /*fed0*/  @!P4 IMAD.MOV R19, RZ, RZ, -R19 ;  /* 0x000000ffff13c224 */ /* 0x000fe200078e0a13 */
[----:B------:R-:W-:Y:S01]  /*fee0*/  ISETP.GE.AND P4, PT, R10, RZ, PT ;  /* 0x000000ff0a00720c */ /* 0x000fe20003f86270 */
[----:B------:R-:W-:Y:S01]  /*fef0*/  VIADD R6, R29, 0xd7 ;  /* 0x000000d71d067836 */ /* 0x000fe20000000000 */
[----:B------:R-:W-:Y:S01]  /*ff00*/  IABS R15, R4 ;  /* 0x00000004000f7213 */ /* 0x000fe20000000000 */
[----:B------:R-:W-:Y:S01]  /*ff10*/  IMAD R10, R5, R16, R14 ;  /* 0x00000010050a7224 */ /* 0x000fe200078e020e */
[----:B------:R-:W-:Y:S01]  /*ff20*/  STL [R1+0x384], R22 ;  /* 0x0003841601007387 */ /* 0x000fe20000100800 */
[--C-:B------:R-:W-:Y:S01]  /*ff30*/  @!P5 IMAD.IADD R12, R12, 0x1, -R5.reuse ;  /* 0x000000010c0cd824 */ /* 0x100fe200078e0a05 */
[----:B------:R-:W-:Y:S01]  /*ff40*/  IABS R13, R6 ;  /* 0x00000006000d7213 */ /* 0x000fe20000000000 */
[----:B------:R-:W-:Y:S01]  /*ff50*/  VIADD R3, R29, 0xd9 ;  /* 0x000000d91d037836 */ /* 0x000fe20000000000 */
[----:B------:R-:W-:Y:S01]  /*ff60*/  STL [R1+0x380], R21 ;  /* 0x0003801501007387 */ /* 0x000fe20000100800 */
[----:B------:R-:W-:Y:S01]  /*ff70*/  @!P0 IMAD.IADD R9, R9, 0x1, -R5 ;  /* 0x0000000109098824 */ /* 0x000fe200078e0a05 */
[C---:B------:R-:W-:Y:S01]  /*ff80*/  ISETP.GT.U32.AND P0, PT, R5.reuse, R10, PT ;  /* 0x0000000a0500720c */ /* 0x040fe20003f04070 */
[----:B------:R-:W-:Y:S01]  /*ff90*/  IMAD.MOV.U32 R17, RZ, RZ, R15 ;  /* 0x000000ffff117224 */ /* 0x000fe200078e000f */
[----:B------:R-:W-:Y:S01]  /*ffa0*/  ISETP.GT.U32.AND P5, PT, R5, R12, PT ;  /* 0x0000000c0500720c */ /* 0x000fe20003fa4070 */
[----:B------:R-:W-:Y:S01]  /*ffb0*/  IMAD.MOV.U32 R16, RZ, RZ, R13 ;  /* 0x000000ffff107224 */ /* 0x000fe200078e000d */
[----:B------:R-:W-:Y:S01]  /*ffc0*/  IABS R18, R3 ;  /* 0x0000000300127213 */ /* 0x000fe20000000000 */
[----:B------:R-:W-:Y:S01]  /*ffd0*/  IMAD.HI.U32 R13, R8, R17, RZ ;  /* 0x00000011080d7227 */ /* 0x000fe200078e00ff */
[----:B------:R0:W-:Y:S03]  /*ffe0*/  STL [R1+0x37c], R19 ;  /* 0x00037c1301007387 */ /* 0x0001e60000100800 */
[----:B------:R-:W-:Y:S01]  /*fff0*/  @!P1 IMAD.IADD R11, R11, 0x1, -R5 ;  /* 0x000000010b0b9824 */ /* 0x000fe200078e0a05 */
[----:B------:R-:W-:Y:S01]  /*10000*/  ISETP.GE.AND P1, PT, R2, RZ, PT ;  /* 0x000000ff0200720c */ /* 0x000fe20003f26270 */
[----:B------:R-:W-:-:S04]  /*10010*/  IMAD.HI.U32 R15, R8, R18, RZ ;  /* 0x00000012080f7227 */ /* 0x000fc800078e00ff */
[----:B------:R-:W-:-:S04]  /*10020*/  IMAD.HI.U32 R2, R8, R16, RZ ;  /* 0x0000001008027227 */ /* 0x000fc800078e00ff */
[----:B------:R-:W-:Y:S02]  /*10030*/  IMAD.MOV R13, RZ, RZ, -R13 ;  /* 0x000000ffff0d7224 */ /* 0x000fe400078e0a0d */
[----:B------:R-:W-:Y:S02]  /*10040*/  VIADD R14, R29, 0xd6 ;  /* 0x000000d61d0e7836 */ /* 0x000fe40000000000 */
[----:B------:R-:W-:Y:S02]  /*10050*/  IMAD.MOV R15, RZ, RZ, -R15 ;  /* 0x000000ffff0f7224 */ /* 0x000fe400078e0a0f */
[----:B------:R-:W-:Y:S02]  /*10060*/  IMAD.MOV R2, RZ, RZ, -R2 ;  /* 0x000000ffff027224 */ /* 0x000fe400078e0a02 */
[----:B------:R-:W-:Y:S02]  /*10070*/  @!P0 IMAD.IADD R10, R10, 0x1, -R5 ;  /* 0x000000010a0a8824 */ /* 0x000fe400078e0a05 */
[C---:B------:R-:W-:Y:S01]  /*10080*/  IMAD R13, R5.reuse, R13, R17 ;  /* 0x0000000d050d7224 */ /* 0x040fe200078e0211 */
[----:B------:R-:W-:Y:S01]  /*10090*/  IABS R17, R14 ;  /* 0x0000000e00117213 */ /* 0x000fe20000000000 */
[----:B------:R-:W-:Y:S01]  /*100a0*/  @!P5 IMAD.IADD R12, R12, 0x1, -R5 ;  /* 0x000000010c0cd824 */ /* 0x000fe200078e0a05 */
[C---:B------:R-:W-:Y:S01]  /*100b0*/  ISETP.GT.U32.AND P0, PT, R5.reuse, R10, PT ;  /* 0x0000000a0500720c */ /* 0x040fe20003f04070 */
[C---:B------:R-:W-:Y:S01]  /*100c0*/  IMAD R15, R5.reuse, R15, R18 ;  /* 0x0000000f050f7224 */ /* 0x040fe200078e0212 */
[----:B------:R-:W-:Y:S01]  /*100d0*/  ISETP.GT.U32.AND P5, PT, R5, R13, PT ;  /* 0x0000000d0500720c */ /* 0x000fe20003fa4070 */
[----:B0-----:R-:W-:-:S02]  /*100e0*/  IMAD.MOV.U32 R19, RZ, RZ, R9 ;  /* 0x000000ffff137224 */ /* 0x001fc400078e0009 */
[C---:B------:R-:W-:Y:S02]  /*100f0*/  IMAD R2, R5.reuse, R2, R16 ;  /* 0x0000000205027224 */ /* 0x040fe400078e0210 */
[----:B------:R-:W-:Y:S02]  /*10100*/  IMAD.MOV.U32 R16, RZ, RZ, R12 ;  /* 0x000000ffff107224 */ /* 0x000fe400078e000c */
[----:B------:R-:W-:Y:S02]  /*10110*/  IMAD.MOV.U32 R9, RZ, RZ, R17 ;  /* 0x000000ffff097224 */ /* 0x000fe400078e0011 */
[----:B------:R-:W-:Y:S01]  /*10120*/  @!P6 IMAD.MOV R19, RZ, RZ, -R19 ;  /* 0x000000ffff13e224 */ /* 0x000fe200078e0a13 */
[C---:B------:R-:W-:Y:S01]  /*10130*/  ISETP.GT.U32.AND P6, PT, R5.reuse, R15, PT ;  /* 0x0000000f0500720c */ /* 0x040fe20003fc4070 */
[----:B------:R-:W-:Y:S02]  /*10140*/  IMAD.MOV.U32 R17, RZ, RZ, R11 ;  /* 0x000000ffff117224 */ /* 0x000fe400078e000b */
[----:B------:R-:W-:Y:S01]  /*10150*/  @!P4 IMAD.MOV R16, RZ, RZ, -R16 ;  /* 0x000000ffff10c224 */ /* 0x000fe200078e0a10 */
[----:B------:R-:W-:Y:S01]  /*10160*/  ISETP.GT.U32.AND P4, PT, R5, R2, PT ;  /* 0x000000020500720c */ /* 0x000fe20003f84070 */
[----:B------:R-:W-:Y:S01]  /*10170*/  @!P3 IMAD.MOV R17, RZ, RZ, -R17 ;  /* 0x000000ffff11b224 */ /* 0x000fe200078e0a11 */
[----:B------:R-:W-:Y:S01]  /*10180*/  ISETP.GE.AND P3, PT, R3, RZ, PT ;  /* 0x000000ff0300720c */ /* 0x000fe20003f66270 */
[----:B------:R-:W-:Y:S01]  /*10190*/  VIADD R3, R29, 0xd5 ;  /* 0x000000d51d037836 */ /* 0x000fe20000000000 */
[----:B------:R-:W-:Y:S01]  /*101a0*/  STL [R1+0x310], R19 ;  /* 0x0003101301007387 */ /* 0x000fe20000100800 */
[--C-:B------:R-:W-:Y:S01]  /*101b0*/  @!P0 IMAD.IADD R10, R10, 0x1, -R5.reuse ;  /* 0x000000010a0a8824 */ /* 0x100fe200078e0a05 */
[----:B------:R-:W-:Y:S01]  /*101c0*/  ISETP.GE.AND P0, PT, R4, RZ, PT ;  /* 0x000000ff0400720c */ /* 0x000fe20003f06270 */
[--C-:B------:R-:W-:Y:S01]  /*101d0*/  @!P5 IMAD.IADD R13, R13, 0x1, -R5.reuse ;  /* 0x000000010d0dd824 */ /* 0x100fe200078e0a05 */
[----:B------:R-:W-:Y:S01]  /*101e0*/  IABS R4, R3 ;  /* 0x0000000300047213 */ /* 0x000fe20000000000 */
[----:B------:R-:W-:Y:S01]  /*101f0*/  @!P6 IMAD.IADD R15, R15, 0x1, -R5 ;  /* 0x000000010f0fe824 */ /* 0x000fe200078e0a05 */
[----:B------:R-:W-:Y:S01]  /*10200*/  STL [R1+0x314], R17 ;  /* 0x0003141101007387 */ /* 0x000fe20000100800 */
[----:B------:R-:W-:Y:S01]  /*10210*/  IMAD.HI.U32 R11, R8, R9, RZ ;  /* 0x00000009080b7227 */ /* 0x000fe200078e00ff */
[----:B------:R-:W-:-:S02]  /*10220*/  ISETP.GE.AND P6, PT, R6, RZ, PT ;  /* 0x000000ff0600720c */ /* 0x000fc40003fc6270 */
[----:B------:R0:W-:Y:S01]  /*10230*/  STL [R1+0x374], R16 ;  /* 0x0003741001007387 */ /* 0x0001e20000100800 */
[----:B------:R-:W-:Y:S01]  /*10240*/  @!P4 IMAD.IADD R2, R2, 0x1, -R5 ;  /* 0x000000010202c824 */ /* 0x000fe200078e0a05 */
[C---:B------:R-:W-:Y:S01]  /*10250*/  ISETP.GT.U32.AND P4, PT, R5.reuse, R13, PT ;  /* 0x0000000d0500720c */ /* 0x040fe20003f84070 */
[----:B------:R-:W-:Y:S01]  /*10260*/  IMAD.MOV R11, RZ, RZ, -R11 ;  /* 0x000000ffff0b7224 */ /* 0x000fe200078e0a0b */
[C---:B------:R-:W-:Y:S01]  /*10270*/  ISETP.GT.U32.AND P5, PT, R5.reuse, R15, PT ;  /* 0x0000000f0500720c */ /* 0x040fe20003fa4070 */
[----:B------:R-:W-:Y:S02]  /*10280*/  IMAD.MOV.U32 R12, RZ, RZ, R10 ;  /* 0x000000ffff0c7224 */ /* 0x000fe400078e000a */
[C---:B------:R-:W-:Y:S02]  /*10290*/  IMAD R9, R5.reuse, R11, R9 ;  /* 0x0000000b05097224 */ /* 0x040fe400078e0209 */
[----:B------:R-:W-:Y:S01]  /*102a0*/  @!P1 IMAD.MOV R12, RZ, RZ, -R12 ;  /* 0x000000ffff0c9224 */ /* 0x000fe200078e0a0c */
[----:B------:R-:W-:Y:S01]  /*102b0*/  ISETP.GT.U32.AND P1, PT, R5, R2, PT ;  /* 0x000000020500720c */ /* 0x000fe20003f24070 */
[----:B0-----:R-:W-:-:S03]  /*102c0*/  IMAD.HI.U32 R16, R8, R4, RZ ;  /* 0x0000000408107227 */ /* 0x001fc600078e00ff */
[----:B------:R0:W-:Y:S01]  /*102d0*/  STL [R1+0x378], R12 ;  /* 0x0003780c01007387 */ /* 0x0001e20000100800 */
[----:B------:R-:W-:Y:S02]  /*102e0*/  IMAD.MOV R16, RZ, RZ, -R16 ;  /* 0x000000ffff107224 */ /* 0x000fe400078e0a10 */
[--C-:B------:R-:W-:Y:S02]  /*102f0*/  @!P4 IMAD.IADD R13, R13, 0x1, -R5.reuse ;  /* 0x000000010d0dc824 */ /* 0x100fe400078e0a05 */
[----:B------:R-:W-:Y:S02]  /*10300*/  IMAD R4, R5, R16, R4 ;  /* 0x0000001005047224 */ /* 0x000fe400078e0204 */
[----:B------:R-:W-:Y:S02]  /*10310*/  VIADD R10, R29, 0xd4 ;  /* 0x000000d41d0a7836 */ /* 0x000fe40000000000 */
[----:B------:R-:W-:Y:S01]  /*10320*/  @!P5 IMAD.IADD R15, R15, 0x1, -R5 ;  /* 0x000000010f0fd824 */ /* 0x000fe200078e0a05 */
[----:B------:R-:W-:Y:S01]  /*10330*/  ISETP.GT.U32.AND P4, PT, R5, R4, PT ;  /* 0x000000040500720c */ /* 0x000fe20003f84070 */
[----:B------:R-:W-:Y:S01]  /*10340*/  VIADD R6, R29, 0xd2 ;  /* 0x000000d21d067836 */ /* 0x000fe20000000000 */
[----:B------:R-:W-:Y:S01]  /*10350*/  ISETP.GT.U32.AND P5, PT, R5, R9, PT ;  /* 0x000000090500720c */ /* 0x000fe20003fa4070 */
[----:B------:R-:W-:Y:S01]  /*10360*/  IMAD.MOV.U32 R19, RZ, RZ, R13 ;  /* 0x000000ffff137224 */ /* 0x000fe200078e000d */
[----:B0-----:R-:W-:Y:S01]  /*10370*/  IABS R12, R10 ;  /* 0x0000000a000c7213 */ /* 0x001fe20000000000 */
[----:B------:R-:W-:Y:S01]  /*10380*/  IMAD.MOV.U32 R20, RZ, RZ, R15 ;  /* 0x000000ffff147224 */ /* 0x000fe200078e000f */
[----:B------:R-:W-:Y:S01]  /*10390*/  IABS R16, R6 ;  /* 0x0000000600107213 */ /* 0x000fe20000000000 */
[----:B------:R-:W-:-:S02]  /*103a0*/  @!P0 IMAD.MOV R19, RZ, RZ, -R19 ;  /* 0x000000ffff138224 */ /* 0x000fc400078e0a13 */
[----:B------:R-:W-:-:S04]  /*103b0*/  IMAD.HI.U32 R17, R8, R12, RZ ;  /* 0x0000000c08117227 */ /* 0x000fc800078e00ff */
[----:B------:R-:W-:Y:S02]  /*103c0*/  @!P4 IMAD.IADD R4, R4, 0x1, -R5 ;  /* 0x000000010404c824 */ /* 0x000fe400078e0a05 */
[----:B------:R-:W-:Y:S02]  /*103d0*/  IMAD.MOV R17, RZ, RZ, -R17 ;  /* 0x000000ffff117224 */ /* 0x000fe400078e0a11 */
[----:B------:R-:W-:Y:S01]  /*103e0*/  @!P5 IMAD.IADD R9, R9, 0x1, -R5 ;  /* 0x000000010909d824 */ /* 0x000fe200078e0a05 */
[----:B------:R-:W-:Y:S01]  /*103f0*/  ISETP.GE.AND P5, PT, R3, RZ, PT ;  /* 0x000000ff0300720c */ /* 0x000fe20003fa6270 */
[C---:B------:R-:W-:Y:S01]  /*10400*/  IMAD R3, R5.reuse, R17, R12 ;  /* 0x0000001105037224 */ /* 0x040fe200078e020c */
[----:B------:R-:W-:Y:S01]  /*10410*/  ISETP.GT.U32.AND P0, PT, R5, R4, PT ;  /* 0x000000040500720c */ /* 0x000fe20003f04070 */
[----:B------:R-:W-:-:S03]  /*10420*/  IMAD.HI.U32 R12, R8, R16, RZ ;  /* 0x00000010080c7227 */ /* 0x000fc600078e00ff */
[C---:B------:R-:W-:Y:S01]  /*10430*/  ISETP.GT.U32.AND P4, PT, R5.reuse, R3, PT ;  /* 0x000000030500720c */ /* 0x040fe20003f84070 */
[----:B------:R-:W-:Y:S02]  /*10440*/  IMAD.MOV R12, RZ, RZ, -R12 ;  /* 0x000000ffff0c7224 */ /* 0x000fe400078e0a0c */
[----:B------:R-:W-:Y:S01]  /*10450*/  @!P3 IMAD.MOV R20, RZ, RZ, -R20 ;  /* 0x000000ffff14b224 */ /* 0x000fe200078e0a14 */
[C---:B------:R-:W-:Y:S01]  /*10460*/  ISETP.GT.U32.AND P3, PT, R5.reuse, R9, PT ;  /* 0x000000090500720c */ /* 0x040fe20003f64070 */
[C---:B------:R-:W-:Y:S02]  /*10470*/  IMAD R16, R5.reuse, R12, R16 ;  /* 0x0000000c05107224 */ /* 0x040fe400078e0210 */
[--C-:B------:R-:W-:Y:S01]  /*10480*/  @!P1 IMAD.IADD R2, R2, 0x1, -R5.reuse ;  /* 0x0000000102029824 */ /* 0x100fe200078e0a05 */
[----:B------:R-:W-:Y:S01]  /*10490*/  ISETP.GE.AND P1, PT, R14, RZ, PT ;  /* 0x000000ff0e00720c */ /* 0x000fe20003f26270 */
[----:B------:R-:W-:Y:S01]  /*104a0*/  @!P0 IMAD.IADD R4, R4, 0x1, -R5 ;  /* 0x0000000104048824 */ /* 0x000fe200078e0a05 */
[----:B------:R-:W-:Y:S01]  /*104b0*/  ISETP.GT.U32.AND P0, PT, R5, R16, PT ;  /* 0x000000100500720c */ /* 0x000fe20003f04070 */
[----:B------:R-:W-:Y:S01]  /*104c0*/  VIADD R11, R29, 0xd3 ;  /* 0x000000d31d0b7836 */ /* 0x000fe20000000000 */
[----:B------:R-:W-:Y:S01]  /*104d0*/  STL [R1+0x360], R20 ;  /* 0x0003601401007387 */ /* 0x000fe20000100800 */
[----:B------:R-:W-:-:S02]  /*104e0*/  IMAD.MOV.U32 R13, RZ, RZ, R2 ;  /* 0x000000ffff0d7224 */ /* 0x000fc400078e0002 */
[C---:B------:R-:W-:Y:S01]  /*104f0*/  VIADD R2, R29.reuse, 0xd1 ;  /* 0x000000d11d027836 */ /* 0x040fe20000000000 */
[----:B------:R-:W-:Y:S01]  /*10500*/  IABS R18, R11 ;  /* 0x0000000b00127213 */ /* 0x000fe20000000000 */
[----:B------:R-:W-:Y:S01]  /*10510*/  @!P6 IMAD.MOV R13, RZ, RZ, -R13 ;  /* 0x000000ffff0de224 */ /* 0x000fe200078e0a0d */
[----:B------:R-:W-:Y:S01]  /*10520*/  STL [R1+0x364], R19 ;  /* 0x0003641301007387 */ /* 0x000fe20000100800 */
[----:B------:R-:W-:Y:S02]  /*10530*/  VIADD R17, R29, 0xd0 ;  /* 0x000000d01d117836 */ /* 0x000fe40000000000 */
[--C-:B------:R-:W-:Y:S01]  /*10540*/  @!P3 IMAD.IADD R9, R9, 0x1, -R5.reuse ;  /* 0x000000010909b824 */ /* 0x100fe200078e0a05 */
[----:B------:R0:W-:Y:S01]  /*10550*/  STL [R1+0x368], R13 ;  /* 0x0003680d01007387 */ /* 0x0001e20000100800 */
[----:B------:R-:W-:Y:S01]  /*10560*/  @!P4 IMAD.IADD R3, R3, 0x1, -R5 ;  /* 0x000000010303c824 */ /* 0x000fe200078e0a05 */
[----:B------:R-:W-:Y:S01]  /*10570*/  ISETP.GE.AND P4, PT, R11, RZ, PT ;  /* 0x000000ff0b00720c */ /* 0x000fe20003f86270 */
[----:B------:R-:W-:Y:S01]  /*10580*/  IMAD.HI.U32 R14, R8, R18, RZ ;  /* 0x00000012080e7227 */ /* 0x000fe200078e00ff */
[----:B------:R-:W-:-:S02]  /*10590*/  ISETP.GE.AND P3, PT, R10, RZ, PT ;  /* 0x000000ff0a00720c */ /* 0x000fc40003f66270 */
[----:B------:R-:W-:Y:S01]  /*105a0*/  IABS R10, R17 ;  /* 0x00000011000a7213 */ /* 0x000fe20000000000 */
[----:B------:R-:W-:Y:S02]  /*105b0*/  IMAD.MOV.U32 R12, RZ, RZ, R9 ;  /* 0x000000ffff0c7224 */ /* 0x000fe400078e0009 */
[----:B------:R-:W-:Y:S01]  /*105c0*/  IMAD.MOV.U32 R11, RZ, RZ, R4 ;  /* 0x000000ffff0b7224 */ /* 0x000fe200078e0004 */
[----:B0-----:R-:W-:Y:S01]  /*105d0*/  IABS R13, R2 ;  /* 0x00000002000d7213 */ /* 0x001fe20000000000 */
[----:B------:R-:W-:Y:S01]  /*105e0*/  @!P0 IMAD.IADD R16, R16, 0x1, -R5 ;  /* 0x0000000110108824 */ /* 0x000fe200078e0a05 */
[----:B------:R-:W-:Y:S01]  /*105f0*/  ISETP.GE.AND P0, PT, R6, RZ, PT ;  /* 0x000000ff0600720c */ /* 0x000fe20003f06270 */
[----:B------:R-:W-:Y:S02]  /*10600*/  IMAD.MOV R14, RZ, RZ, -R14 ;  /* 0x000000ffff0e7224 */ /* 0x000fe400078e0a0e */
[----:B------:R-:W-:Y:S01]  /*10610*/  @!P1 IMAD.MOV R12, RZ, RZ, -R12 ;  /* 0x000000ffff0c9224 */ /* 0x000fe200078e0a0c */
[C---:B------:R-:W-:Y:S01]  /*10620*/  ISETP.GT.U32.AND P1, PT, R5.reuse, R3, PT ;  /* 0x000000030500720c */ /* 0x040fe20003f24070 */
[----:B------:R-:W-:Y:S01]  /*10630*/  @!P5 IMAD.MOV R11, RZ, RZ, -R11 ;  /* 0x000000ffff0bd224 */ /* 0x000fe200078e0a0b */
[C---:B------:R-:W-:Y:S01]  /*10640*/  ISETP.GT.U32.AND P5, PT, R5.reuse, R16, PT ;  /* 0x000000100500720c */ /* 0x040fe20003fa4070 */
[C---:B------:R-:W-:Y:S01]  /*10650*/  IMAD.HI.U32 R9, R8.reuse, R13, RZ ;  /* 0x0000000d08097227 */ /* 0x040fe200078e00ff */
[----:B------:R0:W-:Y:S03]  /*10660*/  STL [R1+0x370], R12 ;  /* 0x0003700c01007387 */ /* 0x0001e60000100800 */
[----:B------:R-:W-:Y:S01]  /*10670*/  IMAD.HI.U32 R4, R8, R10, RZ ;  /* 0x0000000a08047227 */ /* 0x000fe200078e00ff */
[----:B------:R1:W-:Y:S03]  /*10680*/  STL [R1+0x36c], R11 ;  /* 0x00036c0b01007387 */ /* 0x0003e60000100800 */
[----:B------:R-:W-:-:S02]  /*10690*/  IMAD R18, R5, R14, R18 ;  /* 0x0000000e05127224 */ /* 0x000fc400078e0212 */
[----:B------:R-:W-:Y:S02]  /*106a0*/  IMAD.MOV R9, RZ, RZ, -R9 ;  /* 0x000000ffff097224 */ /* 0x000fe400078e0a09 */
[----:B------:R-:W-:Y:S01]  /*106b0*/  IMAD.MOV R4, RZ, RZ, -R4 ;  /* 0x000000ffff047224 */ /* 0x000fe200078e0a04 */
[C---:B------:R-:W-:Y:S01]  /*106c0*/  ISETP.GT.U32.AND P6, PT, R5.reuse, R18, PT ;  /* 0x000000120500720c */ /* 0x040fe20003fc4070 */
[C---:B------:R-:W-:Y:S02]  /*106d0*/  IMAD R13, R5.reuse, R9, R13 ;  /* 0x00000009050d7224 */ /* 0x040fe400078e020d */
[----:B------:R-:W-:Y:S02]  /*106e0*/  IMAD R10, R5, R4, R10 ;  /* 0x00000004050a7224 */ /* 0x000fe400078e020a */
[--C-:B------:R-:W-:Y:S01]  /*106f0*/  @!P1 IMAD.IADD R3, R3, 0x1, -R5.reuse ;  /* 0x0000000103039824 */ /* 0x100fe200078e0a05 */
[C---:B------:R-:W-:Y:S01]  /*10700*/  ISETP.GT.U32.AND P1, PT, R5.reuse, R13, PT ;  /* 0x0000000d0500720c */ /* 0x040fe20003f24070 */
[----:B------:R-:W-:Y:S01]  /*10710*/  @!P5 IMAD.IADD R16, R16, 0x1, -R5 ;  /* 0x000000011010d824 */ /* 0x000fe200078e0a05 */
[----:B------:R-:W-:Y:S01]  /*10720*/  ISETP.GT.U32.AND P5, PT, R5, R10, PT ;  /* 0x0000000a0500720c */ /* 0x000fe20003fa4070 */
[----:B------:R-:W-:-:S02]  /*10730*/  VIADD R14, R29, 0xcf ;  /* 0x000000cf1d0e7836 */ /* 0x000fc40000000000 */
[C---:B------:R-:W-:Y:S02]  /*10740*/  VIADD R6, R29.reuse, 0xce ;  /* 0x000000ce1d067836 */ /* 0x040fe40000000000 */
[----:B------:R-:W-:Y:S01]  /*10750*/  @!P6 IMAD.IADD R18, R18, 0x1, -R5 ;  /* 0x000000011212e824 */ /* 0x000fe200078e0a05 */
[----:B0-----:R-:W-:Y:S01]  /*10760*/  IABS R12, R14 ;  /* 0x0000000e000c7213 */ /* 0x001fe20000000000 */
[----:B------:R-:W-:Y:S01]  /*10770*/  VIADD R4, R29, 0xcd ;  /* 0x000000cd1d047836 */ /* 0x000fe20000000000 */
[----:B-1----:R-:W-:Y:S01]  /*10780*/  IABS R11, R6 ;  /* 0x00000006000b7213 */ /* 0x002fe20000000000 */
[----:B------:R-:W-:Y:S01]  /*10790*/  IMAD.MOV.U32 R19, RZ, RZ, R3 ;  /* 0x000000ffff137224 */ /* 0x000fe200078e0003 */
[----:B------:R-:W-:Y:S01]  /*107a0*/  ISETP.GT.U32.AND P6, PT, R5, R18, PT ;  /* 0x000000120500720c */ /* 0x000fe20003fc4070 */
[----:B------:R-:W-:Y:S01]  /*107b0*/  IMAD.HI.U32 R15, R8, R12, RZ ;  /* 0x0000000c080f7227 */ /* 0x000fe200078e00ff */
[----:B------:R-:W-:-:S03]  /*107c0*/  IABS R9, R4 ;  /* 0x0000000400097213 */ /* 0x000fc60000000000 */
[--C-:B------:R-:W-:Y:S01]  /*107d0*/  @!P1 IMAD.IADD R13, R13, 0x1, -R5.reuse ;  /* 0x000000010d0d9824 */ /* 0x100fe200078e0a05 */
[----:B------:R-:W-:Y:S01]  /*107e0*/  ISETP.GE.AND P1, PT, R17, RZ, PT ;  /* 0x000000ff1100720c */ /* 0x000fe20003f26270 */
[----:B------:R-:W-:Y:S02]  /*107f0*/  @!P5 IMAD.IADD R10, R10, 0x1, -R5 ;  /* 0x000000010a0ad824 */ /* 0x000fe400078e0a05 */
[----:B------:R-:W-:Y:S02]  /*10800*/  IMAD.MOV R15, RZ, RZ, -R15 ;  /* 0x000000ffff0f7224 */ /* 0x000fe400078e0a0f */
[----:B------:R-:W-:Y:S01]  /*10810*/  @!P3 IMAD.MOV R19, RZ, RZ, -R19 ;  /* 0x000000ffff13b224 */ /* 0x000fe200078e0a13 */
[C---:B------:R-:W-:Y:S01]  /*10820*/  ISETP.GT.U32.AND P3, PT, R5.reuse, R13, PT ;  /* 0x0000000d0500720c */ /* 0x040fe20003f64070 */
[C---:B------:R-:W-:Y:S01]  /*10830*/  IMAD R12, R5.reuse, R15, R12 ;  /* 0x0000000f050c7224 */ /* 0x040fe200078e020c */
[----:B------:R-:W-:Y:S01]  /*10840*/  ISETP.GT.U32.AND P5, PT, R5, R10, PT ;  /* 0x0000000a0500720c */ /* 0x000fe20003fa4070 */
[C---:B------:R-:W-:Y:S01]  /*10850*/  IMAD.HI.U32 R15, R8.reuse, R11, RZ ;  /* 0x0000000b080f7227 */ /* 0x040fe200078e00ff */
[----:B------:R0:W-:Y:S03]  /*10860*/  STL [R1+0x35c], R19 ;  /* 0x00035c1301007387 */ /* 0x0001e60000100800 */
[----:B------:R-:W-:-:S04]  /*10870*/  IMAD.HI.U32 R3, R8, R9, RZ ;  /* 0x0000000908037227 */ /* 0x000fc800078e00ff */
[----:B------:R-:W-:Y:S02]  /*10880*/  IMAD.MOV R15, RZ, RZ, -R15 ;  /* 0x000000ffff0f7224 */ /* 0x000fe400078e0a0f */
[----:B------:R-:W-:Y:S02]  /*10890*/  IMAD.MOV R3, RZ, RZ, -R3 ;  /* 0x000000ffff037224 */ /* 0x000fe400078e0a03 */
[----:B------:R-:W-:Y:S01]  /*108a0*/  @!P6 IMAD.IADD R18, R18, 0x1, -R5 ;  /* 0x000000011212e824 */ /* 0x000fe200078e0a05 */
[----:B------:R-:W-:Y:S01]  /*108b0*/  ISETP.GE.AND P6, PT, R2, RZ, PT ;  /* 0x000000ff0200720c */ /* 0x000fe20003fc6270 */
[C---:B------:R-:W-:Y:S02]  /*108c0*/  IMAD R11, R5.reuse, R15, R11 ;  /* 0x0000000f050b7224 */ /* 0x040fe400078e020b */
[C---:B------:R-:W-:Y:S02]  /*108d0*/  IMAD R9, R5.reuse, R3, R9 ;  /* 0x0000000305097224 */ /* 0x040fe400078e0209 */
[----:B------:R-:W-:Y:S01]  /*108e0*/  @!P4 IMAD.MOV R18, RZ, RZ, -R18 ;  /* 0x000000ffff12c224 */ /* 0x000fe200078e0a12 */
[----:B------:R-:W-:Y:S01]  /*108f0*/  ISETP.GT.U32.AND P4, PT, R5, R12, PT ;  /* 0x0000000c0500720c */ /* 0x000fe20003f84070 */
[----:B------:R-:W-:-:S02]  /*10900*/  VIADD R2, R29, 0xcc ;  /* 0x000000cc1d027836 */ /* 0x000fc40000000000 */
[--C-:B------:R-:W-:Y:S01]  /*10910*/  @!P3 IMAD.IADD R13, R13, 0x1, -R5.reuse ;  /* 0x000000010d0db824 */ /* 0x100fe200078e0a05 */
[C---:B------:R-:W-:Y:S01]  /*10920*/  ISETP.GT.U32.AND P3, PT, R5.reuse, R11, PT ;  /* 0x0000000b0500720c */ /* 0x040fe20003f64070 */
[----:B------:R-:W-:Y:S01]  /*10930*/  @!P5 IMAD.IADD R10, R10, 0x1, -R5 ;  /* 0x000000010a0ad824 */ /* 0x000fe200078e0a05 */
[----:B------:R-:W-:Y:S01]  /*10940*/  ISETP.GT.U32.AND P5, PT, R5, R9, PT ;  /* 0x000000090500720c */ /* 0x000fe20003fa4070 */
[C---:B------:R-:W-:Y:S01]  /*10950*/  VIADD R3, R29.reuse, 0xcb ;  /* 0x000000cb1d037836 */ /* 0x040fe20000000000 */
[----:B------:R-:W-:Y:S01]  /*10960*/  IABS R17, R2 ;  /* 0x0000000200117213 */ /* 0x000fe20000000000 */
[----:B------:R-:W-:Y:S01]  /*10970*/  @!P0 IMAD.MOV R16, RZ, RZ, -R16 ;  /* 0x000000ffff108224 */ /* 0x000fe200078e0a10 */
[----:B------:R-:W-:Y:S01]  /*10980*/  ISETP.GE.AND P0, PT, R14, RZ, PT ;  /* 0x000000ff0e00720c */ /* 0x000fe20003f06270 */
[----:B0-----:R-:W-:Y:S01]  /*10990*/  IMAD.MOV.U32 R19, RZ, RZ, R13 ;  /* 0x000000ffff137224 */ /* 0x001fe200078e000d */
[----:B------:R-:W-:Y:S01]  /*109a0*/  IABS R14, R3 ;  /* 0x00000003000e7213 */ /* 0x000fe20000000000 */
[----:B------:R-:W-:Y:S01]  /*109b0*/  IMAD.HI.U32 R15, R8, R17, RZ ;  /* 0x00000011080f7227 */ /* 0x000fe200078e00ff */
[----:B------:R0:W-:Y:S03]  /*109c0*/  STL [R1+0x34c], R18 ;  /* 0x00034c1201007387 */ /* 0x0001e60000100800 */
[----:B------:R-:W-:Y:S01]  /*109d0*/  @!P4 IMAD.IADD R12, R12, 0x1, -R5 ;  /* 0x000000010c0cc824 */ /* 0x000fe200078e0a05 */
[----:B------:R-:W-:Y:S01]  /*109e0*/  ISETP.GE.AND P4, PT, R6, RZ, PT ;  /* 0x000000ff0600720c */ /* 0x000fe20003f86270 */
[----:B------:R-:W-:Y:S01]  /*109f0*/  IMAD.MOV R15, RZ, RZ, -R15 ;  /* 0x000000ffff0f7224 */ /* 0x000fe200078e0a0f */
[----:B------:R1:W-:Y:S01]  /*10a00*/  STL [R1+0x358], R16 ;  /* 0x0003581001007387 */ /* 0x0003e20000100800 */
[----:B------:R-:W-:-:S02]  /*10a10*/  VIADD R6, R29, 0xca ;  /* 0x000000ca1d067836 */ /* 0x000fc40000000000 */
[--C-:B------:R-:W-:Y:S01]  /*10a20*/  @!P3 IMAD.IADD R11, R11, 0x1, -R5.reuse ;  /* 0x000000010b0bb824 */ /* 0x100fe200078e0a05 */
[----:B------:R-:W-:Y:S01]  /*10a30*/  ISETP.GT.U32.AND P3, PT, R5, R12, PT ;  /* 0x0000000c0500720c */ /* 0x000fe20003f64070 */
[----:B------:R-:W-:Y:S01]  /*10a40*/  @!P5 IMAD.IADD R9, R9, 0x1, -R5 ;  /* 0x000000010909d824 */ /* 0x000fe200078e0a05 */
[----:B0-----:R-:W-:Y:S01]  /*10a50*/  IABS R18, R6 ;  /* 0x0000000600127213 */ /* 0x001fe20000000000 */
[----:B------:R-:W-:Y:S01]  /*10a60*/  @!P6 IMAD.MOV R19, RZ, RZ, -R19 ;  /* 0x000000ffff13e224 */ /* 0x000fe200078e0a13 */
[C---:B------:R-:W-:Y:S01]  /*10a70*/  ISETP.GT.U32.AND P5, PT, R5.reuse, R11, PT ;  /* 0x0000000b0500720c */ /* 0x040fe20003fa4070 */
[C---:B------:R-:W-:Y:S01]  /*10a80*/  IMAD R17, R5.reuse, R15, R17 ;  /* 0x0000000f05117224 */ /* 0x040fe200078e0211 */
[----:B------:R-:W-:Y:S01]  /*10a90*/  ISETP.GT.U32.AND P6, PT, R5, R9, PT ;  /* 0x000000090500720c */ /* 0x000fe20003fc4070 */
[----:B------:R-:W-:Y:S01]  /*10aa0*/  IMAD.HI.U32 R15, R8, R14, RZ ;  /* 0x0000000e080f7227 */ /* 0x000fe200078e00ff */
[----:B------:R0:W-:Y:S03]  /*10ab0*/  STL [R1+0x354], R19 ;  /* 0x0003541301007387 */ /* 0x0001e60000100800 */
[----:B------:R-:W-:-:S02]  /*10ac0*/  IMAD.MOV R15, RZ, RZ, -R15 ;  /* 0x000000ffff0f7224 */ /* 0x000fc400078e0a0f */
[----:B-1----:R-:W-:Y:S02]  /*10ad0*/  VIADD R16, R29, 0xc9 ;  /* 0x000000c91d107836 */ /* 0x002fe40000000000 */
[----:B------:R-:W-:Y:S02]  /*10ae0*/  IMAD R14, R5, R15, R14 ;  /* 0x0000000f050e7224 */ /* 0x000fe400078e020e */
[----:B------:R-:W-:Y:S01]  /*10af0*/  @!P5 IMAD.IADD R11, R11, 0x1, -R5 ;  /* 0x000000010b0bd824 */ /* 0x000fe200078e0a05 */
[----:B------:R-:W-:Y:S01]  /*10b00*/  IABS R13, R16 ;  /* 0x00000010000d7213 */ /* 0x000fe20000000000 */
[----:B0-----:R-:W-:Y:S01]  /*10b10*/  IMAD.MOV.U32 R19, RZ, RZ, R10 ;  /* 0x000000ffff137224 */ /* 0x001fe200078e000a */
[----:B------:R-:W-:Y:S01]  /*10b20*/  ISETP.GE.AND P5, PT, R2, RZ, PT ;  /* 0x000000ff0200720c */ /* 0x000fe20003fa6270 */
[----:B------:R-:W-:Y:S02]  /*10b30*/  IMAD.MOV.U32 R10, RZ, RZ, R18 ;  /* 0x000000ffff0a7224 */ /* 0x000fe400078e0012 */
[----:B------:R-:W-:Y:S01]  /*10b40*/  @!P1 IMAD.MOV R19, RZ, RZ, -R19 ;  /* 0x000000ffff139224 */ /* 0x000fe200078e0a13 */
[----:B------:R-:W-:Y:S01]  /*10b50*/  ISETP.GT.U32.AND P1, PT, R5, R17, PT ;  /* 0x000000110500720c */ /* 0x000fe20003f24070 */
[----:B------:R-:W-:-:S03]  /*10b60*/  IMAD.HI.U32 R15, R8, R10, RZ ;  /* 0x0000000a080f7227 */ /* 0x000fc600078e00ff */
[----:B------:R0:W-:Y:S01]  /*10b70*/  STL [R1+0x350], R19 ;  /* 0x0003501301007387 */ /* 0x0001e20000100800 */
[----:B------:R-:W-:Y:S01]  /*10b80*/  @!P6 IMAD.IADD R9, R9, 0x1, -R5 ;  /* 0x000000010909e824 */ /* 0x000fe200078e0a05 */
[C---:B------:R-:W-:Y:S01]  /*10b90*/  ISETP.GT.U32.AND P6, PT, R5.reuse, R14, PT ;  /* 0x0000000e0500720c */ /* 0x040fe20003fc4070 */
[----:B------:R-:W-:Y:S02]  /*10ba0*/  IMAD.MOV R15, RZ, RZ, -R15 ;  /* 0x000000ffff0f7224 */ /* 0x000fe400078e0a0f */
[----:B------:R-:W-:Y:S01]  /*10bb0*/  @!P3 IMAD.IADD R12, R12, 0x1, -R5 ;  /* 0x000000010c0cb824 */ /* 0x000fe200078e0a05 */
[----:B------:R-:W-:Y:S01]  /*10bc0*/  ISETP.GE.AND P3, PT, R4, RZ, PT ;  /* 0x000000ff0400720c */ /* 0x000fe20003f66270 */
[----:B------:R-:W-:Y:S02]  /*10bd0*/  IMAD R10, R5, R15, R10 ;  /* 0x0000000f050a7224 */ /* 0x000fe400078e020a */
[----:B------:R-:W-:Y:S02]  /*10be0*/  IMAD.MOV.U32 R18, RZ, RZ, R11 ;  /* 0x000000ffff127224 */ /* 0x000fe400078e000b */
[----:B------:R-:W-:-:S02]  /*10bf0*/  VIADD R2, R29, 0xc8 ;  /* 0x000000c81d027836 */ /* 0x000fc40000000000 */
[----:B0-----:R-:W-:Y:S02]  /*10c00*/  IMAD.MOV.U32 R19, RZ, RZ, R12 ;  /* 0x000000ffff137224 */ /* 0x001fe400078e000c */
[----:B------:R-:W-:Y:S01]  /*10c10*/  @!P4 IMAD.MOV R18, RZ, RZ, -R18 ;  /* 0x000000ffff12c224 */ /* 0x000fe200078e0a12 */
[----:B------:R-:W-:Y:S01]  /*10c20*/  ISETP.GT.U32.AND P4, PT, R5, R10, PT ;  /* 0x0000000a0500720c */ /* 0x000fe20003f84070 */
[----:B------:R-:W-:Y:S01]  /*10c30*/  IMAD.HI.U32 R4, R8, R13, RZ ;  /* 0x0000000d08047227 */ /* 0x000fe200078e00ff */
[----:B------:R-:W-:-:S03]  /*10c40*/  IABS R15, R2 ;  /* 0x00000002000f7213 */ /* 0x000fc60000000000 */
[----:B------:R-:W-:Y:S02]  /*10c50*/  @!P0 IMAD.MOV R19, RZ, RZ, -R19 ;  /* 0x000000ffff138224 */ /* 0x000fe400078e0a13 */
[--C-:B------:R-:W-:Y:S01]  /*10c60*/  @!P1 IMAD.IADD R17, R17, 0x1, -R5.reuse ;  /* 0x0000000111119824 */ /* 0x100fe200078e0a05 */
[----:B------:R-:W-:Y:S01]  /*10c70*/  ISETP.GE.AND P1, PT, R3, RZ, PT ;  /* 0x000000ff0300720c */ /* 0x000fe20003f26270 */
[----:B------:R-:W-:Y:S01]  /*10c80*/  IMAD.MOV R4, RZ, RZ, -R4 ;  /* 0x000000ffff047224 */ /* 0x000fe200078e0a04 */
[----:B------:R-:W-:Y:S01]  /*10c90*/  STL [R1+0x340], R19 ;  /* 0x0003401301007387 */ /* 0x000fe20000100800 */
[----:B------:R-:W-:Y:S01]  /*10ca0*/  @!P6 IMAD.IADD R14, R14, 0x1, -R5 ;  /* 0x000000010e0ee824 */ /* 0x000fe200078e0a05 */
[C---:B------:R-:W-:Y:S01]  /*10cb0*/  ISETP.GT.U32.AND P0, PT, R5.reuse, R17, PT ;  /* 0x000000110500720c */ /* 0x040fe20003f04070 */
[----:B------:R-:W-:Y:S01]  /*10cc0*/  IMAD.MOV.U32 R12, RZ, RZ, R15 ;  /* 0x000000ffff0c7224 */ /* 0x000fe200078e000f */
[----:B------:R0:W-:Y:S01]  /*10cd0*/  STL [R1+0x348], R18 ;  /* 0x0003481201007387 */ /* 0x0001e20000100800 */
[C---:B------:R-:W-:Y:S01]  /*10ce0*/  IMAD R13, R5.reuse, R4, R13 ;  /* 0x00000004050d7224 */ /* 0x040fe200078e020d */
[----:B------:R-:W-:Y:S01]  /*10cf0*/  ISETP.GT.U32.AND P6, PT, R5, R14, PT ;  /* 0x0000000e0500720c */ /* 0x000fe20003fc4070 */
[----:B------:R-:W-:-:S04]  /*10d00*/  IMAD.HI.U32 R15, R8, R12, RZ ;  /* 0x0000000c080f7227 */ /* 0x000fc800078e00ff */
[----:B------:R-:W-:Y:S02]  /*10d10*/  VIADD R4, R29, 0xc6 ;  /* 0x000000c61d047836 */ /* 0x000fe40000000000 */
[----:B------:R-:W-:Y:S02]  /*10d20*/  @!P4 IMAD.IADD R10, R10, 0x1, -R5 ;  /* 0x000000010a0ac824 */ /* 0x000fe400078e0a05 */
[----:B0-----:R-:W-:Y:S01]  /*10d30*/  IMAD.MOV.U32 R18, RZ, RZ, R9 ;  /* 0x000000ffff127224 */ /* 0x001fe200078e0009 */
[----:B------:R-:W-:Y:S01]  /*10d40*/  IABS R9, R4 ;  /* 0x0000000400097213 */ /* 0x000fe20000000000 */
[----:B------:R-:W-:Y:S01]  /*10d50*/  IMAD.MOV R15, RZ, RZ, -R15 ;  /* 0x000000ffff0f7224 */ /* 0x000fe200078e0a0f */
[C---:B------:R-:W-:Y:S01]  /*10d60*/  ISETP.GT.U32.AND P4, PT, R5.reuse, R10, PT ;  /* 0x0000000a0500720c */ /* 0x040fe20003f84070 */
[----:B------:R-:W-:Y:S01]  /*10d70*/  @!P3 IMAD.MOV R18, RZ, RZ, -R18 ;  /* 0x000000ffff12b224 */ /* 0x000fe200078e0a12 */
[----:B------:R-:W-:Y:S01]  /*10d80*/  ISETP.GT.U32.AND P3, PT, R5, R13, PT ;  /* 0x0000000d0500720c */ /* 0x000fe20003f64070 */
[----:B------:R-:W-:-:S02]  /*10d90*/  VIADD R3, R29, 0xc7 ;  /* 0x000000c71d037836 */ /* 0x000fc40000000000 */
[----:B------:R-:W-:Y:S01]  /*10da0*/  IMAD R12, R5, R15, R12 ;  /* 0x0000000f050c7224 */ /* 0x000fe200078e020c */
[----:B------:R0:W-:Y:S01]  /*10db0*/  STL [R1+0x344], R18 ;  /* 0x0003441201007387 */ /* 0x0001e20000100800 */
[--C-:B------:R-:W-:Y:S01]  /*10dc0*/  @!P0 IMAD.IADD R17, R17, 0x1, -R5.reuse ;  /* 0x0000000111118824 */ /* 0x100fe200078e0a05 */
[----:B------:R-:W-:Y:S01]  /*10dd0*/  IABS R11, R3 ;  /* 0x00000003000b7213 */ /* 0x000fe20000000000 */
[----:B------:R-:W-:Y:S01]  /*10de0*/  @!P6 IMAD.IADD R14, R14, 0x1, -R5 ;  /* 0x000000010e0ee824 */ /* 0x000fe200078e0a05 */
[----:B------:R-:W-:Y:S01]  /*10df0*/  ISETP.GE.AND P0, PT, R6, RZ, PT ;  /* 0x000000ff0600720c */ /* 0x000fe20003f06270 */
[----:B------:R-:W-:Y:S01]  /*10e00*/  IMAD.MOV.U32 R6, RZ, RZ, R9 ;  /* 0x000000ffff067224 */ /* 0x000fe200078e0009 */
[----:B------:R-:W-:Y:S01]  /*10e10*/  ISETP.GT.U32.AND P6, PT, R5, R12, PT ;  /* 0x0000000c0500720c */ /* 0x000fe20003fc4070 */
[----:B------:R-:W-:Y:S02]  /*10e20*/  VIADD R9, R29, 0xc5 ;  /* 0x000000c51d097836 */ /* 0x000fe40000000000 */
[----:B------:R-:W-:-:S04]  /*10e30*/  IMAD.HI.U32 R15, R8, R6, RZ ;  /* 0x00000006080f7227 */ /* 0x000fc800078e00ff */
[----:B0-----:R-:W-:-:S04]  /*10e40*/  IMAD.HI.U32 R18, R8, R11, RZ ;  /* 0x0000000b08127227 */ /* 0x001fc800078e00ff */
[----:B------:R-:W-:Y:S01]  /*10e50*/  @!P3 IMAD.IADD R13, R13, 0x1, -R5 ;  /* 0x000000010d0db824 */ /* 0x000fe200078e0a05 */
[----:B------:R-:W-:Y:S01]  /*10e60*/  ISETP.GE.AND P3, PT, R16, RZ, PT ;  /* 0x000000ff1000720c */ /* 0x000fe20003f66270 */
[----:B------:R-:W-:Y:S01]  /*10e70*/  IMAD.MOV.U32 R19, RZ, RZ, R17 ;  /* 0x000000ffff137224 */ /* 0x000fe200078e0011 */
[----:B------:R-:W-:Y:S01]  /*10e80*/  IABS R16, R9 ;  /* 0x0000000900107213 */ /* 0x000fe20000000000 */
[----:B------:R-:W-:Y:S02]  /*10e90*/  IMAD.MOV R18, RZ, RZ, -R18 ;  /* 0x000000ffff127224 */ /* 0x000fe400078e0a12 */
[----:B------:R-:W-:Y:S02]  /*10ea0*/  IMAD.MOV R17, RZ, RZ, -R15 ;  /* 0x000000ffff117224 */ /* 0x000fe400078e0a0f */
[----:B------:R-:W-:Y:S01]  /*10eb0*/  @!P5 IMAD.MOV R19, RZ, RZ, -R19 ;  /* 0x000000ffff13d224 */ /* 0x000fe200078e0a13 */
[----:B------:R-:W-:Y:S01]  /*10ec0*/  ISETP.GT.U32.AND P5, PT, R5, R13, PT ;  /* 0x0000000d0500720c */ /* 0x000fe20003fa4070 */
[----:B------:R-:W-:-:S02]  /*10ed0*/  @!P4 IMAD.IADD R10, R10, 0x1, -R5 ;  /* 0x000000010a0ac824 */ /* 0x000fc400078e0a05 */
[----:B------:R-:W-:Y:S01]  /*10ee0*/  IMAD.MOV.U32 R15, RZ, RZ, R16 ;  /* 0x000000ffff0f7224 */ /* 0x000fe200078e0010 */
[----:B------:R-:W-:Y:S01]  /*10ef0*/  STL [R1+0x320], R19 ;  /* 0x0003201301007387 */ /* 0x000fe20000100800 */
[C---:B------:R-:W-:Y:S02]  /*10f00*/  IMAD R11, R5.reuse, R18, R11 ;  /* 0x00000012050b7224 */ /* 0x040fe400078e020b */
[C---:B------:R-:W-:Y:S02]  /*10f10*/  IMAD R6, R5.reuse, R17, R6 ;  /* 0x0000001105067224 */ /* 0x040fe400078e0206 */
[----:B------:R-:W-:Y:S01]  /*10f20*/  IMAD.MOV.U32 R16, RZ, RZ, R10 ;  /* 0x000000ffff107224 */ /* 0x000fe200078e000a */
[C---:B------:R-:W-:Y:S01]  /*10f30*/  ISETP.GT.U32.AND P4, PT, R5.reuse, R11, PT ;  /* 0x0000000b0500720c */ /* 0x040fe20003f84070 */
[----:B------:R-:W-:Y:S02]  /*10f40*/  @!P6 IMAD.IADD R12, R12, 0x1, -R5 ;  /* 0x000000010c0ce824 */ /* 0x000fe400078e0a05 */
[----:B------:R-:W-:Y:S01]  /*10f50*/  @!P0 IMAD.MOV R16, RZ, RZ, -R16 ;  /* 0x000000ffff108224 */ /* 0x000fe200078e0a10 */
[C---:B------:R-:W-:Y:S01]  /*10f60*/  ISETP.GT.U32.AND P0, PT, R5.reuse, R6, PT ;  /* 0x000000060500720c */ /* 0x040fe20003f04070 */
[----:B------:R-:W-:Y:S01]  /*10f70*/  IMAD.MOV.U32 R18, RZ, RZ, R14 ;  /* 0x000000ffff127224 */ /* 0x000fe200078e000e */
[----:B------:R-:W-:Y:S01]  /*10f80*/  ISETP.GT.U32.AND P6, PT, R5, R12, PT ;  /* 0x0000000c0500720c */ /* 0x000fe20003fc4070 */
[----:B------:R-:W-:-:S04]  /*10f90*/  IMAD.HI.U32 R14, R8, R15, RZ ;  /* 0x0000000f080e7227 */ /* 0x000fc800078e00ff */
[----:B------:R-:W-:Y:S02]  /*10fa0*/  IMAD.MOV R14, RZ, RZ, -R14 ;  /* 0x000000ffff0e7224 */ /* 0x000fe400078e0a0e */
[----:B------:R-:W-:Y:S01]  /*10fb0*/  @!P5 IMAD.IADD R13, R13, 0x1, -R5 ;  /* 0x000000010d0dd824 */ /* 0x000fe200078e0a05 */
[----:B------:R-:W-:Y:S01]  /*10fc0*/  ISETP.GE.AND P5, PT, R3, RZ, PT ;  /* 0x000000ff0300720c */ /* 0x000fe20003fa6270 */
[----:B------:R-:W-:Y:S02]  /*10fd0*/  IMAD R15, R5, R14, R15 ;  /* 0x0000000e050f7224 */ /* 0x000fe400078e020f */
[----:B------:R-:W-:Y:S02]  /*10fe0*/  IMAD.MOV.U32 R17, RZ, RZ, R13 ;  /* 0x000000ffff117224 */ /* 0x000fe400078e000d */
[--C-:B------:R-:W-:Y:S02]  /*10ff0*/  @!P4 IMAD.IADD R11, R11, 0x1, -R5.reuse ;  /* 0x000000010b0bc824 */ /* 0x100fe400078e0a05 */
[----:B------:R-:W-:-:S02]  /*11000*/  @!P0 IMAD.IADD R6, R6, 0x1, -R5 ;  /* 0x0000000106068824 */ /* 0x000fc400078e0a05 */
[----:B------:R-:W-:Y:S01]  /*11010*/  @!P3 IMAD.MOV R17, RZ, RZ, -R17 ;  /* 0x000000ffff11b224 */ /* 0x000fe200078e0a11 */
[----:B------:R-:W-:Y:S01]  /*11020*/  ISETP.GT.U32.AND P3, PT, R5, R15, PT ;  /* 0x0000000f0500720c */ /* 0x000fe20003f64070 */
[--C-:B------:R-:W-:Y:S01]  /*11030*/  @!P6 IMAD.IADD R12, R12, 0x1, -R5.reuse ;  /* 0x000000010c0ce824 */ /* 0x100fe200078e0a05 */
[----:B------:R-:W-:Y:S01]  /*11040*/  ISETP.GE.AND P6, PT, R4, RZ, PT ;  /* 0x000000ff0400720c */ /* 0x000fe20003fc6270 */
[----:B------:R-:W-:Y:S01]  /*11050*/  VIADD R4, R29, 0xc4 ;  /* 0x000000c41d047836 */ /* 0x000fe20000000000 */
[C---:B------:R-:W-:Y:S01]  /*11060*/  ISETP.GT.U32.AND P4, PT, R5.reuse, R11, PT ;  /* 0x0000000b0500720c */ /* 0x040fe20003f84070 */
[----:B------:R-:W-:Y:S01]  /*11070*/  @!P1 IMAD.MOV R18, RZ, RZ, -R18 ;  /* 0x000000ffff129224 */ /* 0x000fe200078e0a12 */
[----:B------:R-:W-:Y:S01]  /*11080*/  ISETP.GT.U32.AND P0, PT, R5, R6, PT ;  /* 0x000000060500720c */ /* 0x000fe20003f04070 */
[C---:B------:R-:W-:Y:S01]  /*11090*/  VIADD R3, R29.reuse, 0xc2 ;  /* 0x000000c21d037836 */ /* 0x040fe20000000000 */
[----:B------:R-:W-:Y:S01]  /*110a0*/  ISETP.GE.AND P1, PT, R2, RZ, PT ;  /* 0x000000ff0200720c */ /* 0x000fe20003f26270 */
[----:B------:R-:W-:Y:S01]  /*110b0*/  VIADD R2, R29, 0xc3 ;  /* 0x000000c31d027836 */ /* 0x000fe20000000000 */
[----:B------:R-:W-:Y:S01]  /*110c0*/  IABS R10, R4 ;  /* 0x00000004000a7213 */ /* 0x000fe20000000000 */
[----:B------:R-:W-:Y:S02]  /*110d0*/  STL [R1+0x324], R18 ;  /* 0x0003241201007387 */ /* 0x000fe40000100800 */
[--C-:B------:R-:W-:Y:S01]  /*110e0*/  @!P3 IMAD.IADD R15, R15, 0x1, -R5.reuse ;  /* 0x000000010f0fb824 */ /* 0x100fe200078e0a05 */
[----:B------:R-:W-:Y:S01]  /*110f0*/  IABS R22, R2 ;  /* 0x0000000200167213 */ /* 0x000fe20000000000 */
[----:B------:R0:W-:Y:S02]  /*11100*/  STL [R1+0x32c], R16 ;  /* 0x00032c1001007387 */ /* 0x0001e40000100800 */
[--C-:B------:R-:W-:Y:S01]  /*11110*/  @!P4 IMAD.IADD R11, R11, 0x1, -R5.reuse ;  /* 0x000000010b0bc824 */ /* 0x100fe200078e0a05 */
[----:B------:R-:W-:Y:S01]  /*11120*/  ISETP.GE.AND P4, PT, R4, RZ, PT ;  /* 0x000000ff0400720c */ /* 0x000fe20003f86270 */
[----:B------:R-:W-:Y:S01]  /*11130*/  @!P0 IMAD.IADD R6, R6, 0x1, -R5 ;  /* 0x0000000106068824 */ /* 0x000fe200078e0a05 */
[----:B------:R-:W-:Y:S01]  /*11140*/  ISETP.GT.U32.AND P3, PT, R5, R15, PT ;  /* 0x0000000f0500720c */ /* 0x000fe20003f64070 */
[----:B------:R-:W-:Y:S01]  /*11150*/  IMAD.HI.U32 R4, R8, R22, RZ ;  /* 0x0000001608047227 */ /* 0x000fe200078e00ff */
[----:B------:R-:W-:Y:S01]  /*11160*/  ISETP.GE.AND P0, PT, R2, RZ, PT ;  /* 0x000000ff0200720c */ /* 0x000fe20003f06270 */
[----:B------:R-:W-:Y:S02]  /*11170*/  STL [R1+0x330], R17 ;  /* 0x0003301101007387 */ /* 0x000fe40000100800 */
[----:B0-----:R-:W-:-:S02]  /*11180*/  IMAD.MOV.U32 R16, RZ, RZ, R12 ;  /* 0x000000ffff107224 */ /* 0x001fc400078e000c */
[----:B------:R-:W-:-:S04]  /*11190*/  IMAD.HI.U32 R12, R8, R10, RZ ;  /* 0x0000000a080c7227 */ /* 0x000fc800078e00ff */
[----:B------:R-:W-:Y:S02]  /*111a0*/  IMAD.MOV R12, RZ, RZ, -R12 ;  /* 0x000000ffff0c7224 */ /* 0x000fe400078e0a0c */
[----:B------:R-:W-:Y:S02]  /*111b0*/  IMAD.MOV.U32 R13, RZ, RZ, R6 ;  /* 0x000000ffff0d7224 */ /* 0x000fe400078e0006 */
[C---:B------:R-:W-:Y:S02]  /*111c0*/  IMAD R10, R5.reuse, R12, R10 ;  /* 0x0000000c050a7224 */ /* 0x040fe400078e020a */
[----:B------:R-:W-:Y:S02]  /*111d0*/  IMAD.MOV R4, RZ, RZ, -R4 ;  /* 0x000000ffff047224 */ /* 0x000fe400078e0a04 */
[----:B------:R-:W-:Y:S01]  /*111e0*/  @!P6 IMAD.MOV R13, RZ, RZ, -R13 ;  /* 0x000000ffff0de224 */ /* 0x000fe200078e0a0d */
[C---:B------:R-:W-:Y:S01]  /*111f0*/  ISETP.GT.U32.AND P6, PT, R5.reuse, R10, PT ;  /* 0x0000000a0500720c */ /* 0x040fe20003fc4070 */
[----:B------:R-:W-:-:S02]  /*11200*/  IMAD R22, R5, R4, R22 ;  /* 0x0000000405167224 */ /* 0x000fc400078e0216 */
[----:B------:R-:W-:Y:S01]  /*11210*/  @!P1 IMAD.MOV R16, RZ, RZ, -R16 ;  /* 0x000000ffff109224 */ /* 0x000fe200078e0a10 */
[----:B------:R-:W-:Y:S01]  /*11220*/  ISETP.GE.AND P1, PT, R9, RZ, PT ;  /* 0x000000ff0900720c */ /* 0x000fe20003f26270 */
[----:B------:R-:W-:Y:S01]  /*11230*/  IMAD.MOV.U32 R14, RZ, RZ, R11 ;  /* 0x000000ffff0e7224 */ /* 0x000fe200078e000b */
[----:B------:R-:W-:Y:S01]  /*11240*/  IABS R9, R3 ;  /* 0x0000000300097213 */ /* 0x000fe20000000000 */
[--C-:B------:R-:W-:Y:S01]  /*11250*/  @!P3 IMAD.IADD R15, R15, 0x1, -R5.reuse ;  /* 0x000000010f0fb824 */ /* 0x100fe200078e0a05 */
[----:B------:R-:W-:Y:S01]  /*11260*/  ISETP.GT.U32.AND P3, PT, R5, R22, PT ;  /* 0x000000160500720c */ /* 0x000fe20003f64070 */
[----:B------:R-:W-:Y:S01]  /*11270*/  @!P5 IMAD.MOV R14, RZ, RZ, -R14 ;  /* 0x000000ffff0ed224 */ /* 0x000fe200078e0a0e */
[----:B------:R0:W-:Y:S01]  /*11280*/  STL [R1+0x33c], R16 ;  /* 0x00033c1001007387 */ /* 0x0001e20000100800 */
[----:B------:R-:W-:Y:S01]  /*11290*/  IMAD.HI.U32 R2, R8, R9, RZ ;  /* 0x0000000908027227 */ /* 0x000fe200078e00ff */
[----:B------:R-:W-:Y:S02]  /*112a0*/  ISETP.GE.AND P5, PT, R3, RZ, PT ;  /* 0x000000ff0300720c */ /* 0x000fe40003fa6270 */
[----:B------:R-:W-:Y:S01]  /*112b0*/  STL [R1+0x334], R14 ;  /* 0x0003340e01007387 */ /* 0x000fe20000100800 */
[----:B------:R-:W-:-:S02]  /*112c0*/  @!P6 IMAD.IADD R10, R10, 0x1, -R5 ;  /* 0x000000010a0ae824 */ /* 0x000fc400078e0a05 */
[----:B------:R-:W-:Y:S01]  /*112d0*/  IMAD.MOV R2, RZ, RZ, -R2 ;  /* 0x000000ffff027224 */ /* 0x000fe200078e0a02 */
[----:B------:R1:W-:Y:S01]  /*112e0*/  STL [R1+0x338], R13 ;  /* 0x0003380d01007387 */ /* 0x0003e20000100800 */
[----:B------:R-:W-:Y:S01]  /*112f0*/  VIADD R6, R29, 0xc1 ;  /* 0x000000c11d067836 */ /* 0x000fe20000000000 */
[C---:B------:R-:W-:Y:S01]  /*11300*/  ISETP.GT.U32.AND P6, PT, R5.reuse, R10, PT ;  /* 0x0000000a0500720c */ /* 0x040fe20003fc4070 */
[----:B------:R-:W-:Y:S02]  /*11310*/  IMAD R9, R5, R2, R9 ;  /* 0x0000000205097224 */ /* 0x000fe400078e0209 */
[----:B------:R-:W-:Y:S01]  /*11320*/  @!P3 IMAD.IADD R22, R22, 0x1, -R5 ;  /* 0x000000011616b824 */ /* 0x000fe200078e0a05 */
[----:B0-----:R-:W-:Y:S01]  /*11330*/  IABS R16, R6 ;  /* 0x0000000600107213 */ /* 0x001fe20000000000 */
[----:B------:R-:W-:Y:S02]  /*11340*/  IMAD.MOV.U32 R20, RZ, RZ, R15 ;  /* 0x000000ffff147224 */ /* 0x000fe400078e000f */
[----:B------:R-:W-:Y:S01]  /*11350*/  VIADD R11, R29, 0xbf ;  /* 0x000000bf1d0b7836 */ /* 0x000fe20000000000 */
[----:B------:R-:W-:Y:S01]  /*11360*/  ISETP.GT.U32.AND P3, PT, R5, R22, PT ;  /* 0x000000160500720c */ /* 0x000fe20003f64070 */
[----:B-1----:R-:W-:-:S02]  /*11370*/  VIADD R13, R29, 0xc0 ;  /* 0x000000c01d0d7836 */ /* 0x002fc40000000000 */
[----:B------:R-:W-:Y:S01]  /*11380*/  @!P1 IMAD.MOV R20, RZ, RZ, -R20 ;  /* 0x000000ffff149224 */ /* 0x000fe200078e0a14 */
[----:B------:R-:W-:Y:S01]  /*11390*/  ISETP.GT.U32.AND P1, PT, R5, R9, PT ;  /* 0x000000090500720c */ /* 0x000fe20003f24070 */
[C---:B------:R-:W-:Y:S01]  /*113a0*/  IMAD.HI.U32 R17, R8.reuse, R16, RZ ;  /* 0x0000001008117227 */ /* 0x040fe200078e00ff */
[----:B------:R-:W-:Y:S02]  /*113b0*/  IABS R4, R13 ;  /* 0x0000000d00047213 */ /* 0x000fe40000000000 */
[----:B------:R-:W-:Y:S01]  /*113c0*/  IABS R3, R11 ;  /* 0x0000000b00037213 */ /* 0x000fe20000000000 */
[----:B------:R-:W-:Y:S01]  /*113d0*/  IMAD.MOV R17, RZ, RZ, -R17 ;  /* 0x000000ffff117224 */ /* 0x000fe200078e0a11 */
[----:B------:R0:W-:Y:S01]  /*113e0*/  STL [R1+0x328], R20 ;  /* 0x0003281401007387 */ /* 0x0001e20000100800 */
[----:B------:R-:W-:-:S04]  /*113f0*/  IMAD.HI.U32 R19, R8, R4, RZ ;  /* 0x0000000408137227 */ /* 0x000fc800078e00ff */
[----:B------:R-:W-:Y:S02]  /*11400*/  IMAD.MOV R15, RZ, RZ, -R19 ;  /* 0x000000ffff0f7224 */ /* 0x000fe400078e0a13 */
[--C-:B------:R-:W-:Y:S01]  /*11410*/  @!P6 IMAD.IADD R10, R10, 0x1, -R5.reuse ;  /* 0x000000010a0ae824 */ /* 0x100fe200078e0a05 */
[----:B------:R-:W-:Y:S01]  /*11420*/  ISETP.GE.AND P6, PT, R6, RZ, PT ;  /* 0x000000ff0600720c */ /* 0x000fe20003fc6270 */
[C---:B------:R-:W-:Y:S02]  /*11430*/  IMAD R6, R5.reuse, R17, R16 ;  /* 0x0000001105067224 */ /* 0x040fe400078e0210 */
[C---:B------:R-:W-:Y:S02]  /*11440*/  IMAD R4, R5.reuse, R15, R4 ;  /* 0x0000000f05047224 */ /* 0x040fe400078e0204 */
[--C-:B------:R-:W-:Y:S01]  /*11450*/  @!P3 IMAD.IADD R22, R22, 0x1, -R5.reuse ;  /* 0x000000011616b824 */ /* 0x100fe200078e0a05 */
[----:B------:R-:W-:Y:S01]  /*11460*/  ISETP.GT.U32.AND P3, PT, R5, R6, PT ;  /* 0x000000060500720c */ /* 0x000fe20003f64070 */
[----:B------:R-:W-:Y:S01]  /*11470*/  @!P1 IMAD.IADD R9, R9, 0x1, -R5 ;  /* 0x0000000109099824 */ /* 0x000fe200078e0a05 */
[----:B------:R-:W-:Y:S01]  /*11480*/  ISETP.GT.U32.AND P1, PT, R5, R4, PT ;  /* 0x000000040500720c */ /* 0x000fe20003f24070 */
[----:B------:R-:W-:-:S04]  /*11490*/  IMAD.HI.U32 R14, R8, R3, RZ ;  /* 0x00000003080e7227 */ /* 0x000fc800078e00ff */
[----:B------:R-:W-:Y:S02]  /*114a0*/  IMAD.MOV R14, RZ, RZ, -R14 ;  /* 0x000000ffff0e7224 */ /* 0x000fe400078e0a0e */
[----:B------:R-:W-:Y:S02]  /*114b0*/  VIADD R18, R29, 0xbe ;  /* 0x000000be1d127836 */ /* 0x000fe40000000000 */
[----:B------:R-:W-:Y:S02]  /*114c0*/  IMAD R3, R5, R14, R3 ;  /* 0x0000000e05037224 */ /* 0x000fe400078e0203 */
[C---:B------:R-:W-:Y:S01]  /*114d0*/  VIADD R17, R29.reuse, 0xbd ;  /* 0x000000bd1d117836 */ /* 0x040fe20000000000 */
[----:B------:R-:W-:Y:S01]  /*114e0*/  IABS R2, R18 ;  /* 0x0000001200027213 */ /* 0x000fe20000000000 */
[----:B------:R-:W-:Y:S02]  /*114f0*/  VIADD R14, R29, 0xbc ;  /* 0x000000bc1d0e7836 */ /* 0x000fe40000000000 */
[----:B0-----:R-:W-:Y:S01]  /*11500*/  IMAD.MOV.U32 R20, RZ, RZ, R10 ;  /* 0x000000ffff147224 */ /* 0x001fe200078e000a */
[----:B------:R-:W-:Y:S01]  /*11510*/  IABS R21, R17 ;  /* 0x0000001100157213 */ /* 0x000fe20000000000 */
[--C-:B------:R-:W-:Y:S01]  /*11520*/  @!P3 IMAD.IADD R6, R6, 0x1, -R5.reuse ;  /* 0x000000010606b824 */ /* 0x100fe200078e0a05 */
[----:B------:R-:W-:Y:S01]  /*11530*/  IABS R15, R14 ;  /* 0x0000000e000f7213 */ /* 0x000fe20000000000 */
[----:B------:R-:W-:Y:S01]  /*11540*/  @!P4 IMAD.MOV R20, RZ, RZ, -R20 ;  /* 0x000000ffff14c224 */ /* 0x000fe200078e0a14 */
[C---:B------:R-:W-:Y:S01]  /*11550*/  ISETP.GT.U32.AND P3, PT, R5.reuse, R9, PT ;  /* 0x000000090500720c */ /* 0x040fe20003f64070 */
[----:B------:R-:W-:Y:S01]  /*11560*/  @!P1 IMAD.IADD R4, R4, 0x1, -R5 ;  /* 0x0000000104049824 */ /* 0x000fe200078e0a05 */
[C---:B------:R-:W-:Y:S01]  /*11570*/  ISETP.GT.U32.AND P4, PT, R5.reuse, R6, PT ;  /* 0x000000060500720c */ /* 0x040fe20003f84070 */
[----:B------:R-:W-:Y:S01]  /*11580*/  IMAD.HI.U32 R12, R8, R2, RZ ;  /* 0x00000002080c7227 */ /* 0x000fe200078e00ff */
[----:B------:R0:W-:Y:S02]  /*11590*/  STL [R1+0x31c], R20 ;  /* 0x00031c1401007387 */ /* 0x0001e40000100800 */
[C---:B------:R-:W-:Y:S01]  /*115a0*/  ISETP.GT.U32.AND P1, PT, R5.reuse, R4, PT ;  /* 0x000000040500720c */ /* 0x040fe20003f24070 */
[----:B------:R-:W-:Y:S01]  /*115b0*/  @!P0 IMAD.MOV R22, RZ, RZ, -R22 ;  /* 0x000000ffff168224 */ /* 0x000fe200078e0a16 */
[----:B------:R-:W-:Y:S01]  /*115c0*/  ISETP.GT.U32.AND P0, PT, R5, R3, PT ;  /* 0x000000030500720c */ /* 0x000fe20003f04070 */
[----:B------:R-:W-:-:S02]  /*115d0*/  IMAD.MOV R12, RZ, RZ, -R12 ;  /* 0x000000ffff0c7224 */ /* 0x000fc400078e0a0c */
[C---:B------:R-:W-:Y:S01]  /*115e0*/  IMAD.HI.U32 R10, R8.reuse, R21, RZ ;  /* 0x00000015080a7227 */ /* 0x040fe200078e00ff */
[----:B------:R1:W-:Y:S03]  /*115f0*/  STL [R1+0x318], R22 ;  /* 0x0003181601007387 */ /* 0x0003e60000100800 */
[----:B0-----:R-:W-:-:S04]  /*11600*/  IMAD.HI.U32 R20, R8, R15, RZ ;  /* 0x0000000f08147227 */ /* 0x001fc800078e00ff */
[----:B------:R-:W-:Y:S02]  /*11610*/  IMAD R2, R5, R12, R2 ;  /* 0x0000000c05027224 */ /* 0x000fe400078e0202 */
[----:B------:R-:W-:Y:S02]  /*11620*/  IMAD.MOV R10, RZ, RZ, -R10 ;  /* 0x000000ffff0a7224 */ /* 0x000fe400078e0a0a */
[----:B------:R-:W-:Y:S02]  /*11630*/  IMAD.MOV R20, RZ, RZ, -R20 ;  /* 0x000000ffff147224 */ /* 0x000fe400078e0a14 */
[----:B------:R-:W-:Y:S01]  /*11640*/  @!P3 IMAD.IADD R9, R9, 0x1, -R5 ;  /* 0x000000010909b824 */ /* 0x000fe200078e0a05 */
[C---:B------:R-:W-:Y:S01]  /*11650*/  ISETP.GT.U32.AND P3, PT, R5.reuse, R2, PT ;  /* 0x000000020500720c */ /* 0x040fe20003f64070 */
[C---:B------:R-:W-:Y:S02]  /*11660*/  IMAD R10, R5.reuse, R10, R21 ;  /* 0x0000000a050a7224 */ /* 0x040fe400078e0215 */
[----:B------:R-:W-:-:S02]  /*11670*/  IMAD R15, R5, R20, R15 ;  /* 0x00000014050f7224 */ /* 0x000fc400078e020f */
[--C-:B------:R-:W-:Y:S01]  /*11680*/  @!P1 IMAD.IADD R4, R4, 0x1, -R5.reuse ;  /* 0x0000000104049824 */ /* 0x100fe200078e0a05 */
[----:B------:R-:W-:Y:S01]  /*11690*/  ISETP.GT.U32.AND P1, PT, R5, R10, PT ;  /* 0x0000000a0500720c */ /* 0x000fe20003f24070 */
[--C-:B------:R-:W-:Y:S01]  /*116a0*/  @!P0 IMAD.IADD R3, R3, 0x1, -R5.reuse ;  /* 0x0000000103038824 */ /* 0x100fe200078e0a05 */
[----:B------:R-:W-:Y:S01]  /*116b0*/  ISETP.GT.U32.AND P0, PT, R5, R15, PT ;  /* 0x0000000f0500720c */ /* 0x000fe20003f04070 */
[C---:B------:R-:W-:Y:S02]  /*116c0*/  VIADD R19, R29.reuse, 0xbb ;  /* 0x000000bb1d137836 */ /* 0x040fe40000000000 */
[----:B------:R-:W-:Y:S02]  /*116d0*/  VIADD R16, R29, 0xba ;  /* 0x000000ba1d107836 */ /* 0x000fe40000000000 */
[--C-:B------:R-:W-:Y:S01]  /*116e0*/  @!P4 IMAD.IADD R6, R6, 0x1, -R5.reuse ;  /* 0x000000010606c824 */ /* 0x100fe200078e0a05 */
[----:B------:R-:W-:Y:S01]  /*116f0*/  IABS R12, R19 ;  /* 0x00000013000c7213 */ /* 0x000fe20000000000 */
[----:B------:R-:W-:Y:S01]  /*11700*/  @!P3 IMAD.IADD R2, R2, 0x1, -R5 ;  /* 0x000000010202b824 */ /* 0x000fe200078e0a05 */
[----:B------:R-:W-:Y:S01]  /*11710*/  IABS R23, R16 ;  /* 0x0000001000177213 */ /* 0x000fe20000000000 */
[----:B------:R-:W-:Y:S01]  /*11720*/  IMAD.MOV.U32 R25, RZ, RZ, R9 ;  /* 0x000000ffff197224 */ /* 0x000fe200078e0009 */
[----:B------:R-:W-:Y:S01]  /*11730*/  ISETP.GE.AND P4, PT, R13, RZ, PT ;  /* 0x000000ff0d00720c */ /* 0x000fe20003f86270 */
[----:B------:R-:W-:Y:S01]  /*11740*/  IMAD.HI.U32 R13, R8, R12, RZ ;  /* 0x0000000c080d7227 */ /* 0x000fe200078e00ff */
[----:B------:R-:W-:-:S03]  /*11750*/  ISETP.GE.AND P3, PT, R11, RZ, PT ;  /* 0x000000ff0b00720c */ /* 0x000fc60003f66270 */
[--C-:B------:R-:W-:Y:S01]  /*11760*/  @!P1 IMAD.IADD R10, R10, 0x1, -R5.reuse ;  /* 0x000000010a0a9824 */ /* 0x100fe200078e0a05 */
[----:B------:R-:W-:Y:S01]  /*11770*/  ISETP.GT.U32.AND P1, PT, R5, R3, PT ;  /* 0x000000030500720c */ /* 0x000fe20003f24070 */
[----:B------:R-:W-:Y:S01]  /*11780*/  @!P0 IMAD.IADD R15, R15, 0x1, -R5 ;  /* 0x000000010f0f8824 */ /* 0x000fe200078e0a05 */
[----:B------:R-:W-:Y:S01]  /*11790*/  ISETP.GT.U32.AND P0, PT, R5, R2, PT ;  /* 0x000000020500720c */ /* 0x000fe20003f04070 */
[----:B------:R-:W-:-:S04]  /*117a0*/  IMAD.HI.U32 R21, R8, R23, RZ ;  /* 0x0000001708157227 */ /* 0x000fc800078e00ff */
[----:B------:R-:W-:Y:S02]  /*117b0*/  IMAD.MOV R13, RZ, RZ, -R13 ;  /* 0x000000ffff0d7224 */ /* 0x000fe400078e0a0d */
[----:B------:R-:W-:Y:S01]  /*117c0*/  @!P5 IMAD.MOV R25, RZ, RZ, -R25 ;  /* 0x000000ffff19d224 */ /* 0x000fe200078e0a19 */
[----:B------:R-:W-:Y:S01]  /*117d0*/  ISETP.GT.U32.AND P5, PT, R5, R10, PT ;  /* 0x0000000a0500720c */ /* 0x000fe20003fa4070 */
[----:B------:R-:W-:Y:S02]  /*117e0*/  IMAD.MOV R21, RZ, RZ, -R21 ;  /* 0x000000ffff157224 */ /* 0x000fe400078e0a15 */
[----:B------:R-:W-:Y:S01]  /*117f0*/  VIADD R11, R29, 0xb9 ;  /* 0x000000b91d0b7836 */ /* 0x000fe20000000000 */
[----:B------:R-:W-:Y:S01]  /*11800*/  STL [R1+0x30c], R25 ;  /* 0x00030c1901007387 */ /* 0x000fe20000100800 */
[C---:B------:R-:W-:Y:S02]  /*11810*/  IMAD R12, R5.reuse, R13, R12 ;  /* 0x0000000d050c7224 */ /* 0x040fe400078e020c */
[----:B------:R-:W-:Y:S01]  /*11820*/  IMAD.MOV.U32 R24, RZ, RZ, R6 ;  /* 0x000000ffff187224 */ /* 0x000fe200078e0006 */
[----:B------:R-:W-:Y:S01]  /*11830*/  IABS R13, R11 ;  /* 0x0000000b000d7213 */ /* 0x000fe20000000000 */
[----:B------:R-:W-:-:S02]  /*11840*/  IMAD R21, R5, R21, R23 ;  /* 0x0000001505157224 */ /* 0x000fc400078e0217 */
[----:B------:R-:W-:Y:S01]  /*11850*/  @!P6 IMAD.MOV R24, RZ, RZ, -R24 ;  /* 0x000000ffff18e224 */ /* 0x000fe200078e0a18 */
[C---:B------:R-:W-:Y:S01]  /*11860*/  ISETP.GT.U32.AND P6, PT, R5.reuse, R15, PT ;  /* 0x0000000f0500720c */ /* 0x040fe20003fc4070 */
[----:B------:R-:W-:Y:S01]  /*11870*/  @!P4 IMAD.MOV R4, RZ, RZ, -R4 ;  /* 0x000000ffff04c224 */ /* 0x000fe200078e0a04 */
[----:B------:R-:W-:Y:S01]  /*11880*/  ISETP.GT.U32.AND P4, PT, R5, R12, PT ;  /* 0x0000000c0500720c */ /* 0x000fe20003f84070 */
[--C-:B------:R-:W-:Y:S01]  /*11890*/  @!P1 IMAD.IADD R3, R3, 0x1, -R5.reuse ;  /* 0x0000000103039824 */ /* 0x100fe200078e0a05 */
[----:B------:R-:W-:Y:S01]  /*118a0*/  ISETP.GE.AND P1, PT, R18, RZ, PT ;  /* 0x000000ff1200720c */ /* 0x000fe20003f26270 */
[----:B------:R-:W-:Y:S01]  /*118b0*/  @!P0 IMAD.IADD R2, R2, 0x1, -R5 ;  /* 0x0000000102028824 */ /* 0x000fe200078e0a05 */
[----:B------:R-:W-:Y:S01]  /*118c0*/  ISETP.GT.U32.AND P0, PT, R5, R21, PT ;  /* 0x000000150500720c */ /* 0x000fe20003f04070 */
[----:B------:R-:W-:Y:S01]  /*118d0*/  VIADD R20, R29, 0xb8 ;  /* 0x000000b81d147836 */ /* 0x000fe20000000000 */
[----:B------:R0:W-:Y:S01]  /*118e0*/  STL [R1+0x308], R24 ;  /* 0x0003081801007387 */ /* 0x0001e20000100800 */
[----:B------:R-:W-:-:S03]  /*118f0*/  IMAD.HI.U32 R6, R8, R13, RZ ;  /* 0x0000000d08067227 */ /* 0x000fc600078e00ff */
[----:B-1----:R-:W-:Y:S01]  /*11900*/  IABS R22, R20 ;  /* 0x0000001400167213 */ /* 0x002fe20000000000 */
[--C-:B------:R-:W-:Y:S01]  /*11910*/  @!P5 IMAD.IADD R10, R10, 0x1, -R5.reuse ;  /* 0x000000010a0ad824 */ /* 0x100fe200078e0a05 */
[----:B------:R-:W-:Y:S01]  /*11920*/  ISETP.GE.AND P5, PT, R17, RZ, PT ;  /* 0x000000ff1100720c */ /* 0x000fe20003fa6270 */
[----:B------:R-:W-:Y:S01]  /*11930*/  IMAD.MOV R6, RZ, RZ, -R6 ;  /* 0x000000ffff067224 */ /* 0x000fe200078e0a06 */
[----:B------:R1:W-:Y:S01]  /*11940*/  STL [R1+0x304], R4 ;  /* 0x0003040401007387 */ /* 0x0003e20000100800 */
[--C-:B------:R-:W-:Y:S01]  /*11950*/  @!P6 IMAD.IADD R15, R15, 0x1, -R5.reuse ;  /* 0x000000010f0fe824 */ /* 0x100fe200078e0a05 */
[----:B------:R-:W-:Y:S01]  /*11960*/  ISETP.GE.AND P6, PT, R14, RZ, PT ;  /* 0x000000ff0e00720c */ /* 0x000fe20003fc6270 */
[----:B------:R-:W-:Y:S01]  /*11970*/  @!P4 IMAD.IADD R12, R12, 0x1, -R5 ;  /* 0x000000010c0cc824 */ /* 0x000fe200078e0a05 */
[----:B------:R-:W-:Y:S01]  /*11980*/  ISETP.GE.AND P4, PT, R19, RZ, PT ;  /* 0x000000ff1300720c */ /* 0x000fe20003f86270 */
[----:B------:R-:W-:Y:S02]  /*11990*/  IMAD R6, R5, R6, R13 ;  /* 0x0000000605067224 */ /* 0x000fe400078e020d */
[----:B------:R-:W-:-:S02]  /*119a0*/  IMAD.MOV.U32 R23, RZ, RZ, R2 ;  /* 0x000000ffff177224 */ /* 0x000fc400078e0002 */
[----:B0-----:R-:W-:Y:S02]  /*119b0*/  IMAD.MOV.U32 R24, RZ, RZ, R3 ;  /* 0x000000ffff187224 */ /* 0x001fe400078e0003 */
[----:B-1----:R-:W-:-:S04]  /*119c0*/  IMAD.HI.U32 R4, R8, R22, RZ ;  /* 0x0000001608047227 */ /* 0x002fc800078e00ff */
[----:B------:R-:W-:Y:S02]  /*119d0*/  VIADD R9, R29, 0xb7 ;  /* 0x000000b71d097836 */ /* 0x000fe40000000000 */
[----:B------:R-:W-:Y:S01]  /*119e0*/  @!P0 IMAD.IADD R21, R21, 0x1, -R5 ;  /* 0x0000000115158824 */ /* 0x000fe200078e0a05 */
[C---:B------:R-:W-:Y:S01]  /*119f0*/  ISETP.GT.U32.AND P0, PT, R5.reuse, R12, PT ;  /* 0x0000000c0500720c */ /* 0x040fe20003f04070 */
[----:B------:R-:W-:Y:S01]  /*11a00*/  IMAD.MOV.U32 R2, RZ, RZ, R10 ;  /* 0x000000ffff027224 */ /* 0x000fe200078e000a */
[----:B------:R-:W-:Y:S01]  /*11a10*/  IABS R3, R9 ;  /* 0x0000000900037213 */ /* 0x000fe20000000000 */
[----:B------:R-:W-:Y:S01]  /*11a20*/  @!P1 IMAD.MOV R23, RZ, RZ, -R23 ;  /* 0x000000ffff179224 */ /* 0x000fe200078e0a17 */
[C---:B------:R-:W-:Y:S01]  /*11a30*/  ISETP.GT.U32.AND P1, PT, R5.reuse, R6, PT ;  /* 0x000000060500720c */ /* 0x040fe20003f24070 */
[----:B------:R-:W-:Y:S02]  /*11a40*/  IMAD.MOV R4, RZ, RZ, -R4 ;  /* 0x000000ffff047224 */ /* 0x000fe400078e0a04 */
[----:B------:R-:W-:Y:S01]  /*11a50*/  @!P3 IMAD.MOV R24, RZ, RZ, -R24 ;  /* 0x000000ffff18b224 */ /* 0x000fe200078e0a18 */
[C---:B------:R-:W-:Y:S01]  /*11a60*/  ISETP.GT.U32.AND P3, PT, R5.reuse, R21, PT ;  /* 0x000000150500720c */ /* 0x040fe20003f64070 */
[----:B------:R-:W-:Y:S01]  /*11a70*/  @!P5 IMAD.MOV R2, RZ, RZ, -R2 ;  /* 0x000000ffff02d224 */ /* 0x000fe200078e0a02 */
[----:B------:R-:W-:Y:S01]  /*11a80*/  ISETP.GE.AND P5, PT, R16, RZ, PT ;  /* 0x000000ff1000720c */ /* 0x000fe20003fa6270 */
[----:B------:R-:W-:Y:S01]  /*11a90*/  IMAD R4, R5, R4, R22 ;  /* 0x0000000405047224 */ /* 0x000fe200078e0216 */
[----:B------:R-:W-:Y:S01]  /*11aa0*/  STL [R1+0x300], R24 ;  /* 0x0003001801007387 */ /* 0x000fe20000100800 */
[----:B------:R-:W-:-:S02]  /*11ab0*/  IMAD.MOV.U32 R10, RZ, RZ, R15 ;  /* 0x000000ffff0a7224 */ /* 0x000fc400078e000f */
[--C-:B------:R-:W-:Y:S01]  /*11ac0*/  @!P0 IMAD.IADD R12, R12, 0x1, -R5.reuse ;  /* 0x000000010c0c8824 */ /* 0x100fe200078e0a05 */
[----:B------:R-:W-:Y:S01]  /*11ad0*/  STL [R1+0x2f8], R23 ;  /* 0x0002f81701007387 */ /* 0x000fe20000100800 */
[----:B------:R-:W-:Y:S01]  /*11ae0*/  @!P6 IMAD.MOV R10, RZ, RZ, -R10 ;  /* 0x000000ffff0ae224 */ /* 0x000fe200078e0a0a */
[----:B------:R-:W-:Y:S01]  /*11af0*/  ISETP.GT.U32.AND P6, PT, R5, R4, PT ;  /* 0x000000040500720c */ /* 0x000fe20003fc4070 */
[--C-:B------:R-:W-:Y:S01]  /*11b00*/  @!P1 IMAD.IADD R6, R6, 0x1, -R5.reuse ;  /* 0x0000000106069824 */ /* 0x100fe200078e0a05 */
[----:B------:R0:W-:Y:S01]  /*11b10*/  STL [R1+0x2f4], R2 ;  /* 0x0002f40201007387 */ /* 0x0001e20000100800 */
[----:B------:R-:W-:Y:S01]  /*11b20*/  IMAD.MOV.U32 R14, RZ, RZ, R12 ;  /* 0x000000ffff0e7224 */ /* 0x000fe200078e000c */
[----:B------:R-:W-:Y:S01]  /*11b30*/  ISETP.GE.AND P0, PT, R11, RZ, PT ;  /* 0x000000ff0b00720c */ /* 0x000fe20003f06270 */
[----:B------:R-:W-:Y:S01]  /*11b40*/  @!P3 IMAD.IADD R21, R21, 0x1, -R5 ;  /* 0x000000011515b824 */ /* 0x000fe200078e0a05 */
[----:B------:R1:W-:Y:S01]  /*11b50*/  STL [R1+0x2f0], R10 ;  /* 0x0002f00a01007387 */ /* 0x0003e20000100800 */
[----:B------:R-:W-:Y:S01]  /*11b60*/  ISETP.GT.U32.AND P1, PT, R5, R6, PT ;  /* 0x000000060500720c */ /* 0x000fe20003f24070 */
[----:B------:R-:W-:Y:S01]  /*11b70*/  @!P4 IMAD.MOV R14, RZ, RZ, -R14 ;  /* 0x000000ffff0ec224 */ /* 0x000fe200078e0a0e */
[----:B------:R-:W-:Y:S01]  /*11b80*/  ISETP.GE.AND P3, PT, R20, RZ, PT ;  /* 0x000000ff1400720c */ /* 0x000fe20003f66270 */
[----:B------:R-:W-:-:S02]  /*11b90*/  IMAD.MOV.U32 R13, RZ, RZ, R21 ;  /* 0x000000ffff0d7224 */ /* 0x000fc400078e0015 */
[----:B0-----:R-:W-:Y:S01]  /*11ba0*/  IMAD.HI.U32 R2, R8, R3, RZ ;  /* 0x0000000308027227 */ /* 0x001fe200078e00ff */
[----:B------:R-:W-:Y:S03]  /*11bb0*/  STL [R1+0x2d4], R14 ;  /* 0x0002d40e01007387 */ /* 0x000fe60000100800 */
[----:B------:R-:W-:Y:S02]  /*11bc0*/  IMAD.MOV R2, RZ, RZ, -R2 ;  /* 0x000000ffff027224 */ /* 0x000fe400078e0a02 */
[----:B-1----:R-:W-:Y:S02]  /*11bd0*/  VIADD R10, R29, 0xb6 ;  /* 0x000000b61d0a7836 */ /* 0x002fe40000000000 */
[----:B------:R-:W-:Y:S02]  /*11be0*/  IMAD R3, R5, R2, R3 ;  /* 0x0000000205037224 */ /* 0x000fe400078e0203 */
[----:B------:R-:W-:Y:S01]  /*11bf0*/  @!P6 IMAD.IADD R4, R4, 0x1, -R5 ;  /* 0x000000010404e824 */ /* 0x000fe200078e0a05 */
[----:B------:R-:W-:Y:S01]  /*11c00*/  IABS R16, R10 ;  /* 0x0000000a00107213 */ /* 0x000fe20000000000 */
[----:B------:R-:W-:Y:S01]  /*11c10*/  VIADD R11, R29, 0xb5 ;  /* 0x000000b51d0b7836 */ /* 0x000fe20000000000 */
[C---:B------:R-:W-:Y:S01]  /*11c20*/  ISETP.GT.U32.AND P4, PT, R5.reuse, R3, PT ;  /* 0x000000030500720c */ /* 0x040fe20003f84070 */
[----:B------:R-:W-:Y:S01]  /*11c30*/  @!P5 IMAD.MOV R13, RZ, RZ, -R13 ;  /* 0x000000ffff0dd224 */ /* 0x000fe200078e0a0d */
[----:B------:R-:W-:Y:S01]  /*11c40*/  ISETP.GT.U32.AND P6, PT, R5, R4, PT ;  /* 0x000000040500720c */ /* 0x000fe20003fc4070 */
[----:B------:R-:W-:Y:S01]  /*11c50*/  IMAD.HI.U32 R2, R8, R16, RZ ;  /* 0x0000001008027227 */ /* 0x000fe200078e00ff */
[----:B------:R-:W-:-:S02]  /*11c60*/  ISETP.GE.AND P5, PT, R9, RZ, PT ;  /* 0x000000ff0900720c */ /* 0x000fc40003fa6270 */
[----:B------:R-:W-:Y:S01]  /*11c70*/  IABS R9, R11 ;  /* 0x0000000b00097213 */ /* 0x000fe20000000000 */
[--C-:B------:R-:W-:Y:S01]  /*11c80*/  @!P1 IMAD.IADD R6, R6, 0x1, -R5.reuse ;  /* 0x0000000106069824 */ /* 0x100fe200078e0a05 */
[----:B------:R0:W-:Y:S01]  /*11c90*/  STL [R1+0x2d0], R13 ;  /* 0x0002d00d01007387 */ /* 0x0001e20000100800 */
[----:B------:R-:W-:Y:S01]  /*11ca0*/  IMAD.MOV R12, RZ, RZ, -R2 ;  /* 0x000000ffff0c7224 */ /* 0x000fe200078e0a02 */
[----:B------:R-:W-:Y:S01]  /*11cb0*/  ISETP.GE.AND P1, PT, R10, RZ, PT ;  /* 0x000000ff0a00720c */ /* 0x000fe20003f26270 */
[----:B------:R-:W-:Y:S02]  /*11cc0*/  VIADD R2, R29, 0xb4 ;  /* 0x000000b41d027836 */ /* 0x000fe40000000000 */
[----:B------:R-:W-:Y:S01]  /*11cd0*/  @!P4 IMAD.IADD R3, R3, 0x1, -R5 ;  /* 0x000000010303c824 */ /* 0x000fe200078e0a05 */
[----:B------:R-:W-:Y:S01]  /*11ce0*/  ISETP.GE.AND P4, PT, R11, RZ, PT ;  /* 0x000000ff0b00720c */ /* 0x000fe20003f86270 */
[----:B------:R-:W-:Y:S01]  /*11cf0*/  IMAD R16, R5, R12, R16 ;  /* 0x0000000c05107224 */ /* 0x000fe200078e0210 */
[----:B------:R-:W-:Y:S01]  /*11d00*/  IABS R12, R2 ;  /* 0x00000002000c7213 */ /* 0x000fe20000000000 */
[----:B------:R-:W-:-:S02]  /*11d10*/  IMAD.MOV.U32 R10, RZ, RZ, R9 ;  /* 0x000000ffff0a7224 */ /* 0x000fc400078e0009 */
        /* <DEDUP_REMOVED lines=8> */
[----:B------:R-:W-:Y:S02]  /*11da0*/  IMAD.MOV.U32 R11, RZ, RZ, R12 ;  /* 0x000000ffff0b7224 */ /* 0x000fe400078e000c */
[----:B------:R-:W-:Y:S02]  /*11db0*/  IMAD R10, R5, R9, R10 ;  /* 0x00000009050a7224 */ /* 0x000fe400078e020a */
[----:B------:R-:W-:-:S04]  /*11dc0*/  IMAD.HI.U32 R6, R8, R11, RZ ;  /* 0x0000000b08067227 */ /* 0x000fc800078e00ff */
[--C-:B------:R-:W-:Y:S01]  /*11dd0*/  @!P0 IMAD.IADD R3, R3, 0x1, -R5.reuse ;  /* 0x0000000103038824 */ /* 0x100fe200078e0a05 */
[C---:B------:R-:W-:Y:S01]  /*11de0*/  ISETP.GT.U32.AND P0, PT, R5.reuse, R10, PT ;  /* 0x0000000a0500720c */ /* 0x040fe20003f04070 */
[----:B------:R-:W-:Y:S02]  /*11df0*/  @!P6 IMAD.IADD R16, R16, 0x1, -R5 ;  /* 0x000000011010e824 */ /* 0x000fe400078e0a05 */
[----:B------:R-:W-:Y:S02]  /*11e00*/  IMAD.MOV R6, RZ, RZ, -R6 ;  /* 0x000000ffff067224 */ /* 0x000fe400078e0a06 */
[----:B0-----:R-:W-:Y:S01]  /*11e10*/  IMAD.MOV.U32 R13, RZ, RZ, R4 ;  /* 0x000000ffff0d7224 */ /* 0x001fe200078e0004 */
[----:B------:R-:W-:Y:S01]  /*11e20*/  ISETP.GT.U32.AND P6, PT, R5, R16, PT ;  /* 0x000000100500720c */ /* 0x000fe20003fc4070 */
[----:B------:R-:W-:Y:S02]  /*11e30*/  VIADD R4, R29, 0xb3 ;  /* 0x000000b31d047836 */ /* 0x000fe40000000000 */
[----:B------:R-:W-:-:S02]  /*11e40*/  IMAD R11, R5, R6, R11 ;  /* 0x00000006050b7224 */ /* 0x000fc400078e020b */
[----:B------:R-:W-:Y:S02]  /*11e50*/  IMAD.MOV.U32 R12, RZ, RZ, R3 ;  /* 0x000000ffff0c7224 */ /* 0x000fe400078e0003 */
[----:B------:R-:W-:Y:S01]  /*11e60*/  @!P3 IMAD.MOV R13, RZ, RZ, -R13 ;  /* 0x000000ffff0db224 */ /* 0x000fe200078e0a0d */
[----:B------:R-:W-:Y:S01]  /*11e70*/  ISETP.GE.AND P3, PT, R2, RZ, PT ;  /* 0x000000ff0200720c */ /* 0x000fe20003f66270 */
[----:B------:R-:W-:Y:S01]  /*11e80*/  VIADD R9, R29, 0xb2 ;  /* 0x000000b21d097836 */ /* 0x000fe20000000000 */
[----:B------:R-:W-:Y:S01]  /*11e90*/  IABS R2, R4 ;  /* 0x0000000400027213 */ /* 0x000fe20000000000 */
[----:B------:R-:W-:Y:S01]  /*11ea0*/  @!P5 IMAD.MOV R12, RZ, RZ, -R12 ;  /* 0x000000ffff0cd224 */ /* 0x000fe200078e0a0c */
[C---:B------:R-:W-:Y:S01]  /*11eb0*/  ISETP.GT.U32.AND P5, PT, R5.reuse, R11, PT ;  /* 0x0000000b0500720c */ /* 0x040fe20003fa4070 */
[--C-:B------:R-:W-:Y:S01]  /*11ec0*/  @!P0 IMAD.IADD R10, R10, 0x1, -R5.reuse ;  /* 0x000000010a0a8824 */ /* 0x100fe200078e0a05 */
[----:B------:R-:W-:Y:S01]  /*11ed0*/  IABS R3, R9 ;  /* 0x0000000900037213 */ /* 0x000fe20000000000 */
[----:B------:R-:W-:Y:S01]  /*11ee0*/  IMAD.HI.U32 R6, R8, R2, RZ ;  /* 0x0000000208067227 */ /* 0x000fe200078e00ff */
[----:B------:R0:W-:Y:S02]  /*11ef0*/  STL [R1+0x2dc], R13 ;  /* 0x0002dc0d01007387 */ /* 0x0001e40000100800 */
[----:B------:R-:W-:Y:S01]  /*11f00*/  ISETP.GT.U32.AND P0, PT, R5, R10, PT ;  /* 0x0000000a0500720c */ /* 0x000fe20003f04070 */
[----:B------:R-:W-:Y:S01]  /*11f10*/  IMAD.MOV R6, RZ, RZ, -R6 ;  /* 0x000000ffff067224 */ /* 0x000fe200078e0a06 */
[----:B------:R1:W-:Y:S01]  /*11f20*/  STL [R1+0x2e0], R12 ;  /* 0x0002e00c01007387 */ /* 0x0003e20000100800 */
[----:B------:R-:W-:Y:S01]  /*11f30*/  @!P6 IMAD.IADD R16, R16, 0x1, -R5 ;  /* 0x000000011010e824 */ /* 0x000fe200078e0a05 */
[----:B------:R-:W-:Y:S01]  /*11f40*/  ISETP.GE.AND P6, PT, R4, RZ, PT ;  /* 0x000000ff0400720c */ /* 0x000fe20003fc6270 */
[----:B------:R-:W-:-:S04]  /*11f50*/  IMAD.HI.U32 R14, R8, R3, RZ ;  /* 0x00000003080e7227 */ /* 0x000fc800078e00ff */
[----:B0-----:R-:W-:Y:S02]  /*11f60*/  VIADD R13, R29, 0xb1 ;  /* 0x000000b11d0d7836 */ /* 0x001fe40000000000 */
[----:B------:R-:W-:Y:S02]  /*11f70*/  IMAD R2, R5, R6, R2 ;  /* 0x0000000605027224 */ /* 0x000fe400078e0202 */
[----:B------:R-:W-:Y:S01]  /*11f80*/  @!P5 IMAD.IADD R11, R11, 0x1, -R5 ;  /* 0x000000010b0bd824 */ /* 0x000fe200078e0a05 */
[----:B------:R-:W-:Y:S01]  /*11f90*/  IABS R4, R13 ;  /* 0x0000000d00047213 */ /* 0x000fe20000000000 */
[----:B------:R-:W-:Y:S02]  /*11fa0*/  IMAD.MOV.U32 R17, RZ, RZ, R16 ;  /* 0x000000ffff117224 */ /* 0x000fe400078e0010 */
[----:B------:R-:W-:Y:S01]  /*11fb0*/  IMAD.MOV R14, RZ, RZ, -R14 ;  /* 0x000000ffff0e7224 */ /* 0x000fe200078e0a0e */
[C---:B------:R-:W-:Y:S01]  /*11fc0*/  ISETP.GT.U32.AND P5, PT, R5.reuse, R11, PT ;  /* 0x0000000b0500720c */ /* 0x040fe20003fa4070 */
[----:B------:R-:W-:Y:S01]  /*11fd0*/  @!P1 IMAD.MOV R17, RZ, RZ, -R17 ;  /* 0x000000ffff119224 */ /* 0x000fe200078e0a11 */
[C---:B------:R-:W-:Y:S01]  /*11fe0*/  ISETP.GT.U32.AND P1, PT, R5.reuse, R2, PT ;  /* 0x000000020500720c */ /* 0x040fe20003f24070 */
[----:B------:R-:W-:-:S02]  /*11ff0*/  IMAD R3, R5, R14, R3 ;  /* 0x0000000e05037224 */ /* 0x000fc400078e0203 */
[----:B------:R-:W-:Y:S01]  /*12000*/  IMAD.HI.U32 R15, R8, R4, RZ ;  /* 0x00000004080f7227 */ /* 0x000fe200078e00ff */
[----:B------:R0:W-:Y:S03]  /*12010*/  STL [R1+0x2ec], R17 ;  /* 0x0002ec1101007387 */ /* 0x0001e60000100800 */
[----:B------:R-:W-:Y:S01]  /*12020*/  @!P0 IMAD.IADD R10, R10, 0x1, -R5 ;  /* 0x000000010a0a8824 */ /* 0x000fe200078e0a05 */
[----:B------:R-:W-:Y:S01]  /*12030*/  ISETP.GT.U32.AND P0, PT, R5, R3, PT ;  /* 0x000000030500720c */ /* 0x000fe20003f04070 */
[----:B------:R-:W-:Y:S02]  /*12040*/  IMAD.MOV R15, RZ, RZ, -R15 ;  /* 0x000000ffff0f7224 */ /* 0x000fe400078e0a0f */
[--C-:B------:R-:W-:Y:S01]  /*12050*/  @!P5 IMAD.IADD R11, R11, 0x1, -R5.reuse ;  /* 0x000000010b0bd824 */ /* 0x100fe200078e0a05 */
[----:B------:R-:W-:Y:S01]  /*12060*/  ISETP.GE.AND P5, PT, R9, RZ, PT ;  /* 0x000000ff0900720c */ /* 0x000fe20003fa6270 */
[----:B------:R-:W-:Y:S01]  /*12070*/  IMAD R4, R5, R15, R4 ;  /* 0x0000000f05047224 */ /* 0x000fe200078e0204 */
[----:B------:R-:W-:Y:S01]  /*12080*/  IABS R15, R27 ;  /* 0x0000001b000f7213 */ /* 0x000fe20000000000 */
[----:B------:R-:W-:-:S02]  /*12090*/  @!P1 IMAD.IADD R2, R2, 0x1, -R5 ;  /* 0x0000000102029824 */ /* 0x000fc400078e0a05 */
[----:B-1----:R-:W-:Y:S01]  /*120a0*/  VIADD R12, R29, 0xb0 ;  /* 0x000000b01d0c7836 */ /* 0x002fe20000000000 */
[----:B------:R-:W-:Y:S01]  /*120b0*/  ISETP.GT.U32.AND P1, PT, R5, R4, PT ;  /* 0x000000040500720c */ /* 0x000fe20003f24070 */
[----:B------:R-:W-:Y:S02]  /*120c0*/  IMAD.MOV.U32 R9, RZ, RZ, R15 ;  /* 0x000000ffff097224 */ /* 0x000fe400078e000f */
[----:B------:R-:W-:Y:S01]  /*120d0*/  @!P0 IMAD.IADD R3, R3, 0x1, -R5 ;  /* 0x0000000103038824 */ /* 0x000fe200078e0a05 */
[----:B------:R-:W-:Y:S01]  /*120e0*/  ISETP.GT.U32.AND P0, PT, R5, R2, PT ;  /* 0x000000020500720c */ /* 0x000fe20003f04070 */
[----:B0-----:R-:W-:Y:S01]  /*120f0*/  IMAD.MOV.U32 R17, RZ, RZ, R10 ;  /* 0x000000ffff117224 */ /* 0x001fe200078e000a */
[----:B------:R-:W-:Y:S01]  /*12100*/  IABS R6, R12 ;  /* 0x0000000c00067213 */ /* 0x000fe20000000000 */
[----:B------:R-:W-:-:S04]  /*12110*/  IMAD.HI.U32 R10, R8, R9, RZ ;  /* 0x00000009080a7227 */ /* 0x000fc800078e00ff */
[----:B------:R-:W-:Y:S02]  /*12120*/  IMAD.MOV R10, RZ, RZ, -R10 ;  /* 0x000000ffff0a7224 */ /* 0x000fe400078e0a0a */
[----:B------:R-:W-:-:S04]  /*12130*/  IMAD.HI.U32 R14, R8, R6, RZ ;  /* 0x00000006080e7227 */ /* 0x000fc800078e00ff */
[C---:B------:R-:W-:Y:S02]  /*12140*/  IMAD R9, R5.reuse, R10, R9 ;  /* 0x0000000a05097224 */ /* 0x040fe400078e0209 */
[----:B------:R-:W-:Y:S02]  /*12150*/  IMAD.MOV R14, RZ, RZ, -R14 ;  /* 0x000000ffff0e7224 */ /* 0x000fe400078e0a0e */
[----:B------:R-:W-:Y:S01]  /*12160*/  @!P0 IMAD.IADD R2, R2, 0x1, -R5 ;  /* 0x0000000102028824 */ /* 0x000fe200078e0a05 */
[C---:B------:R-:W-:Y:S01]  /*12170*/  ISETP.GT.U32.AND P0, PT, R5.reuse, R9, PT ;  /* 0x000000090500720c */ /* 0x040fe20003f04070 */
[----:B------:R-:W-:Y:S02]  /*12180*/  IMAD R6, R5, R14, R6 ;  /* 0x0000000e05067224 */ /* 0x000fe400078e0206 */
[----:B------:R-:W-:Y:S02]  /*12190*/  IMAD.MOV.U32 R16, RZ, RZ, R11 ;  /* 0x000000ffff107224 */ /* 0x000fe400078e000b */
[----:B------:R-:W-:-:S02]  /*121a0*/  @!P1 IMAD.IADD R4, R4, 0x1, -R5 ;  /* 0x0000000104049824 */ /* 0x000fc400078e0a05 */
[----:B------:R-:W-:Y:S01]  /*121b0*/  @!P4 IMAD.MOV R17, RZ, RZ, -R17 ;  /* 0x000000ffff11c224 */ /* 0x000fe200078e0a11 */
[C---:B------:R-:W-:Y:S01]  /*121c0*/  ISETP.GT.U32.AND P4, PT, R5.reuse, R3, PT ;  /* 0x000000030500720c */ /* 0x040fe20003f84070 */
[----:B------:R-:W-:Y:S01]  /*121d0*/  @!P3 IMAD.MOV R16, RZ, RZ, -R16 ;  /* 0x000000ffff10b224 */ /* 0x000fe200078e0a10 */
[----:B------:R-:W-:Y:S01]  /*121e0*/  ISETP.GT.U32.AND P3, PT, R5, R6, PT ;  /* 0x000000060500720c */ /* 0x000fe20003f64070 */
[----:B------:R-:W-:Y:S01]  /*121f0*/  VIADD R14, R29, 0xae ;  /* 0x000000ae1d0e7836 */ /* 0x000fe20000000000 */
[----:B------:R-:W-:Y:S01]  /*12200*/  ISETP.GT.U32.AND P1, PT, R5, R4, PT ;  /* 0x000000040500720c */ /* 0x000fe20003f24070 */
[----:B------:R-:W-:Y:S01]  /*12210*/  VIADD R15, R29, 0xad ;  /* 0x000000ad1d0f7836 */ /* 0x000fe20000000000 */
[----:B------:R-:W-:Y:S01]  /*12220*/  STL [R1+0x2e4], R17 ;  /* 0x0002e41101007387 */ /* 0x000fe20000100800 */
[--C-:B------:R-:W-:Y:S01]  /*12230*/  @!P0 IMAD.IADD R9, R9, 0x1, -R5.reuse ;  /* 0x0000000109098824 */ /* 0x100fe200078e0a05 */
[----:B------:R-:W-:Y:S01]  /*12240*/  IABS R10, R14 ;  /* 0x0000000e000a7213 */ /* 0x000fe20000000000 */
[----:B------:R-:W-:Y:S01]  /*12250*/  @!P6 IMAD.MOV R2, RZ, RZ, -R2 ;  /* 0x000000ffff02e224 */ /* 0x000fe200078e0a02 */
[----:B------:R0:W-:Y:S01]  /*12260*/  STL [R1+0x2e8], R16 ;  /* 0x0002e81001007387 */ /* 0x0001e20000100800 */
[----:B------:R-:W-:Y:S01]  /*12270*/  IABS R11, R15 ;  /* 0x0000000f000b7213 */ /* 0x000fe20000000000 */
[----:B------:R-:W-:Y:S01]  /*12280*/  VIADD R20, R29, 0xa8 ;  /* 0x000000a81d147836 */ /* 0x000fe20000000000 */
[----:B------:R-:W-:Y:S01]  /*12290*/  ISETP.GT.U32.AND P0, PT, R5, R9, PT ;  /* 0x000000090500720c */ /* 0x000fe20003f04070 */
[--C-:B------:R-:W-:Y:S01]  /*122a0*/  @!P4 IMAD.IADD R3, R3, 0x1, -R5.reuse ;  /* 0x000000010303c824 */ /* 0x100fe200078e0a05 */
[----:B------:R-:W-:Y:S01]  /*122b0*/  ISETP.GE.AND P4, PT, R13, RZ, PT ;  /* 0x000000ff0d00720c */ /* 0x000fe20003f86270 */
[----:B------:R-:W-:Y:S01]  /*122c0*/  @!P3 IMAD.IADD R6, R6, 0x1, -R5 ;  /* 0x000000010606b824 */ /* 0x000fe200078e0a05 */
[----:B------:R1:W-:Y:S01]  /*122d0*/  STL [R1+0x2c8], R2 ;  /* 0x0002c80201007387 */ /* 0x0003e20000100800 */
[----:B------:R-:W-:Y:S01]  /*122e0*/  IMAD.HI.U32 R13, R8, R10, RZ ;  /* 0x0000000a080d7227 */ /* 0x000fe200078e00ff */
[----:B------:R-:W-:-:S02]  /*122f0*/  IABS R24, R20 ;  /* 0x0000001400187213 */ /* 0x000fc40000000000 */
[----:B------:R-:W-:Y:S01]  /*12300*/  ISETP.GT.U32.AND P3, PT, R5, R6, PT ;  /* 0x000000060500720c */ /* 0x000fe20003f64070 */
[----:B0-----:R-:W-:Y:S02]  /*12310*/  VIADD R16, R29, 0xac ;  /* 0x000000ac1d107836 */ /* 0x001fe40000000000 */
[----:B------:R-:W-:-:S03]  /*12320*/  IMAD.HI.U32 R19, R8, R11, RZ ;  /* 0x0000000b08137227 */ /* 0x000fc600078e00ff */
[----:B------:R-:W-:Y:S01]  /*12330*/  IABS R17, R16 ;  /* 0x0000001000117213 */ /* 0x000fe20000000000 */
[----:B------:R-:W-:Y:S01]  /*12340*/  @!P1 IMAD.IADD R4, R4, 0x1, -R5 ;  /* 0x0000000104049824 */ /* 0x000fe200078e0a05 */
[----:B------:R-:W-:Y:S01]  /*12350*/  ISETP.GE.AND P1, PT, R12, RZ, PT ;  /* 0x000000ff0c00720c */ /* 0x000fe20003f26270 */
[----:B------:R-:W-:Y:S02]  /*12360*/  IMAD.MOV R13, RZ, RZ, -R13 ;  /* 0x000000ffff0d7224 */ /* 0x000fe400078e0a0d */
[----:B------:R-:W-:Y:S02]  /*12370*/  IMAD.MOV.U32 R12, RZ, RZ, R17 ;  /* 0x000000ffff0c7224 */ /* 0x000fe400078e0011 */
[----:B------:R-:W-:Y:S02]  /*12380*/  VIADD R17, R29, 0xab ;  /* 0x000000ab1d117836 */ /* 0x000fe40000000000 */
[----:B------:R-:W-:Y:S02]  /*12390*/  IMAD.MOV R19, RZ, RZ, -R19 ;  /* 0x000000ffff137224 */ /* 0x000fe400078e0a13 */
[C---:B------:R-:W-:Y:S01]  /*123a0*/  IMAD R10, R5.reuse, R13, R10 ;  /* 0x0000000d050a7224 */ /* 0x040fe200078e020a */
[----:B------:R-:W-:Y:S01]  /*123b0*/  IABS R13, R17 ;  /* 0x00000011000d7213 */ /* 0x000fe20000000000 */
[----:B------:R-:W-:-:S02]  /*123c0*/  IMAD R11, R5, R19, R11 ;  /* 0x00000013050b7224 */ /* 0x000fc400078e020b */
[----:B------:R-:W-:Y:S02]  /*123d0*/  @!P0 IMAD.IADD R9, R9, 0x1, -R5 ;  /* 0x0000000109098824 */ /* 0x000fe400078e0a05 */
[----:B------:R-:W-:Y:S01]  /*123e0*/  IMAD.HI.U32 R23, R8, R13, RZ ;  /* 0x0000000d08177227 */ /* 0x000fe200078e00ff */
[----:B------:R-:W-:-:S03]  /*123f0*/  ISETP.GT.U32.AND P0, PT, R5, R11, PT ;  /* 0x0000000b0500720c */ /* 0x000fc60003f04070 */
[----:B------:R-:W-:Y:S01]  /*12400*/  @!P3 IMAD.IADD R6, R6, 0x1, -R5 ;  /* 0x000000010606b824 */ /* 0x000fe200078e0a05 */
[----:B------:R-:W-:Y:S01]  /*12410*/  ISETP.GT.U32.AND P3, PT, R5, R10, PT ;  /* 0x0000000a0500720c */ /* 0x000fe20003f64070 */
[----:B------:R-:W-:Y:S02]  /*12420*/  IMAD.MOV R23, RZ, RZ, -R23 ;  /* 0x000000ffff177224 */ /* 0x000fe400078e0a17 */
[----:B------:R-:W-:-:S04]  /*12430*/  IMAD.HI.U32 R18, R8, R12, RZ ;  /* 0x0000000c08127227 */ /* 0x000fc800078e00ff */
[----:B------:R-:W-:Y:S02]  /*12440*/  IMAD R13, R5, R23, R13 ;  /* 0x00000017050d7224 */ /* 0x000fe400078e020d */
[----:B------:R-:W-:Y:S02]  /*12450*/  IMAD.MOV R18, RZ, RZ, -R18 ;  /* 0x000000ffff127224 */ /* 0x000fe400078e0a12 */
[--C-:B------:R-:W-:Y:S01]  /*12460*/  @!P0 IMAD.IADD R11, R11, 0x1, -R5.reuse ;  /* 0x000000010b0b8824 */ /* 0x100fe200078e0a05 */
[C---:B------:R-:W-:Y:S01]  /*12470*/  ISETP.GT.U32.AND P0, PT, R5.reuse, R13, PT ;  /* 0x0000000d0500720c */ /* 0x040fe20003f04070 */
[----:B------:R-:W-:Y:S02]  /*12480*/  IMAD R12, R5, R18, R12 ;  /* 0x00000012050c7224 */ /* 0x000fe400078e020c */
[----:B------:R-:W-:Y:S02]  /*12490*/  VIADD R18, R29, 0xaa ;  /* 0x000000aa1d127836 */ /* 0x000fe40000000000 */
[----:B------:R-:W-:Y:S01]  /*124a0*/  @!P3 IMAD.IADD R10, R10, 0x1, -R5 ;  /* 0x000000010a0ab824 */ /* 0x000fe200078e0a05 */
[----:B------:R-:W-:Y:S01]  /*124b0*/  ISETP.GT.U32.AND P3, PT, R5, R12, PT ;  /* 0x0000000c0500720c */ /* 0x000fe20003f64070 */
[----:B------:R-:W-:Y:S01]  /*124c0*/  @!P5 IMAD.MOV R3, RZ, RZ, -R3 ;  /* 0x000000ffff03d224 */ /* 0x000fe200078e0a03 */
[----:B------:R-:W-:Y:S01]  /*124d0*/  IABS R21, R18 ;  /* 0x0000001200157213 */ /* 0x000fe20000000000 */
[----:B------:R-:W-:Y:S01]  /*124e0*/  VIADD R19, R29, 0xa9 ;  /* 0x000000a91d137836 */ /* 0x000fe20000000000 */
[----:B------:R-:W-:Y:S01]  /*124f0*/  ISETP.GT.U32.AND P5, PT, R5, R11, PT ;  /* 0x0000000b0500720c */ /* 0x000fe20003fa4070 */
[----:B-1----:R-:W-:Y:S01]  /*12500*/  IMAD.MOV.U32 R2, RZ, RZ, R4 ;  /* 0x000000ffff027224 */ /* 0x002fe200078e0004 */
[----:B------:R0:W-:Y:S01]  /*12510*/  STL [R1+0x2c4], R3 ;  /* 0x0002c40301007387 */ /* 0x0001e20000100800 */
[----:B------:R-:W-:Y:S01]  /*12520*/  IMAD.HI.U32 R25, R8, R21, RZ ;  /* 0x0000001508197227 */ /* 0x000fe200078e00ff */
[----:B------:R-:W-:-:S03]  /*12530*/  IABS R22, R19 ;  /* 0x0000001300167213 */ /* 0x000fc60000000000 */
[----:B------:R-:W-:Y:S01]  /*12540*/  @!P0 IMAD.IADD R13, R13, 0x1, -R5 ;  /* 0x000000010d0d8824 */ /* 0x000fe200078e0a05 */
[----:B------:R-:W-:Y:S01]  /*12550*/  ISETP.GT.U32.AND P0, PT, R5, R10, PT ;  /* 0x0000000a0500720c */ /* 0x000fe20003f04070 */
[----:B------:R-:W-:Y:S02]  /*12560*/  IMAD.MOV R25, RZ, RZ, -R25 ;  /* 0x000000ffff197224 */ /* 0x000fe400078e0a19 */
[----:B------:R-:W-:Y:S01]  /*12570*/  @!P3 IMAD.IADD R12, R12, 0x1, -R5 ;  /* 0x000000010c0cb824 */ /* 0x000fe200078e0a05 */
[----:B------:R-:W-:Y:S01]  /*12580*/  ISETP.GE.AND P3, PT, R27, RZ, PT ;  /* 0x000000ff1b00720c */ /* 0x000fe20003f66270 */
[C---:B------:R-:W-:Y:S01]  /*12590*/  IMAD R21, R5.reuse, R25, R21 ;  /* 0x0000001905157224 */ /* 0x040fe200078e0215 */
[C---:B------:R-:W-:Y:S01]  /*125a0*/  ISETP.GT.U32.AND P6, PT, R5.reuse, R13, PT ;  /* 0x0000000d0500720c */ /* 0x040fe20003fc4070 */
[----:B0-----:R-:W-:Y:S02]  /*125b0*/  IMAD.MOV.U32 R3, RZ, RZ, R6 ;  /* 0x000000ffff037224 */ /* 0x001fe400078e0006 */
[----:B------:R-:W-:Y:S01]  /*125c0*/  @!P4 IMAD.MOV R2, RZ, RZ, -R2 ;  /* 0x000000ffff02c224 */ /* 0x000fe200078e0a02 */
[C---:B------:R-:W-:Y:S01]  /*125d0*/  ISETP.GT.U32.AND P4, PT, R5.reuse, R12, PT ;  /* 0x0000000c0500720c */ /* 0x040fe20003f84070 */
[----:B------:R-:W-:Y:S01]  /*125e0*/  @!P1 IMAD.MOV R3, RZ, RZ, -R3 ;  /* 0x000000ffff039224 */ /* 0x000fe200078e0a03 */
[----:B------:R-:W-:Y:S01]  /*125f0*/  ISETP.GT.U32.AND P1, PT, R5, R21, PT ;  /* 0x000000150500720c */ /* 0x000fe20003f24070 */
[----:B------:R-:W-:Y:S01]  /*12600*/  IMAD.HI.U32 R28, R8, R24, RZ ;  /* 0x00000018081c7227 */ /* 0x000fe200078e00ff */
[----:B------:R0:W-:Y:S03]  /*12610*/  STL [R1+0x2c0], R2 ;  /* 0x0002c00201007387 */ /* 0x0001e60000100800 */
[----:B------:R-:W-:Y:S01]  /*12620*/  @!P0 IMAD.IADD R10, R10, 0x1, -R5 ;  /* 0x000000010a0a8824 */ /* 0x000fe200078e0a05 */
[----:B------:R-:W-:Y:S01]  /*12630*/  ISETP.GE.AND P0, PT, R14, RZ, PT ;  /* 0x000000ff0e00720c */ /* 0x000fe20003f06270 */
[----:B------:R-:W-:Y:S01]  /*12640*/  VIADD R23, R29, 0xa7 ;  /* 0x000000a71d177836 */ /* 0x000fe20000000000 */
[----:B------:R-:W-:Y:S01]  /*12650*/  STL [R1+0x2bc], R3 ;  /* 0x0002bc0301007387 */ /* 0x000fe20000100800 */
[----:B------:R-:W-:-:S03]  /*12660*/  IMAD.HI.U32 R26, R8, R22, RZ ;  /* 0x00000016081a7227 */ /* 0x000fc600078e00ff */
[----:B------:R-:W-:Y:S01]  /*12670*/  IABS R27, R23 ;  /* 0x00000017001b7213 */ /* 0x000fe20000000000 */
[----:B0-----:R-:W-:Y:S02]  /*12680*/  IMAD.MOV.U32 R2, RZ, RZ, R9 ;  /* 0x000000ffff027224 */ /* 0x001fe400078e0009 */
[----:B------:R-:W-:Y:S02]  /*12690*/  IMAD.MOV R28, RZ, RZ, -R28 ;  /* 0x000000ffff1c7224 */ /* 0x000fe400078e0a1c */
[----:B------:R-:W-:Y:S02]  /*126a0*/  IMAD.MOV R26, RZ, RZ, -R26 ;  /* 0x000000ffff1a7224 */ /* 0x000fe400078e0a1a */
[----:B------:R-:W-:Y:S02]  /*126b0*/  @!P3 IMAD.MOV R2, RZ, RZ, -R2 ;  /* 0x000000ffff02b224 */ /* 0x000fe400078e0a02 */
[C---:B------:R-:W-:Y:S02]  /*126c0*/  IMAD R24, R5.reuse, R28, R24 ;  /* 0x0000001c05187224 */ /* 0x040fe400078e0218 */
[----:B------:R-:W-:Y:S01]  /*126d0*/  IMAD R22, R5, R26, R22 ;  /* 0x0000001a05167224 */ /* 0x000fe200078e0216 */
[----:B------:R0:W-:Y:S01]  /*126e0*/  STL [R1+0x2b8], R2 ;  /* 0x0002b80201007387 */ /* 0x0001e20000100800 */
[--C-:B------:R-:W-:Y:S01]  /*126f0*/  @!P1 IMAD.IADD R21, R21, 0x1, -R5.reuse ;  /* 0x0000000115159824 */ /* 0x100fe200078e0a05 */
[----:B------:R-:W-:Y:S01]  /*12700*/  ISETP.GE.AND P1, PT, R17, RZ, PT ;  /* 0x000000ff1100720c */ /* 0x000fe20003f26270 */
[----:B------:R-:W-:Y:S01]  /*12710*/  IMAD.MOV.U32 R6, RZ, RZ, R10 ;  /* 0x000000ffff067224 */ /* 0x000fe200078e000a */
[C---:B------:R-:W-:Y:S01]  /*12720*/  ISETP.GT.U32.AND P3, PT, R5.reuse, R22, PT ;  /* 0x000000160500720c */ /* 0x040fe20003f64070 */
[--C-:B------:R-:W-:Y:S01]  /*12730*/  @!P4 IMAD.IADD R12, R12, 0x1, -R5.reuse ;  /* 0x000000010c0cc824 */ /* 0x100fe200078e0a05 */
[C---:B------:R-:W-:Y:S01]  /*12740*/  ISETP.GT.U32.AND P4, PT, R5.reuse, R24, PT ;  /* 0x000000180500720c */ /* 0x040fe20003f84070 */
[----:B------:R-:W-:Y:S01]  /*12750*/  @!P0 IMAD.MOV R6, RZ, RZ, -R6 ;  /* 0x000000ffff068224 */ /* 0x000fe200078e0a06 */
[----:B------:R-:W-:Y:S01]  /*12760*/  ISETP.GT.U32.AND P0, PT, R5, R21, PT ;  /* 0x000000150500720c */ /* 0x000fe20003f04070 */
[--C-:B------:R-:W-:Y:S01]  /*12770*/  @!P5 IMAD.IADD R11, R11, 0x1, -R5.reuse ;  /* 0x000000010b0bd824 */ /* 0x100fe200078e0a05 */
[----:B------:R-:W-:Y:S01]  /*12780*/  ISETP.GE.AND P5, PT, R15, RZ, PT ;  /* 0x000000ff0f00720c */ /* 0x000fe20003fa6270 */
[----:B0-----:R-:W-:Y:S01]  /*12790*/  IMAD.HI.U32 R2, R8, R27, RZ ;  /* 0x0000001b08027227 */ /* 0x001fe200078e00ff */
[----:B------:R0:W-:Y:S03]  /*127a0*/  STL [R1+0x2b0], R6 ;  /* 0x0002b00601007387 */ /* 0x0001e60000100800 */
[----:B------:R-:W-:Y:S01]  /*127b0*/  @!P6 IMAD.IADD R13, R13, 0x1, -R5 ;  /* 0x000000010d0de824 */ /* 0x000fe200078e0a05 */
[----:B------:R-:W-:Y:S01]  /*127c0*/  ISETP.GE.AND P6, PT, R16, RZ, PT ;  /* 0x000000ff1000720c */ /* 0x000fe20003fc6270 */
[----:B------:R-:W-:-:S02]  /*127d0*/  IMAD.MOV R2, RZ, RZ, -R2 ;  /* 0x000000ffff027224 */ /* 0x000fc400078e0a02 */
[----:B------:R-:W-:Y:S02]  /*127e0*/  IMAD.MOV.U32 R4, RZ, RZ, R11 ;  /* 0x000000ffff047224 */ /* 0x000fe400078e000b */
[C---:B------:R-:W-:Y:S02]  /*127f0*/  IMAD R27, R5.reuse, R2, R27 ;  /* 0x00000002051b7224 */ /* 0x040fe400078e021b */
[----:B0-----:R-:W-:Y:S02]  /*12800*/  IMAD.MOV.U32 R6, RZ, RZ, R13 ;  /* 0x000000ffff067224 */ /* 0x001fe400078e000d */
[--C-:B------:R-:W-:Y:S02]  /*12810*/  @!P4 IMAD.IADD R24, R24, 0x1, -R5.reuse ;  /* 0x000000011818c824 */ /* 0x100fe400078e0a05 */
[----:B------:R-:W-:Y:S01]  /*12820*/  @!P1 IMAD.MOV R6, RZ, RZ, -R6 ;  /* 0x000000ffff069224 */ /* 0x000fe200078e0a06 */
[C---:B------:R-:W-:Y:S01]  /*12830*/  ISETP.GT.U32.AND P1, PT, R5.reuse, R27, PT ;  /* 0x0000001b0500720c */ /* 0x040fe20003f24070 */
[----:B------:R-:W-:Y:S01]  /*12840*/  @!P3 IMAD.IADD R22, R22, 0x1, -R5 ;  /* 0x000000011616b824 */ /* 0x000fe200078e0a05 */
[----:B------:R-:W-:Y:S01]  /*12850*/  ISETP.GE.AND P3, PT, R18, RZ, PT ;  /* 0x000000ff1200720c */ /* 0x000fe20003f66270 */
[----:B------:R-:W-:Y:S01]  /*12860*/  @!P5 IMAD.MOV R4, RZ, RZ, -R4 ;  /* 0x000000ffff04d224 */ /* 0x000fe200078e0a04 */
[C---:B------:R-:W-:Y:S01]  /*12870*/  ISETP.GT.U32.AND P4, PT, R5.reuse, R24, PT ;  /* 0x000000180500720c */ /* 0x040fe20003f84070 */
[----:B------:R-:W-:Y:S01]  /*12880*/  IMAD.MOV.U32 R9, RZ, RZ, R12 ;  /* 0x000000ffff097224 */ /* 0x000fe200078e000c */
[----:B------:R-:W-:Y:S01]  /*12890*/  ISETP.GT.U32.AND P5, PT, R5, R22, PT ;  /* 0x000000160500720c */ /* 0x000fe20003fa4070 */
[----:B------:R-:W-:Y:S01]  /*128a0*/  VIADD R2, R29, 0xa6 ;  /* 0x000000a61d027836 */ /* 0x000fe20000000000 */
[----:B------:R0:W-:Y:S01]  /*128b0*/  STL [R1+0x2ac], R4 ;  /* 0x0002ac0401007387 */ /* 0x0001e20000100800 */
[----:B------:R-:W-:Y:S01]  /*128c0*/  @!P6 IMAD.MOV R9, RZ, RZ, -R9 ;  /* 0x000000ffff09e224 */ /* 0x000fe200078e0a09 */
[----:B------:R-:W-:Y:S01]  /*128d0*/  ISETP.GE.AND P6, PT, R19, RZ, PT ;  /* 0x000000ff1300720c */ /* 0x000fe20003fc6270 */
[--C-:B------:R-:W-:Y:S01]  /*128e0*/  @!P0 IMAD.IADD R21, R21, 0x1, -R5.reuse ;  /* 0x0000000115158824 */ /* 0x100fe200078e0a05 */
[----:B------:R-:W-:Y:S01]  /*128f0*/  ISETP.GE.AND P0, PT, R20, RZ, PT ;  /* 0x000000ff1400720c */ /* 0x000fe20003f06270 */
[----:B------:R-:W-:Y:S01]  /*12900*/  @!P1 IMAD.IADD R27, R27, 0x1, -R5 ;  /* 0x000000011b1b9824 */ /* 0x000fe200078e0a05 */
[----:B------:R1:W-:Y:S01]  /*12910*/  STL [R1+0x2a8], R9 ;  /* 0x0002a80901007387 */ /* 0x0003e20000100800 */
[----:B------:R-:W-:-:S02]  /*12920*/  IMAD.MOV.U32 R10, RZ, RZ, R21 ;  /* 0x000000ffff0a7224 */ /* 0x000fc400078e0015 */
[----:B------:R-:W-:Y:S01]  /*12930*/  VIADD R3, R29, 0xa5 ;  /* 0x000000a51d037836 */ /* 0x000fe20000000000 */
[----:B0-----:R-:W-:Y:S01]  /*12940*/  IABS R4, R2 ;  /* 0x0000000200047213 */ /* 0x001fe20000000000 */
[----:B------:R0:W-:Y:S01]  /*12950*/  STL [R1+0x2a4], R6 ;  /* 0x0002a40601007387 */ /* 0x0001e20000100800 */
[----:B------:R-:W-:Y:S01]  /*12960*/  @!P3 IMAD.MOV R10, RZ, RZ, -R10 ;  /* 0x000000ffff0ab224 */ /* 0x000fe200078e0a0a */
[----:B------:R-:W-:Y:S01]  /*12970*/  ISETP.GT.U32.AND P1, PT, R5, R27, PT ;  /* 0x0000001b0500720c */ /* 0x000fe20003f24070 */
[--C-:B------:R-:W-:Y:S01]  /*12980*/  @!P4 IMAD.IADD R24, R24, 0x1, -R5.reuse ;  /* 0x000000011818c824 */ /* 0x100fe200078e0a05 */
[----:B------:R-:W-:Y:S01]  /*12990*/  IABS R19, R3 ;  /* 0x0000000300137213 */ /* 0x000fe20000000000 */
[----:B------:R-:W-:Y:S01]  /*129a0*/  @!P5 IMAD.IADD R22, R22, 0x1, -R5 ;  /* 0x000000011616d824 */ /* 0x000fe200078e0a05 */
[----:B------:R-:W-:Y:S01]  /*129b0*/  ISETP.GE.AND P4, PT, R2, RZ, PT ;  /* 0x000000ff0200720c */ /* 0x000fe20003f86270 */
[----:B------:R3:W-:Y:S01]  /*129c0*/  STL [R1+0x294], R10 ;  /* 0x0002940a01007387 */ /* 0x0007e20000100800 */
[----:B------:R-:W-:Y:S01]  /*129d0*/  ISETP.GE.AND P5, PT, R23, RZ, PT ;  /* 0x000000ff1700720c */ /* 0x000fe20003fa6270 */
[----:B-1----:R-:W-:Y:S01]  /*129e0*/  IMAD.HI.U32 R9, R8, R19, RZ ;  /* 0x0000001308097227 */ /* 0x002fe200078e00ff */
[----:B------:R-:W-:-:S03]  /*129f0*/  ISETP.GE.AND P3, PT, R3, RZ, PT ;  /* 0x000000ff0300720c */ /* 0x000fc60003f66270 */
[----:B0-----:R-:W-:-:S04]  /*12a00*/  IMAD.HI.U32 R6, R8, R4, RZ ;  /* 0x0000000408067227 */ /* 0x001fc800078e00ff */
[----:B------:R-:W-:Y:S02]  /*12a10*/  IMAD.MOV R6, RZ, RZ, -R6 ;  /* 0x000000ffff067224 */ /* 0x000fe400078e0a06 */
[----:B---3--:R-:W-:Y:S02]  /*12a20*/  IMAD.MOV.U32 R10, RZ, RZ, R24 ;  /* 0x000000ffff0a7224 */ /* 0x008fe400078e0018 */
[----:B------:R-:W-:Y:S02]  /*12a30*/  IMAD R2, R5, R6, R4 ;  /* 0x0000000605027224 */ /* 0x000fe400078e0204 */
[----:B------:R-:W-:Y:S02]  /*12a40*/  @!P0 IMAD.MOV R10, RZ, RZ, -R10 ;  /* 0x000000ffff0a8224 */ /* 0x000fe400078e0a0a */
[----:B------:R-:W-:Y:S01]  /*12a50*/  VIADD R4, R29, 0xa4 ;  /* 0x000000a41d047836 */ /* 0x000fe20000000000 */
[----:B------:R-:W-:Y:S01]  /*12a60*/  ISETP.GT.U32.AND P0, PT, R5, R2, PT ;  /* 0x000000020500720c */ /* 0x000fe20003f04070 */
[----:B------:R-:W-:-:S02]  /*12a70*/  IMAD.MOV.U32 R11, RZ, RZ, R22 ;  /* 0x000000ffff0b7224 */ /* 0x000fc400078e0016 */
[----:B------:R-:W-:Y:S01]  /*12a80*/  IMAD.MOV R9, RZ, RZ, -R9 ;  /* 0x000000ffff097224 */ /* 0x000fe200078e0a09 */
[----:B------:R-:W-:Y:S01]  /*12a90*/  IABS R15, R4 ;  /* 0x00000004000f7213 */ /* 0x000fe20000000000 */
[----:B------:R-:W-:Y:S02]  /*12aa0*/  @!P1 IMAD.IADD R27, R27, 0x1, -R5 ;  /* 0x000000011b1b9824 */ /* 0x000fe400078e0a05 */
[----:B------:R-:W-:Y:S01]  /*12ab0*/  @!P6 IMAD.MOV R11, RZ, RZ, -R11 ;  /* 0x000000ffff0be224 */ /* 0x000fe200078e0a0b */
[----:B------:R-:W-:Y:S01]  /*12ac0*/  ISETP.GE.AND P6, PT, R4, RZ, PT ;  /* 0x000000ff0400720c */ /* 0x000fe20003fc6270 */
[----:B------:R-:W-:Y:S02]  /*12ad0*/  IMAD R19, R5, R9, R19 ;  /* 0x0000000905137224 */ /* 0x000fe400078e0213 */
[----:B------:R-:W-:Y:S01]  /*12ae0*/  IMAD.MOV.U32 R4, RZ, RZ, R27 ;  /* 0x000000ffff047224 */ /* 0x000fe200078e001b */
[----:B------:R-:W-:Y:S01]  /*12af0*/  STL [R1+0x230], R11 ;  /* 0x0002300b01007387 */ /* 0x000fe20000100800 */
[----:B------:R-:W-:-:S02]  /*12b00*/  @!P0 IMAD.IADD R2, R2, 0x1, -R5 ;  /* 0x0000000102028824 */ /* 0x000fc400078e0a05 */
[----:B------:R-:W-:Y:S01]  /*12b10*/  @!P5 IMAD.MOV R4, RZ, RZ, -R4 ;  /* 0x000000ffff04d224 */ /* 0x000fe200078e0a04 */
[----:B------:R-:W-:Y:S01]  /*12b20*/  ISETP.GT.U32.AND P5, PT, R5, R19, PT ;  /* 0x000000130500720c */ /* 0x000fe20003fa4070 */
[----:B------:R-:W-:Y:S01]  /*12b30*/  VIADD R17, R29, 0xa3 ;  /* 0x000000a31d117836 */ /* 0x000fe20000000000 */
[----:B------:R-:W-:Y:S01]  /*12b40*/  ISETP.GT.U32.AND P0, PT, R5, R2, PT ;  /* 0x000000020500720c */ /* 0x000fe20003f04070 */
[----:B------:R-:W-:Y:S01]  /*12b50*/  VIADD R3, R29, 0xa2 ;  /* 0x000000a21d037836 */ /* 0x000fe20000000000 */
[----:B------:R0:W-:Y:S01]  /*12b60*/  STL [R1+0x290], R10 ;  /* 0x0002900a01007387 */ /* 0x0001e20000100800 */
[C---:B------:R-:W-:Y:S01]  /*12b70*/  IMAD.HI.U32 R9, R8.reuse, R15, RZ ;  /* 0x0000000f08097227 */ /* 0x040fe200078e00ff */
[----:B------:R-:W-:Y:S02]  /*12b80*/  ISETP.GE.AND P1, PT, R17, RZ, PT ;  /* 0x000000ff1100720c */ /* 0x000fe40003f26270 */
[----:B------:R-:W-:Y:S01]  /*12b90*/  IABS R17, R17 ;  /* 0x0000001100117213 */ /* 0x000fe20000000000 */
[----:B------:R-:W-:Y:S01]  /*12ba0*/  VIADD R21, R29, 0xa1 ;  /* 0x000000a11d157836 */ /* 0x000fe20000000000 */
[----:B------:R-:W-:Y:S01]  /*12bb0*/  IABS R16, R3 ;  /* 0x0000000300107213 */ /* 0x000fe20000000000 */
[----:B------:R-:W-:Y:S01]  /*12bc0*/  IMAD.MOV R9, RZ, RZ, -R9 ;  /* 0x000000ffff097224 */ /* 0x000fe200078e0a09 */
[----:B------:R1:W-:Y:S01]  /*12bd0*/  STL [R1+0x29c], R4 ;  /* 0x00029c0401007387 */ /* 0x0003e20000100800 */
[----:B------:R-:W-:Y:S01]  /*12be0*/  @!P5 IMAD.IADD R19, R19, 0x1, -R5 ;  /* 0x000000011313d824 */ /* 0x000fe200078e0a05 */
[----:B------:R-:W-:Y:S01]  /*12bf0*/  IABS R12, R21 ;  /* 0x00000015000c7213 */ /* 0x000fe20000000000 */
[----:B------:R-:W-:-:S03]  /*12c00*/  IMAD.HI.U32 R6, R8, R17, RZ ;  /* 0x0000001108067227 */ /* 0x000fc600078e00ff */
[----:B------:R-:W-:Y:S01]  /*12c10*/  ISETP.GT.U32.AND P5, PT, R5, R19, PT ;  /* 0x000000130500720c */ /* 0x000fe20003fa4070 */
[----:B------:R-:W-:Y:S02]  /*12c20*/  IMAD.MOV R6, RZ, RZ, -R6 ;  /* 0x000000ffff067224 */ /* 0x000fe400078e0a06 */
[----:B0-----:R-:W-:-:S04]  /*12c30*/  IMAD.HI.U32 R10, R8, R16, RZ ;  /* 0x00000010080a7227 */ /* 0x001fc800078e00ff */
[----:B------:R-:W-:Y:S02]  /*12c40*/  @!P0 IMAD.IADD R2, R2, 0x1, -R5 ;  /* 0x0000000102028824 */ /* 0x000fe400078e0a05 */
[C---:B------:R-:W-:Y:S02]  /*12c50*/  IMAD R15, R5.reuse, R9, R15 ;  /* 0x00000009050f7224 */ /* 0x040fe400078e020f */
[C---:B------:R-:W-:Y:S02]  /*12c60*/  IMAD R17, R5.reuse, R6, R17 ;  /* 0x0000000605117224 */ /* 0x040fe400078e0211 */
[----:B------:R-:W-:Y:S01]  /*12c70*/  IMAD.MOV R10, RZ, RZ, -R10 ;  /* 0x000000ffff0a7224 */ /* 0x000fe200078e0a0a */
[----:B------:R-:W-:Y:S01]  /*12c80*/  ISETP.GT.U32.AND P0, PT, R5, R15, PT ;  /* 0x0000000f0500720c */ /* 0x000fe20003f04070 */
[----:B------:R-:W-:Y:S02]  /*12c90*/  IMAD.MOV.U32 R13, RZ, RZ, R2 ;  /* 0x000000ffff0d7224 */ /* 0x000fe400078e0002 */
[----:B------:R-:W-:-:S04]  /*12ca0*/  IMAD.HI.U32 R9, R8, R12, RZ ;  /* 0x0000000c08097227 */ /* 0x000fc800078e00ff */
[C---:B------:R-:W-:Y:S02]  /*12cb0*/  IMAD R16, R5.reuse, R10, R16 ;  /* 0x0000000a05107224 */ /* 0x040fe400078e0210 */
[----:B------:R-:W-:Y:S01]  /*12cc0*/  @!P4 IMAD.MOV R13, RZ, RZ, -R13 ;  /* 0x000000ffff0dc224 */ /* 0x000fe200078e0a0d */
[----:B------:R-:W-:Y:S01]  /*12cd0*/  ISETP.GT.U32.AND P4, PT, R5, R17, PT ;  /* 0x000000110500720c */ /* 0x000fe20003f84070 */
[----:B------:R-:W-:Y:S02]  /*12ce0*/  IMAD.MOV R9, RZ, RZ, -R9 ;  /* 0x000000ffff097224 */ /* 0x000fe400078e0a09 */
[----:B------:R-:W-:Y:S01]  /*12cf0*/  @!P5 IMAD.IADD R19, R19, 0x1, -R5 ;  /* 0x000000011313d824 */ /* 0x000fe200078e0a05 */
[C---:B------:R-:W-:Y:S01]  /*12d00*/  ISETP.GT.U32.AND P5, PT, R5.reuse, R16, PT ;  /* 0x000000100500720c */ /* 0x040fe20003fa4070 */
[----:B------:R-:W-:Y:S01]  /*12d10*/  IMAD R12, R5, R9, R12 ;  /* 0x00000009050c7224 */ /* 0x000fe200078e020c */
[----:B------:R0:W-:Y:S01]  /*12d20*/  STL [R1+0x2a0], R13 ;  /* 0x0002a00d01007387 */ /* 0x0001e20000100800 */
[----:B------:R-:W-:-:S02]  /*12d30*/  VIADD R11, R29, 0xa0 ;  /* 0x000000a01d0b7836 */ /* 0x000fc40000000000 */
[--C-:B------:R-:W-:Y:S01]  /*12d40*/  @!P0 IMAD.IADD R15, R15, 0x1, -R5.reuse ;  /* 0x000000010f0f8824 */ /* 0x100fe200078e0a05 */
[----:B------:R-:W-:Y:S01]  /*12d50*/  ISETP.GT.U32.AND P0, PT, R5, R12, PT ;  /* 0x0000000c0500720c */ /* 0x000fe20003f04070 */
[----:B------:R-:W-:Y:S01]  /*12d60*/  VIADD R9, R29, 0x9f ;  /* 0x0000009f1d097836 */ /* 0x000fe20000000000 */
[----:B-1----:R-:W-:Y:S01]  /*12d70*/  IABS R4, R11 ;  /* 0x0000000b00047213 */ /* 0x002fe20000000000 */
[----:B------:R-:W-:Y:S01]  /*12d80*/  @!P4 IMAD.IADD R17, R17, 0x1, -R5 ;  /* 0x000000011111c824 */ /* 0x000fe200078e0a05 */
[C---:B------:R-:W-:Y:S01]  /*12d90*/  ISETP.GT.U32.AND P4, PT, R5.reuse, R15, PT ;  /* 0x0000000f0500720c */ /* 0x040fe20003f84070 */
[----:B------:R-:W-:Y:S01]  /*12da0*/  IMAD.MOV.U32 R22, RZ, RZ, R19 ;  /* 0x000000ffff167224 */ /* 0x000fe200078e0013 */
[----:B------:R-:W-:Y:S01]  /*12db0*/  IABS R18, R9 ;  /* 0x0000000900127213 */ /* 0x000fe20000000000 */
[----:B------:R-:W-:Y:S01]  /*12dc0*/  @!P5 IMAD.IADD R16, R16, 0x1, -R5 ;  /* 0x000000011010d824 */ /* 0x000fe200078e0a05 */
[----:B------:R-:W-:Y:S01]  /*12dd0*/  ISETP.GT.U32.AND P5, PT, R5, R17, PT ;  /* 0x000000110500720c */ /* 0x000fe20003fa4070 */
[----:B------:R-:W-:-:S04]  /*12de0*/  IMAD.HI.U32 R6, R8, R4, RZ ;  /* 0x0000000408067227 */ /* 0x000fc800078e00ff */
[----:B------:R-:W-:Y:S01]  /*12df0*/  @!P3 IMAD.MOV R22, RZ, RZ, -R22 ;  /* 0x000000ffff16b224 */ /* 0x000fe200078e0a16 */
[C---:B------:R-:W-:Y:S01]  /*12e00*/  ISETP.GT.U32.AND P3, PT, R5.reuse, R16, PT ;  /* 0x000000100500720c */ /* 0x040fe20003f64070 */
[----:B------:R-:W-:Y:S02]  /*12e10*/  IMAD.MOV R6, RZ, RZ, -R6 ;  /* 0x000000ffff067224 */ /* 0x000fe400078e0a06 */
[----:B------:R-:W-:Y:S01]  /*12e20*/  IMAD.HI.U32 R19, R8, R18, RZ ;  /* 0x0000001208137227 */ /* 0x000fe200078e00ff */
[----:B------:R1:W-:Y:S03]  /*12e30*/  STL [R1+0x298], R22 ;  /* 0x0002981601007387 */ /* 0x0003e60000100800 */
[----:B------:R-:W-:Y:S02]  /*12e40*/  @!P0 IMAD.IADD R12, R12, 0x1, -R5 ;  /* 0x000000010c0c8824 */ /* 0x000fe400078e0a05 */
[----:B------:R-:W-:-:S02]  /*12e50*/  IMAD R4, R5, R6, R4 ;  /* 0x0000000605047224 */ /* 0x000fc400078e0204 */
[----:B------:R-:W-:Y:S01]  /*12e60*/  IMAD.MOV R19, RZ, RZ, -R19 ;  /* 0x000000ffff137224 */ /* 0x000fe200078e0a13 */
[----:B------:R-:W-:Y:S01]  /*12e70*/  ISETP.GT.U32.AND P0, PT, R5, R12, PT ;  /* 0x0000000c0500720c */ /* 0x000fe20003f04070 */
[----:B------:R-:W-:Y:S02]  /*12e80*/  VIADD R10, R29, 0x9e ;  /* 0x0000009e1d0a7836 */ /* 0x000fe40000000000 */
[--C-:B------:R-:W-:Y:S01]  /*12e90*/  @!P5 IMAD.IADD R17, R17, 0x1, -R5.reuse ;  /* 0x000000011111d824 */ /* 0x100fe200078e0a05 */
[----:B------:R-:W-:Y:S01]  /*12ea0*/  ISETP.GE.AND P5, PT, R3, RZ, PT ;  /* 0x000000ff0300720c */ /* 0x000fe20003fa6270 */
[----:B0-----:R-:W-:Y:S01]  /*12eb0*/  VIADD R13, R29, 0x9d ;  /* 0x0000009d1d0d7836 */ /* 0x001fe20000000000 */
[----:B------:R-:W-:Y:S01]  /*12ec0*/  IABS R20, R10 ;  /* 0x0000000a00147213 */ /* 0x000fe20000000000 */
[--C-:B------:R-:W-:Y:S01]  /*12ed0*/  @!P4 IMAD.IADD R15, R15, 0x1, -R5.reuse ;  /* 0x000000010f0fc824 */ /* 0x100fe200078e0a05 */
[C---:B------:R-:W-:Y:S01]  /*12ee0*/  ISETP.GT.U32.AND P4, PT, R5.reuse, R4, PT ;  /* 0x000000040500720c */ /* 0x040fe20003f84070 */
[----:B------:R-:W-:Y:S01]  /*12ef0*/  IMAD R3, R5, R19, R18 ;  /* 0x0000001305037224 */ /* 0x000fe200078e0212 */
[----:B------:R-:W-:Y:S01]  /*12f00*/  IABS R14, R13 ;  /* 0x0000000d000e7213 */ /* 0x000fe20000000000 */
[----:B------:R-:W-:-:S02]  /*12f10*/  @!P3 IMAD.IADD R16, R16, 0x1, -R5 ;  /* 0x000000011010b824 */ /* 0x000fc400078e0a05 */
[----:B-1----:R-:W-:Y:S01]  /*12f20*/  IMAD.HI.U32 R22, R8, R20, RZ ;  /* 0x0000001408167227 */ /* 0x002fe200078e00ff */
[----:B------:R-:W-:-:S03]  /*12f30*/  ISETP.GT.U32.AND P3, PT, R5, R3, PT ;  /* 0x000000030500720c */ /* 0x000fc60003f64070 */
[----:B------:R-:W-:-:S04]  /*12f40*/  IMAD.HI.U32 R19, R8, R14, RZ ;  /* 0x0000000e08137227 */ /* 0x000fc800078e00ff */
[----:B------:R-:W-:Y:S01]  /*12f50*/  @!P0 IMAD.IADD R12, R12, 0x1, -R5 ;  /* 0x000000010c0c8824 */ /* 0x000fe200078e0a05 */
[----:B------:R-:W-:Y:S01]  /*12f60*/  ISETP.GE.AND P0, PT, R21, RZ, PT ;  /* 0x000000ff1500720c */ /* 0x000fe20003f06270 */
[----:B------:R-:W-:Y:S02]  /*12f70*/  IMAD.MOV R21, RZ, RZ, -R22 ;  /* 0x000000ffff157224 */ /* 0x000fe400078e0a16 */
[----:B------:R-:W-:Y:S02]  /*12f80*/  IMAD.MOV R19, RZ, RZ, -R19 ;  /* 0x000000ffff137224 */ /* 0x000fe400078e0a13 */
[----:B------:R-:W-:Y:S01]  /*12f90*/  @!P4 IMAD.IADD R4, R4, 0x1, -R5 ;  /* 0x000000010404c824 */ /* 0x000fe200078e0a05 */
[----:B------:R-:W-:Y:S01]  /*12fa0*/  ISETP.GE.AND P4, PT, R11, RZ, PT ;  /* 0x000000ff0b00720c */ /* 0x000fe20003f86270 */
[----:B------:R-:W-:Y:S02]  /*12fb0*/  VIADD R2, R29, 0x9c ;  /* 0x0000009c1d027836 */ /* 0x000fe40000000000 */
[----:B------:R-:W-:-:S02]  /*12fc0*/  IMAD R11, R5, R21, R20 ;  /* 0x00000015050b7224 */ /* 0x000fc400078e0214 */
[----:B------:R-:W-:Y:S01]  /*12fd0*/  IMAD.MOV.U32 R24, RZ, RZ, R15 ;  /* 0x000000ffff187224 */ /* 0x000fe200078e000f */
[----:B------:R-:W-:Y:S01]  /*12fe0*/  IABS R6, R2 ;  /* 0x0000000200067213 */ /* 0x000fe20000000000 */
[----:B------:R-:W-:Y:S02]  /*12ff0*/  IMAD R14, R5, R19, R14 ;  /* 0x00000013050e7224 */ /* 0x000fe400078e020e */
[----:B------:R-:W-:Y:S02]  /*13000*/  IMAD.MOV.U32 R23, RZ, RZ, R17 ;  /* 0x000000ffff177224 */ /* 0x000fe400078e0011 */
[----:B------:R-:W-:Y:S01]  /*13010*/  @!P3 IMAD.IADD R3, R3, 0x1, -R5 ;  /* 0x000000010303b824 */ /* 0x000fe200078e0a05 */
[C---:B------:R-:W-:Y:S01]  /*13020*/  ISETP.GT.U32.AND P3, PT, R5.reuse, R4, PT ;  /* 0x000000040500720c */ /* 0x040fe20003f64070 */
[----:B------:R-:W-:Y:S01]  /*13030*/  @!P6 IMAD.MOV R24, RZ, RZ, -R24 ;  /* 0x000000ffff18e224 */ /* 0x000fe200078e0a18 */
[C---:B------:R-:W-:Y:S01]  /*13040*/  ISETP.GT.U32.AND P6, PT, R5.reuse, R11, PT ;  /* 0x0000000b0500720c */ /* 0x040fe20003fc4070 */
[----:B------:R-:W-:Y:S01]  /*13050*/  @!P1 IMAD.MOV R23, RZ, RZ, -R23 ;  /* 0x000000ffff179224 */ /* 0x000fe200078e0a17 */
[C---:B------:R-:W-:Y:S01]  /*13060*/  ISETP.GT.U32.AND P1, PT, R5.reuse, R3, PT ;  /* 0x000000030500720c */ /* 0x040fe20003f24070 */
[----:B------:R-:W-:Y:S01]  /*13070*/  @!P5 IMAD.MOV R16, RZ, RZ, -R16 ;  /* 0x000000ffff10d224 */ /* 0x000fe200078e0a10 */
[----:B------:R-:W-:Y:S01]  /*13080*/  ISETP.GT.U32.AND P5, PT, R5, R14, PT ;  /* 0x0000000e0500720c */ /* 0x000fe20003fa4070 */
[----:B------:R-:W-:Y:S01]  /*13090*/  IMAD.HI.U32 R18, R8, R6, RZ ;  /* 0x0000000608127227 */ /* 0x000fe200078e00ff */
[----:B------:R-:W-:Y:S03]  /*130a0*/  STL [R1+0x22c], R24 ;  /* 0x00022c1801007387 */ /* 0x000fe60000100800 */
[----:B------:R-:W-:Y:S01]  /*130b0*/  IMAD.MOV.U32 R17, RZ, RZ, R12 ;  /* 0x000000ffff117224 */ /* 0x000fe200078e000c */
[----:B------:R-:W-:Y:S01]  /*130c0*/  STL [R1+0x228], R23 ;  /* 0x0002281701007387 */ /* 0x000fe20000100800 */
[----:B------:R-:W-:-:S02]  /*130d0*/  VIADD R12, R29, 0x9a ;  /* 0x0000009a1d0c7836 */ /* 0x000fc40000000000 */
[----:B------:R-:W-:Y:S01]  /*130e0*/  IMAD.MOV R18, RZ, RZ, -R18 ;  /* 0x000000ffff127224 */ /* 0x000fe200078e0a12 */
[----:B------:R0:W-:Y:S01]  /*130f0*/  STL [R1+0x224], R16 ;  /* 0x0002241001007387 */ /* 0x0001e20000100800 */
[----:B------:R-:W-:Y:S02]  /*13100*/  VIADD R15, R29, 0x9b ;  /* 0x0000009b1d0f7836 */ /* 0x000fe40000000000 */
[----:B------:R-:W-:Y:S01]  /*13110*/  @!P0 IMAD.MOV R17, RZ, RZ, -R17 ;  /* 0x000000ffff118224 */ /* 0x000fe200078e0a11 */
[----:B------:R-:W-:Y:S01]  /*13120*/  ISETP.GE.AND P0, PT, R9, RZ, PT ;  /* 0x000000ff0900720c */ /* 0x000fe20003f06270 */
[--C-:B------:R-:W-:Y:S01]  /*13130*/  @!P3 IMAD.IADD R4, R4, 0x1, -R5.reuse ;  /* 0x000000010404b824 */ /* 0x100fe200078e0a05 */
[----:B------:R-:W-:Y:S01]  /*13140*/  IABS R9, R15 ;  /* 0x0000000f00097213 */ /* 0x000fe20000000000 */
[----:B------:R-:W-:Y:S01]  /*13150*/  IMAD R6, R5, R18, R6 ;  /* 0x0000001205067224 */ /* 0x000fe200078e0206 */
[----:B------:R1:W-:Y:S01]  /*13160*/  STL [R1+0x220], R17 ;  /* 0x0002201101007387 */ /* 0x0003e20000100800 */
[--C-:B------:R-:W-:Y:S01]  /*13170*/  @!P6 IMAD.IADD R11, R11, 0x1, -R5.reuse ;  /* 0x000000010b0be824 */ /* 0x100fe200078e0a05 */
[----:B0-----:R-:W-:Y:S01]  /*13180*/  IABS R16, R12 ;  /* 0x0000000c00107213 */ /* 0x001fe20000000000 */
[--C-:B------:R-:W-:Y:S01]  /*13190*/  @!P1 IMAD.IADD R3, R3, 0x1, -R5.reuse ;  /* 0x0000000103039824 */ /* 0x100fe200078e0a05 */
[----:B------:R-:W-:Y:S01]  /*131a0*/  ISETP.GE.AND P1, PT, R10, RZ, PT ;  /* 0x000000ff0a00720c */ /* 0x000fe20003f26270 */
[----:B------:R-:W-:Y:S01]  /*131b0*/  @!P5 IMAD.IADD R14, R14, 0x1, -R5 ;  /* 0x000000010e0ed824 */ /* 0x000fe200078e0a05 */
[----:B------:R-:W-:Y:S01]  /*131c0*/  ISETP.GT.U32.AND P3, PT, R5, R6, PT ;  /* 0x000000060500720c */ /* 0x000fe20003f64070 */
[----:B------:R-:W-:Y:S01]  /*131d0*/  IMAD.MOV.U32 R10, RZ, RZ, R16 ;  /* 0x000000ffff0a7224 */ /* 0x000fe200078e0010 */
[----:B------:R-:W-:Y:S01]  /*131e0*/  ISETP.GE.AND P6, PT, R13, RZ, PT ;  /* 0x000000ff0d00720c */ /* 0x000fe20003fc6270 */
[----:B------:R-:W-:Y:S01]  /*131f0*/  IMAD.HI.U32 R13, R8, R9, RZ ;  /* 0x00000009080d7227 */ /* 0x000fe200078e00ff */
[----:B------:R-:W-:-:S03]  /*13200*/  ISETP.GT.U32.AND P5, PT, R5, R11, PT ;  /* 0x0000000b0500720c */ /* 0x000fc60003fa4070 */
[----:B-1----:R-:W-:Y:S02]  /*13210*/  IMAD.MOV.U32 R17, RZ, RZ, R4 ;  /* 0x000000ffff117224 */ /* 0x002fe400078e0004 */
[----:B------:R-:W-:-:S04]  /*13220*/  IMAD.HI.U32 R4, R8, R10, RZ ;  /* 0x0000000a08047227 */ /* 0x000fc800078e00ff */
[----:B------:R-:W-:Y:S01]  /*13230*/  @!P4 IMAD.MOV R17, RZ, RZ, -R17 ;  /* 0x000000ffff11c224 */ /* 0x000fe200078e0a11 */
[C---:B------:R-:W-:Y:S01]  /*13240*/  ISETP.GT.U32.AND P4, PT, R5.reuse, R14, PT ;  /* 0x0000000e0500720c */ /* 0x040fe20003f84070 */
[----:B------:R-:W-:Y:S02]  /*13250*/  IMAD.MOV R13, RZ, RZ, -R13 ;  /* 0x000000ffff0d7224 */ /* 0x000fe400078e0a0d */
[----:B------:R-:W-:Y:S01]  /*13260*/  IMAD.MOV.U32 R16, RZ, RZ, R3 ;  /* 0x000000ffff107224 */ /* 0x000fe200078e0003 */
[----:B------:R0:W-:Y:S01]  /*13270*/  STL [R1+0x270], R17 ;  /* 0x0002701101007387 */ /* 0x0001e20000100800 */
[----:B------:R-:W-:Y:S02]  /*13280*/  IMAD.MOV R4, RZ, RZ, -R4 ;  /* 0x000000ffff047224 */ /* 0x000fe400078e0a04 */
[C---:B------:R-:W-:Y:S02]  /*13290*/  IMAD R3, R5.reuse, R13, R9 ;  /* 0x0000000d05037224 */ /* 0x040fe400078e0209 */
[----:B------:R-:W-:Y:S01]  /*132a0*/  @!P0 IMAD.MOV R16, RZ, RZ, -R16 ;  /* 0x000000ffff108224 */ /* 0x000fe200078e0a10 */
[----:B------:R-:W-:Y:S01]  /*132b0*/  ISETP.GE.AND P0, PT, R2, RZ, PT ;  /* 0x000000ff0200720c */ /* 0x000fe20003f06270 */
[----:B------:R-:W-:-:S02]  /*132c0*/  IMAD R2, R5, R4, R10 ;  /* 0x0000000405027224 */ /* 0x000fc400078e020a */
[--C-:B------:R-:W-:Y:S01]  /*132d0*/  @!P3 IMAD.IADD R6, R6, 0x1, -R5.reuse ;  /* 0x000000010606b824 */ /* 0x100fe200078e0a05 */
[----:B------:R1:W-:Y:S01]  /*132e0*/  STL [R1+0x274], R16 ;  /* 0x0002741001007387 */ /* 0x0003e20000100800 */
[--C-:B------:R-:W-:Y:S01]  /*132f0*/  @!P5 IMAD.IADD R11, R11, 0x1, -R5.reuse ;  /* 0x000000010b0bd824 */ /* 0x100fe200078e0a05 */
[C---:B------:R-:W-:Y:S01]  /*13300*/  ISETP.GT.U32.AND P5, PT, R5.reuse, R3, PT ;  /* 0x000000030500720c */ /* 0x040fe20003fa4070 */
[----:B------:R-:W-:Y:S01]  /*13310*/  @!P4 IMAD.IADD R14, R14, 0x1, -R5 ;  /* 0x000000010e0ec824 */ /* 0x000fe200078e0a05 */
[----:B------:R-:W-:Y:S01]  /*13320*/  ISETP.GT.U32.AND P4, PT, R5, R2, PT ;  /* 0x000000020500720c */ /* 0x000fe20003f84070 */
[----:B------:R-:W-:Y:S01]  /*13330*/  VIADD R9, R29, 0x99 ;  /* 0x000000991d097836 */ /* 0x000fe20000000000 */
[----:B------:R-:W-:Y:S01]  /*13340*/  ISETP.GT.U32.AND P3, PT, R5, R6, PT ;  /* 0x000000060500720c */ /* 0x000fe20003f64070 */
[----:B------:R-:W-:Y:S02]  /*13350*/  VIADD R10, R29, 0x98 ;  /* 0x000000981d0a7836 */ /* 0x000fe40000000000 */
[----:B0-----:R-:W-:Y:S01]  /*13360*/  IMAD.MOV.U32 R17, RZ, RZ, R11 ;  /* 0x000000ffff117224 */ /* 0x001fe200078e000b */
[----:B------:R-:W-:Y:S01]  /*13370*/  IABS R13, R9 ;  /* 0x00000009000d7213 */ /* 0x000fe20000000000 */
[----:B-1----:R-:W-:-:S02]  /*13380*/  IMAD.MOV.U32 R16, RZ, RZ, R14 ;  /* 0x000000ffff107224 */ /* 0x002fc400078e000e */
[----:B------:R-:W-:Y:S02]  /*13390*/  @!P1 IMAD.MOV R17, RZ, RZ, -R17 ;  /* 0x000000ffff119224 */ /* 0x000fe400078e0a11 */
[--C-:B------:R-:W-:Y:S01]  /*133a0*/  @!P5 IMAD.IADD R3, R3, 0x1, -R5.reuse ;  /* 0x000000010303d824 */ /* 0x100fe200078e0a05 */
[----:B------:R-:W-:Y:S01]  /*133b0*/  ISETP.GE.AND P5, PT, R12, RZ, PT ;  /* 0x000000ff0c00720c */ /* 0x000fe20003fa6270 */
[--C-:B------:R-:W-:Y:S01]  /*133c0*/  @!P4 IMAD.IADD R2, R2, 0x1, -R5.reuse ;  /* 0x000000010202c824 */ /* 0x100fe200078e0a05 */
[----:B------:R0:W-:Y:S01]  /*133d0*/  STL [R1+0x278], R17 ;  /* 0x0002781101007387 */ /* 0x0001e20000100800 */
[----:B------:R-:W-:Y:S01]  /*133e0*/  @!P3 IMAD.IADD R6, R6, 0x1, -R5 ;  /* 0x000000010606b824 */ /* 0x000fe200078e0a05 */
[----:B------:R-:W-:Y:S01]  /*133f0*/  ISETP.GE.AND P3, PT, R15, RZ, PT ;  /* 0x000000ff0f00720c */ /* 0x000fe20003f66270 */
[----:B------:R-:W-:Y:S01]  /*13400*/  IMAD.HI.U32 R11, R8, R13, RZ ;  /* 0x0000000d080b7227 */ /* 0x000fe200078e00ff */
[----:B------:R-:W-:Y:S02]  /*13410*/  IABS R15, R10 ;  /* 0x0000000a000f7213 */ /* 0x000fe40000000000 */
[C---:B------:R-:W-:Y:S01]  /*13420*/  ISETP.GT.U32.AND P1, PT, R5.reuse, R3, PT ;  /* 0x000000030500720c */ /* 0x040fe20003f24070 */
[----:B------:R-:W-:Y:S01]  /*13430*/  IMAD.MOV R11, RZ, RZ, -R11 ;  /* 0x000000ffff0b7224 */ /* 0x000fe200078e0a0b */
[----:B------:R-:W-:Y:S01]  /*13440*/  ISETP.GT.U32.AND P4, PT, R5, R2, PT ;  /* 0x000000020500720c */ /* 0x000fe20003f84070 */
[----:B------:R-:W-:-:S02]  /*13450*/  IMAD.MOV.U32 R12, RZ, RZ, R15 ;  /* 0x000000ffff0c7224 */ /* 0x000fc400078e000f */
[----:B------:R-:W-:Y:S02]  /*13460*/  IMAD.MOV.U32 R14, RZ, RZ, R6 ;  /* 0x000000ffff0e7224 */ /* 0x000fe400078e0006 */
[----:B------:R-:W-:-:S04]  /*13470*/  IMAD.HI.U32 R6, R8, R12, RZ ;  /* 0x0000000c08067227 */ /* 0x000fc800078e00ff */
[----:B------:R-:W-:Y:S02]  /*13480*/  IMAD R13, R5, R11, R13 ;  /* 0x0000000b050d7224 */ /* 0x000fe400078e020d */
[----:B------:R-:W-:Y:S02]  /*13490*/  IMAD.MOV R6, RZ, RZ, -R6 ;  /* 0x000000ffff067224 */ /* 0x000fe400078e0a06 */
[--C-:B------:R-:W-:Y:S02]  /*134a0*/  @!P1 IMAD.IADD R3, R3, 0x1, -R5.reuse ;  /* 0x0000000103039824 */ /* 0x100fe400078e0a05 */
[----:B------:R-:W-:Y:S01]  /*134b0*/  @!P4 IMAD.IADD R2, R2, 0x1, -R5 ;  /* 0x000000010202c824 */ /* 0x000fe200078e0a05 */
[C---:B------:R-:W-:Y:S01]  /*134c0*/  ISETP.GT.U32.AND P4, PT, R5.reuse, R13, PT ;  /* 0x0000000d0500720c */ /* 0x040fe20003f84070 */
[----:B------:R-:W-:Y:S02]  /*134d0*/  IMAD R12, R5, R6, R12 ;  /* 0x00000006050c7224 */ /* 0x000fe400078e020c */
[----:B------:R-:W-:-:S02]  /*134e0*/  IMAD.MOV.U32 R15, RZ, RZ, R3 ;  /* 0x000000ffff0f7224 */ /* 0x000fc400078e0003 */
[----:B------:R-:W-:Y:S01]  /*134f0*/  @!P6 IMAD.MOV R16, RZ, RZ, -R16 ;  /* 0x000000ffff10e224 */ /* 0x000fe200078e0a10 */
[----:B------:R-:W-:Y:S01]  /*13500*/  ISETP.GE.AND P6, PT, R9, RZ, PT ;  /* 0x000000ff0900720c */ /* 0x000fe20003fc6270 */
[----:B------:R-:W-:Y:S01]  /*13510*/  @!P3 IMAD.MOV R15, RZ, RZ, -R15 ;  /* 0x000000ffff0fb224 */ /* 0x000fe200078e0a0f */
[----:B------:R-:W-:Y:S01]  /*13520*/  ISETP.GT.U32.AND P3, PT, R5, R12, PT ;  /* 0x0000000c0500720c */ /* 0x000fe20003f64070 */
[----:B------:R-:W-:Y:S01]  /*13530*/  @!P0 IMAD.MOV R14, RZ, RZ, -R14 ;  /* 0x000000ffff0e8224 */ /* 0x000fe200078e0a0e */
[----:B------:R-:W-:Y:S01]  /*13540*/  STL [R1+0x27c], R16 ;  /* 0x00027c1001007387 */ /* 0x000fe20000100800 */
[----:B------:R-:W-:Y:S01]  /*13550*/  VIADD R4, R29, 0x97 ;  /* 0x000000971d047836 */ /* 0x000fe20000000000 */
[----:B------:R-:W-:Y:S01]  /*13560*/  ISETP.GE.AND P0, PT, R10, RZ, PT ;  /* 0x000000ff0a00720c */ /* 0x000fe20003f06270 */
[----:B------:R-:W-:Y:S01]  /*13570*/  @!P4 IMAD.IADD R13, R13, 0x1, -R5 ;  /* 0x000000010d0dc824 */ /* 0x000fe200078e0a05 */
[----:B------:R1:W-:Y:S01]  /*13580*/  STL [R1+0x28c], R14 ;  /* 0x00028c0e01007387 */ /* 0x0003e20000100800 */
[C---:B0-----:R-:W-:Y:S01]  /*13590*/  VIADD R17, R29.reuse, 0x96 ;  /* 0x000000961d117836 */ /* 0x041fe20000000000 */
[----:B------:R-:W-:Y:S01]  /*135a0*/  IABS R20, R4 ;  /* 0x0000000400147213 */ /* 0x000fe20000000000 */
[----:B------:R-:W-:Y:S01]  /*135b0*/  VIADD R18, R29, 0x95 ;  /* 0x000000951d127836 */ /* 0x000fe20000000000 */
[----:B------:R-:W-:Y:S01]  /*135c0*/  ISETP.GT.U32.AND P4, PT, R5, R13, PT ;  /* 0x0000000d0500720c */ /* 0x000fe20003f84070 */
[----:B------:R-:W-:Y:S01]  /*135d0*/  STL [R1+0x280], R15 ;  /* 0x0002800f01007387 */ /* 0x000fe20000100800 */
[----:B------:R-:W-:Y:S01]  /*135e0*/  ISETP.GE.AND P1, PT, R4, RZ, PT ;  /* 0x000000ff0400720c */ /* 0x000fe20003f26270 */
[----:B------:R-:W-:Y:S01]  /*135f0*/  IMAD.HI.U32 R9, R8, R20, RZ ;  /* 0x0000001408097227 */ /* 0x000fe200078e00ff */
[----:B------:R-:W-:-:S03]  /*13600*/  IABS R19, R18 ;  /* 0x0000001200137213 */ /* 0x000fc60000000000 */
[----:B-1----:R-:W-:Y:S02]  /*13610*/  IMAD.MOV.U32 R14, RZ, RZ, R2 ;  /* 0x000000ffff0e7224 */ /* 0x002fe400078e0002 */
[----:B------:R-:W-:Y:S02]  /*13620*/  @!P3 IMAD.IADD R12, R12, 0x1, -R5 ;  /* 0x000000010c0cb824 */ /* 0x000fe400078e0a05 */
[----:B------:R-:W-:Y:S01]  /*13630*/  @!P5 IMAD.MOV R14, RZ, RZ, -R14 ;  /* 0x000000ffff0ed224 */ /* 0x000fe200078e0a0e */
[----:B------:R-:W-:Y:S01]  /*13640*/  ISETP.GE.AND P5, PT, R17, RZ, PT ;  /* 0x000000ff1100720c */ /* 0x000fe20003fa6270 */
[----:B------:R-:W-:Y:S01]  /*13650*/  IMAD.MOV R9, RZ, RZ, -R9 ;  /* 0x000000ffff097224 */ /* 0x000fe200078e0a09 */
[----:B------:R-:W-:Y:S01]  /*13660*/  IABS R17, R17 ;  /* 0x0000001100117213 */ /* 0x000fe20000000000 */
[----:B------:R-:W-:Y:S01]  /*13670*/  @!P4 IMAD.IADD R13, R13, 0x1, -R5 ;  /* 0x000000010d0dc824 */ /* 0x000fe200078e0a05 */
[C---:B------:R-:W-:Y:S01]  /*13680*/  ISETP.GT.U32.AND P3, PT, R5.reuse, R12, PT ;  /* 0x0000000c0500720c */ /* 0x040fe20003f64070 */
[----:B------:R-:W-:Y:S01]  /*13690*/  IMAD R20, R5, R9, R20 ;  /* 0x0000000905147224 */ /* 0x000fe200078e0214 */
[----:B------:R0:W-:Y:S01]  /*136a0*/  STL [R1+0x284], R14 ;  /* 0x0002840e01007387 */ /* 0x0001e20000100800 */
[----:B------:R-:W-:-:S03]  /*136b0*/  IMAD.HI.U32 R6, R8, R17, RZ ;  /* 0x0000001108067227 */ /* 0x000fc600078e00ff */
[----:B------:R-:W-:Y:S01]  /*136c0*/  ISETP.GT.U32.AND P4, PT, R5, R20, PT ;  /* 0x000000140500720c */ /* 0x000fe20003f84070 */
[----:B------:R-:W-:Y:S02]  /*136d0*/  IMAD.MOV R6, RZ, RZ, -R6 ;  /* 0x000000ffff067224 */ /* 0x000fe400078e0a06 */
[----:B------:R-:W-:-:S04]  /*136e0*/  IMAD.HI.U32 R3, R8, R19, RZ ;  /* 0x0000001308037227 */ /* 0x000fc800078e00ff */
[C---:B------:R-:W-:Y:S02]  /*136f0*/  IMAD R17, R5.reuse, R6, R17 ;  /* 0x0000000605117224 */ /* 0x040fe400078e0211 */
[----:B------:R-:W-:Y:S02]  /*13700*/  IMAD.MOV R3, RZ, RZ, -R3 ;  /* 0x000000ffff037224 */ /* 0x000fe400078e0a03 */
[----:B------:R-:W-:Y:S01]  /*13710*/  @!P3 IMAD.IADD R12, R12, 0x1, -R5 ;  /* 0x000000010c0cb824 */ /* 0x000fe200078e0a05 */
[----:B------:R-:W-:Y:S01]  /*13720*/  ISETP.GT.U32.AND P3, PT, R5, R17, PT ;  /* 0x000000110500720c */ /* 0x000fe20003f64070 */
[----:B------:R-:W-:Y:S02]  /*13730*/  VIADD R2, R29, 0x93 ;  /* 0x000000931d027836 */ /* 0x000fe40000000000 */
[----:B------:R-:W-:Y:S02]  /*13740*/  IMAD R19, R5, R3, R19 ;  /* 0x0000000305137224 */ /* 0x000fe400078e0213 */
[----:B------:R-:W-:Y:S01]  /*13750*/  @!P4 IMAD.IADD R20, R20, 0x1, -R5 ;  /* 0x000000011414c824 */ /* 0x000fe200078e0a05 */
[----:B------:R-:W-:Y:S01]  /*13760*/  IABS R10, R2 ;  /* 0x00000002000a7213 */ /* 0x000fe20000000000 */
[----:B------:R-:W-:Y:S01]  /*13770*/  VIADD R4, R29, 0x94 ;  /* 0x000000941d047836 */ /* 0x000fe20000000000 */
[----:B------:R-:W-:Y:S01]  /*13780*/  ISETP.GT.U32.AND P4, PT, R5, R19, PT ;  /* 0x000000130500720c */ /* 0x000fe20003f84070 */
[----:B------:R-:W-:-:S02]  /*13790*/  VIADD R16, R29, 0x92 ;  /* 0x000000921d107836 */ /* 0x000fc40000000000 */
[C---:B------:R-:W-:Y:S01]  /*137a0*/  IMAD.HI.U32 R6, R8.reuse, R10, RZ ;  /* 0x0000000a08067227 */ /* 0x040fe200078e00ff */
[----:B0-----:R-:W-:Y:S02]  /*137b0*/  IABS R14, R4 ;  /* 0x00000004000e7213 */ /* 0x001fe40000000000 */
[----:B------:R-:W-:Y:S01]  /*137c0*/  IABS R9, R16 ;  /* 0x0000001000097213 */ /* 0x000fe20000000000 */
[----:B------:R-:W-:Y:S01]  /*137d0*/  @!P3 IMAD.IADD R17, R17, 0x1, -R5 ;  /* 0x000000011111b824 */ /* 0x000fe200078e0a05 */
[----:B------:R-:W-:Y:S01]  /*137e0*/  ISETP.GT.U32.AND P3, PT, R5, R20, PT ;  /* 0x000000140500720c */ /* 0x000fe20003f64070 */
[----:B------:R-:W-:Y:S02]  /*137f0*/  IMAD.MOV R6, RZ, RZ, -R6 ;  /* 0x000000ffff067224 */ /* 0x000fe400078e0a06 */
[----:B------:R-:W-:Y:S02]  /*13800*/  VIADD R15, R29, 0x91 ;  /* 0x000000911d0f7836 */ /* 0x000fe40000000000 */
[----:B------:R-:W-:-:S04]  /*13810*/  IMAD.HI.U32 R11, R8, R14, RZ ;  /* 0x0000000e080b7227 */ /* 0x000fc800078e00ff */
[----:B------:R-:W-:Y:S01]  /*13820*/  IMAD R10, R5, R6, R10 ;  /* 0x00000006050a7224 */ /* 0x000fe200078e020a */
[----:B------:R-:W-:Y:S01]  /*13830*/  IABS R6, R15 ;  /* 0x0000000f00067213 */ /* 0x000fe20000000000 */
[----:B------:R-:W-:Y:S02]  /*13840*/  IMAD.MOV.U32 R21, RZ, RZ, R13 ;  /* 0x000000ffff157224 */ /* 0x000fe400078e000d */
[----:B------:R-:W-:Y:S01]  /*13850*/  @!P4 IMAD.IADD R19, R19, 0x1, -R5 ;  /* 0x000000011313c824 */ /* 0x000fe200078e0a05 */
[----:B------:R-:W-:Y:S01]  /*13860*/  ISETP.GT.U32.AND P4, PT, R5, R17, PT ;  /* 0x000000110500720c */ /* 0x000fe20003f84070 */
[----:B------:R-:W-:-:S04]  /*13870*/  IMAD.HI.U32 R3, R8, R9, RZ ;  /* 0x0000000908037227 */ /* 0x000fc800078e00ff */
[----:B------:R-:W-:Y:S02]  /*13880*/  IMAD.MOV R11, RZ, RZ, -R11 ;  /* 0x000000ffff0b7224 */ /* 0x000fe400078e0a0b */
[----:B------:R-:W-:Y:S01]  /*13890*/  @!P6 IMAD.MOV R21, RZ, RZ, -R21 ;  /* 0x000000ffff15e224 */ /* 0x000fe200078e0a15 */
[C---:B------:R-:W-:Y:S01]  /*138a0*/  ISETP.GT.U32.AND P6, PT, R5.reuse, R19, PT ;  /* 0x000000130500720c */ /* 0x040fe20003fc4070 */
[----:B------:R-:W-:Y:S02]  /*138b0*/  IMAD.MOV R3, RZ, RZ, -R3 ;  /* 0x000000ffff037224 */ /* 0x000fe400078e0a03 */
[----:B------:R-:W-:Y:S01]  /*138c0*/  IMAD R14, R5, R11, R14 ;  /* 0x0000000b050e7224 */ /* 0x000fe200078e020e */
[----:B------:R-:W-:Y:S01]  /*138d0*/  STL [R1+0x26c], R21 ;  /* 0x00026c1501007387 */ /* 0x000fe20000100800 */
[----:B------:R-:W-:-:S04]  /*138e0*/  IMAD.HI.U32 R22, R8, R6, RZ ;  /* 0x0000000608167227 */ /* 0x000fc800078e00ff */
[----:B------:R-:W-:Y:S01]  /*138f0*/  @!P3 IMAD.IADD R20, R20, 0x1, -R5 ;  /* 0x000000011414b824 */ /* 0x000fe200078e0a05 */
[C---:B------:R-:W-:Y:S01]  /*13900*/  ISETP.GT.U32.AND P3, PT, R5.reuse, R10, PT ;  /* 0x0000000a0500720c */ /* 0x040fe20003f64070 */
        /* <DEDUP_REMOVED lines=11> */
[----:B------:R-:W-:Y:S02]  /*139c0*/  VIADD R11, R29, 0x90 ;  /* 0x000000901d0b7836 */ /* 0x000fe40000000000 */
[--C-:B------:R-:W-:Y:S01]  /*139d0*/  @!P3 IMAD.IADD R10, R10, 0x1, -R5.reuse ;  /* 0x000000010a0ab824 */ /* 0x100fe200078e0a05 */
[----:B------:R-:W-:Y:S01]  /*139e0*/  ISETP.GE.AND P3, PT, R4, RZ, PT ;  /* 0x000000ff0400720c */ /* 0x000fe20003f66270 */
[----:B------:R-:W-:Y:S01]  /*139f0*/  IMAD.MOV.U32 R24, RZ, RZ, R20 ;  /* 0x000000ffff187224 */ /* 0x000fe200078e0014 */
[----:B0-----:R-:W-:Y:S01]  /*13a00*/  IABS R12, R3 ;  /* 0x00000003000c7213 */ /* 0x001fe20000000000 */
[----:B------:R-:W-:Y:S01]  /*13a10*/  @!P0 IMAD.IADD R14, R14, 0x1, -R5 ;  /* 0x000000010e0e8824 */ /* 0x000fe200078e0a05 */
[----:B------:R-:W-:Y:S01]  /*13a20*/  IABS R13, R11 ;  /* 0x0000000b000d7213 */ /* 0x000fe20000000000 */
[----:B------:R-:W-:Y:S01]  /*13a30*/  @!P1 IMAD.MOV R24, RZ, RZ, -R24 ;  /* 0x000000ffff189224 */ /* 0x000fe200078e0a18 */
[----:B------:R-:W-:Y:S01]  /*13a40*/  ISETP.GE.AND P0, PT, R18, RZ, PT ;  /* 0x000000ff1200720c */ /* 0x000fe20003f06270 */
[----:B------:R-:W-:Y:S01]  /*13a50*/  IMAD.HI.U32 R18, R8, R12, RZ ;  /* 0x0000000c08127227 */ /* 0x000fe200078e00ff */
[----:B------:R-:W-:-:S02]  /*13a60*/  ISETP.GT.U32.AND P1, PT, R5, R10, PT ;  /* 0x0000000a0500720c */ /* 0x000fc40003f24070 */
[----:B------:R-:W-:Y:S01]  /*13a70*/  STL [R1+0x21c], R24 ;  /* 0x00021c1801007387 */ /* 0x000fe20000100800 */
[----:B------:R-:W-:Y:S01]  /*13a80*/  @!P4 IMAD.IADD R9, R9, 0x1, -R5 ;  /* 0x000000010909c824 */ /* 0x000fe200078e0a05 */
[----:B------:R-:W-:Y:S01]  /*13a90*/  ISETP.GT.U32.AND P4, PT, R5, R14, PT ;  /* 0x0000000e0500720c */ /* 0x000fe20003f84070 */
[----:B------:R-:W-:-:S04]  /*13aa0*/  IMAD.HI.U32 R21, R8, R13, RZ ;  /* 0x0000000d08157227 */ /* 0x000fc800078e00ff */
[----:B------:R-:W-:Y:S02]  /*13ab0*/  IMAD.MOV R18, RZ, RZ, -R18 ;  /* 0x000000ffff127224 */ /* 0x000fe400078e0a12 */
[----:B------:R-:W-:Y:S01]  /*13ac0*/  @!P6 IMAD.IADD R6, R6, 0x1, -R5 ;  /* 0x000000010606e824 */ /* 0x000fe200078e0a05 */
[C---:B------:R-:W-:Y:S01]  /*13ad0*/  ISETP.GT.U32.AND P6, PT, R5.reuse, R9, PT ;  /* 0x000000090500720c */ /* 0x040fe20003fc4070 */
[----:B------:R-:W-:Y:S02]  /*13ae0*/  IMAD.MOV R21, RZ, RZ, -R21 ;  /* 0x000000ffff157224 */ /* 0x000fe400078e0a15 */
[----:B------:R-:W-:Y:S02]  /*13af0*/  IMAD.MOV.U32 R23, RZ, RZ, R17 ;  /* 0x000000ffff177224 */ /* 0x000fe400078e0011 */
[C---:B------:R-:W-:Y:S02]  /*13b00*/  IMAD R12, R5.reuse, R18, R12 ;  /* 0x00000012050c7224 */ /* 0x040fe400078e020c */
[----:B------:R-:W-:-:S02]  /*13b10*/  IMAD R13, R5, R21, R13 ;  /* 0x00000015050d7224 */ /* 0x000fc400078e020d */
[----:B------:R-:W-:Y:S01]  /*13b20*/  @!P5 IMAD.MOV R23, RZ, RZ, -R23 ;  /* 0x000000ffff17d224 */ /* 0x000fe200078e0a17 */
[C---:B------:R-:W-:Y:S01]  /*13b30*/  ISETP.GT.U32.AND P5, PT, R5.reuse, R6, PT ;  /* 0x000000060500720c */ /* 0x040fe20003fa4070 */
[----:B------:R-:W-:Y:S01]  /*13b40*/  @!P1 IMAD.IADD R10, R10, 0x1, -R5 ;  /* 0x000000010a0a9824 */ /* 0x000fe200078e0a05 */
[C---:B------:R-:W-:Y:S01]  /*13b50*/  ISETP.GT.U32.AND P1, PT, R5.reuse, R12, PT ;  /* 0x0000000c0500720c */ /* 0x040fe20003f24070 */
[----:B------:R-:W-:Y:S01]  /*13b60*/  @!P0 IMAD.MOV R19, RZ, RZ, -R19 ;  /* 0x000000ffff138224 */ /* 0x000fe200078e0a13 */
[----:B------:R-:W-:Y:S01]  /*13b70*/  ISETP.GT.U32.AND P0, PT, R5, R13, PT ;  /* 0x0000000d0500720c */ /* 0x000fe20003f04070 */
[--C-:B------:R-:W-:Y:S01]  /*13b80*/  @!P4 IMAD.IADD R14, R14, 0x1, -R5.reuse ;  /* 0x000000010e0ec824 */ /* 0x100fe200078e0a05 */
[----:B------:R-:W-:Y:S01]  /*13b90*/  ISETP.GE.AND P4, PT, R2, RZ, PT ;  /* 0x000000ff0200720c */ /* 0x000fe20003f86270 */
[----:B------:R-:W-:Y:S01]  /*13ba0*/  VIADD R4, R29, 0x8e ;  /* 0x0000008e1d047836 */ /* 0x000fe20000000000 */
[----:B------:R-:W-:Y:S01]  /*13bb0*/  STL [R1+0x218], R23 ;  /* 0x0002181701007387 */ /* 0x000fe20000100800 */
[--C-:B------:R-:W-:Y:S01]  /*13bc0*/  @!P6 IMAD.IADD R9, R9, 0x1, -R5.reuse ;  /* 0x000000010909e824 */ /* 0x100fe200078e0a05 */
[----:B------:R-:W-:Y:S01]  /*13bd0*/  ISETP.GE.AND P6, PT, R16, RZ, PT ;  /* 0x000000ff1000720c */ /* 0x000fe20003fc6270 */
[----:B------:R-:W-:Y:S01]  /*13be0*/  VIADD R2, R29, 0x8d ;  /* 0x0000008d1d027836 */ /* 0x000fe20000000000 */
[----:B------:R-:W-:Y:S01]  /*13bf0*/  IABS R17, R4 ;  /* 0x0000000400117213 */ /* 0x000fe20000000000 */
[----:B------:R0:W-:Y:S01]  /*13c00*/  STL [R1+0x214], R19 ;  /* 0x0002141301007387 */ /* 0x0001e20000100800 */
[--C-:B------:R-:W-:Y:S01]  /*13c10*/  @!P5 IMAD.IADD R6, R6, 0x1, -R5.reuse ;  /* 0x000000010606d824 */ /* 0x100fe200078e0a05 */
[----:B------:R-:W-:Y:S01]  /*13c20*/  ISETP.GE.AND P5, PT, R15, RZ, PT ;  /* 0x000000ff0f00720c */ /* 0x000fe20003fa6270 */
[----:B------:R-:W-:Y:S01]  /*13c30*/  @!P1 IMAD.IADD R12, R12, 0x1, -R5 ;  /* 0x000000010c0c9824 */ /* 0x000fe200078e0a05 */
[----:B------:R-:W-:Y:S01]  /*13c40*/  IABS R15, R2 ;  /* 0x00000002000f7213 */ /* 0x000fe20000000000 */
[----:B------:R-:W-:-:S04]  /*13c50*/  IMAD.HI.U32 R18, R8, R17, RZ ;  /* 0x0000001108127227 */ /* 0x000fc800078e00ff */
[----:B------:R-:W-:Y:S02]  /*13c60*/  IMAD.MOV.U32 R20, RZ, RZ, R14 ;  /* 0x000000ffff147224 */ /* 0x000fe400078e000e */
[----:B0-----:R-:W-:Y:S02]  /*13c70*/  IMAD.MOV.U32 R19, RZ, RZ, R10 ;  /* 0x000000ffff137224 */ /* 0x001fe400078e000a */
[----:B------:R-:W-:Y:S01]  /*13c80*/  @!P0 IMAD.IADD R13, R13, 0x1, -R5 ;  /* 0x000000010d0d8824 */ /* 0x000fe200078e0a05 */
[----:B------:R-:W-:Y:S01]  /*13c90*/  ISETP.GE.AND P0, PT, R11, RZ, PT ;  /* 0x000000ff0b00720c */ /* 0x000fe20003f06270 */
[----:B------:R-:W-:Y:S01]  /*13ca0*/  @!P4 IMAD.MOV R19, RZ, RZ, -R19 ;  /* 0x000000ffff13c224 */ /* 0x000fe200078e0a13 */
[C---:B------:R-:W-:Y:S01]  /*13cb0*/  ISETP.GT.U32.AND P4, PT, R5.reuse, R12, PT ;  /* 0x0000000c0500720c */ /* 0x040fe20003f84070 */
[----:B------:R-:W-:Y:S01]  /*13cc0*/  IMAD.MOV R18, RZ, RZ, -R18 ;  /* 0x000000ffff127224 */ /* 0x000fe200078e0a12 */
[----:B------:R-:W-:Y:S01]  /*13cd0*/  ISETP.GT.U32.AND P1, PT, R5, R13, PT ;  /* 0x0000000d0500720c */ /* 0x000fe20003f24070 */
[----:B------:R-:W-:-:S02]  /*13ce0*/  @!P3 IMAD.MOV R20, RZ, RZ, -R20 ;  /* 0x000000ffff14b224 */ /* 0x000fc400078e0a14 */
[----:B------:R-:W-:-:S03]  /*13cf0*/  IMAD.HI.U32 R10, R8, R15, RZ ;  /* 0x0000000f080a7227 */ /* 0x000fc600078e00ff */
[----:B------:R-:W-:Y:S01]  /*13d00*/  STL [R1+0x238], R20 ;  /* 0x0002381401007387 */ /* 0x000fe20000100800 */
[----:B------:R-:W-:Y:S01]  /*13d10*/  @!P6 IMAD.MOV R9, RZ, RZ, -R9 ;  /* 0x000000ffff09e224 */ /* 0x000fe200078e0a09 */
[----:B------:R-:W-:Y:S01]  /*13d20*/  ISETP.GE.AND P6, PT, R3, RZ, PT ;  /* 0x000000ff0300720c */ /* 0x000fe20003fc6270 */
[C---:B------:R-:W-:Y:S01]  /*13d30*/  IMAD R11, R5.reuse, R18, R17 ;  /* 0x00000012050b7224 */ /* 0x040fe200078e0211 */
[----:B------:R-:W-:Y:S01]  /*13d40*/  STL [R1+0x23c], R19 ;  /* 0x00023c1301007387 */ /* 0x000fe20000100800 */
[----:B------:R-:W-:Y:S02]  /*13d50*/  IMAD.MOV R10, RZ, RZ, -R10 ;  /* 0x000000ffff0a7224 */ /* 0x000fe400078e0a0a */
[--C-:B------:R-:W-:Y:S01]  /*13d60*/  @!P4 IMAD.IADD R12, R12, 0x1, -R5.reuse ;  /* 0x000000010c0cc824 */ /* 0x100fe200078e0a05 */
[----:B------:R0:W-:Y:S01]  /*13d70*/  STL [R1+0x240], R9 ;  /* 0x0002400901007387 */ /* 0x0001e20000100800 */
[----:B------:R-:W-:Y:S01]  /*13d80*/  ISETP.GT.U32.AND P3, PT, R5, R11, PT ;  /* 0x0000000b0500720c */ /* 0x000fe20003f64070 */
[----:B------:R-:W-:Y:S01]  /*13d90*/  @!P1 IMAD.IADD R13, R13, 0x1, -R5 ;  /* 0x000000010d0d9824 */ /* 0x000fe200078e0a05 */
[----:B------:R-:W-:Y:S01]  /*13da0*/  ISETP.GE.AND P1, PT, R2, RZ, PT ;  /* 0x000000ff0200720c */ /* 0x000fe20003f26270 */
[----:B------:R-:W-:-:S02]  /*13db0*/  VIADD R2, R29, 0x8c ;  /* 0x0000008c1d027836 */ /* 0x000fc40000000000 */
[----:B------:R-:W-:Y:S02]  /*13dc0*/  IMAD.MOV.U32 R16, RZ, RZ, R13 ;  /* 0x000000ffff107224 */ /* 0x000fe400078e000d */
[----:B------:R-:W-:Y:S01]  /*13dd0*/  @!P5 IMAD.MOV R6, RZ, RZ, -R6 ;  /* 0x000000ffff06d224 */ /* 0x000fe200078e0a06 */
[----:B------:R-:W-:Y:S01]  /*13de0*/  ISETP.GE.AND P5, PT, R4, RZ, PT ;  /* 0x000000ff0400720c */ /* 0x000fe20003fa6270 */
[----:B0-----:R-:W-:Y:S02]  /*13df0*/  IMAD R9, R5, R10, R15 ;  /* 0x0000000a05097224 */ /* 0x001fe400078e020f */
[----:B------:R-:W-:Y:S01]  /*13e00*/  VIADD R10, R29, 0x8b ;  /* 0x0000008b1d0a7836 */ /* 0x000fe20000000000 */
[----:B------:R0:W-:Y:S01]  /*13e10*/  STL [R1+0x248], R6 ;  /* 0x0002480601007387 */ /* 0x0001e20000100800 */
[----:B------:R-:W-:Y:S01]  /*13e20*/  @!P3 IMAD.IADD R11, R11, 0x1, -R5 ;  /* 0x000000010b0bb824 */ /* 0x000fe200078e0a05 */
[----:B------:R-:W-:Y:S01]  /*13e30*/  ISETP.GT.U32.AND P4, PT, R5, R9, PT ;  /* 0x000000090500720c */ /* 0x000fe20003f84070 */
[----:B------:R-:W-:Y:S01]  /*13e40*/  @!P0 IMAD.MOV R16, RZ, RZ, -R16 ;  /* 0x000000ffff108224 */ /* 0x000fe200078e0a10 */
[----:B------:R-:W-:Y:S01]  /*13e50*/  ISETP.GE.AND P3, PT, R2, RZ, PT ;  /* 0x000000ff0200720c */ /* 0x000fe20003f66270 */
[----:B------:R-:W-:Y:S01]  /*13e60*/  IMAD.MOV.U32 R15, RZ, RZ, R12 ;  /* 0x000000ffff0f7224 */ /* 0x000fe200078e000c */
[----:B------:R-:W-:Y:S01]  /*13e70*/  IABS R2, R2 ;  /* 0x0000000200027213 */ /* 0x000fe20000000000 */
[----:B------:R-:W-:Y:S01]  /*13e80*/  VIADD R3, R29, 0x89 ;  /* 0x000000891d037836 */ /* 0x000fe20000000000 */
[----:B------:R-:W-:Y:S01]  /*13e90*/  IABS R4, R10 ;  /* 0x0000000a00047213 */ /* 0x000fe20000000000 */
[----:B------:R-:W-:Y:S01]  /*13ea0*/  @!P6 IMAD.MOV R15, RZ, RZ, -R15 ;  /* 0x000000ffff0fe224 */ /* 0x000fe200078e0a0f */
[----:B------:R1:W-:Y:S01]  /*13eb0*/  STL [R1+0x258], R16 ;  /* 0x0002581001007387 */ /* 0x0003e20000100800 */
[----:B------:R-:W-:Y:S01]  /*13ec0*/  IMAD.HI.U32 R14, R8, R2, RZ ;  /* 0x00000002080e7227 */ /* 0x000fe200078e00ff */
[----:B------:R-:W-:-:S02]  /*13ed0*/  IABS R13, R3 ;  /* 0x00000003000d7213 */ /* 0x000fc40000000000 */
[----:B------:R3:W-:Y:S01]  /*13ee0*/  STL [R1+0x254], R15 ;  /* 0x0002540f01007387 */ /* 0x0007e20000100800 */
[----:B------:R-:W-:Y:S01]  /*13ef0*/  @!P4 IMAD.IADD R9, R9, 0x1, -R5 ;  /* 0x000000010909c824 */ /* 0x000fe200078e0a05 */
[C---:B------:R-:W-:Y:S01]  /*13f00*/  ISETP.GT.U32.AND P4, PT, R5.reuse, R11, PT ;  /* 0x0000000b0500720c */ /* 0x040fe20003f84070 */
[----:B------:R-:W-:Y:S01]  /*13f10*/  IMAD.MOV R14, RZ, RZ, -R14 ;  /* 0x000000ffff0e7224 */ /* 0x000fe200078e0a0e */
[----:B------:R-:W-:Y:S01]  /*13f20*/  ISETP.GE.AND P6, PT, R10, RZ, PT ;  /* 0x000000ff0a00720c */ /* 0x000fe20003fc6270 */
[----:B------:R-:W-:Y:S01]  /*13f30*/  IMAD.HI.U32 R12, R8, R4, RZ ;  /* 0x00000004080c7227 */ /* 0x000fe200078e00ff */
[----:B------:R-:W-:-:S03]  /*13f40*/  ISETP.GT.U32.AND P0, PT, R5, R9, PT ;  /* 0x000000090500720c */ /* 0x000fc60003f04070 */
[----:B------:R-:W-:Y:S02]  /*13f50*/  IMAD R2, R5, R14, R2 ;  /* 0x0000000e05027224 */ /* 0x000fe400078e0202 */
[----:B------:R-:W-:Y:S02]  /*13f60*/  IMAD.MOV R12, RZ, RZ, -R12 ;  /* 0x000000ffff0c7224 */ /* 0x000fe400078e0a0c */
[----:B0-----:R-:W-:Y:S02]  /*13f70*/  VIADD R6, R29, 0x8a ;  /* 0x0000008a1d067836 */ /* 0x001fe40000000000 */
[--C-:B------:R-:W-:Y:S01]  /*13f80*/  @!P4 IMAD.IADD R11, R11, 0x1, -R5.reuse ;  /* 0x000000010b0bc824 */ /* 0x100fe200078e0a05 */
[C---:B------:R-:W-:Y:S01]  /*13f90*/  ISETP.GT.U32.AND P4, PT, R5.reuse, R2, PT ;  /* 0x000000020500720c */ /* 0x040fe20003f84070 */
[----:B------:R-:W-:Y:S01]  /*13fa0*/  IMAD R4, R5, R12, R4 ;  /* 0x0000000c05047224 */ /* 0x000fe200078e0204 */
[----:B------:R-:W-:Y:S01]  /*13fb0*/  IABS R22, R6 ;  /* 0x0000000600167213 */ /* 0x000fe20000000000 */
[----:B------:R-:W-:Y:S01]  /*13fc0*/  @!P0 IMAD.IADD R9, R9, 0x1, -R5 ;  /* 0x0000000109098824 */ /* 0x000fe200078e0a05 */
[----:B------:R-:W-:Y:S01]  /*13fd0*/  ISETP.GE.AND P0, PT, R6, RZ, PT ;  /* 0x000000ff0600720c */ /* 0x000fe20003f06270 */
[----:B-1----:R-:W-:-:S02]  /*13fe0*/  IMAD.MOV.U32 R16, RZ, RZ, R11 ;  /* 0x000000ffff107224 */ /* 0x002fc400078e000b */
[----:B---3--:R-:W-:Y:S02]  /*13ff0*/  IMAD.MOV.U32 R15, RZ, RZ, R9 ;  /* 0x000000ffff0f7224 */ /* 0x008fe400078e0009 */
[----:B------:R-:W-:Y:S01]  /*14000*/  @!P5 IMAD.MOV R16, RZ, RZ, -R16 ;  /* 0x000000ffff10d224 */ /* 0x000fe200078e0a10 */
[----:B------:R-:W-:Y:S01]  /*14010*/  ISETP.GT.U32.AND P5, PT, R5, R4, PT ;  /* 0x000000040500720c */ /* 0x000fe20003fa4070 */
[----:B------:R-:W-:-:S03]  /*14020*/  IMAD.HI.U32 R6, R8, R13, RZ ;  /* 0x0000000d08067227 */ /* 0x000fc600078e00ff */
[----:B------:R-:W-:Y:S01]  /*14030*/  STL [R1+0x24c], R16 ;  /* 0x00024c1001007387 */ /* 0x000fe20000100800 */
[----:B------:R-:W-:Y:S02]  /*14040*/  @!P4 IMAD.IADD R2, R2, 0x1, -R5 ;  /* 0x000000010202c824 */ /* 0x000fe400078e0a05 */
[----:B------:R-:W-:Y:S01]  /*14050*/  @!P1 IMAD.MOV R15, RZ, RZ, -R15 ;  /* 0x000000ffff0f9224 */ /* 0x000fe200078e0a0f */
[----:B------:R-:W-:Y:S01]  /*14060*/  ISETP.GE.AND P1, PT, R3, RZ, PT ;  /* 0x000000ff0300720c */ /* 0x000fe20003f26270 */
[----:B------:R-:W-:Y:S01]  /*14070*/  IMAD.MOV R6, RZ, RZ, -R6 ;  /* 0x000000ffff067224 */ /* 0x000fe200078e0a06 */
[C---:B------:R-:W-:Y:S01]  /*14080*/  ISETP.GT.U32.AND P4, PT, R5.reuse, R2, PT ;  /* 0x000000020500720c */ /* 0x040fe20003f84070 */
[----:B------:R-:W-:Y:S01]  /*14090*/  IMAD.HI.U32 R10, R8, R22, RZ ;  /* 0x00000016080a7227 */ /* 0x000fe200078e00ff */
[----:B------:R0:W-:Y:S03]  /*140a0*/  STL [R1+0x250], R15 ;  /* 0x0002500f01007387 */ /* 0x0001e60000100800 */
[----:B------:R-:W-:-:S02]  /*140b0*/  IMAD R13, R5, R6, R13 ;  /* 0x00000006050d7224 */ /* 0x000fc400078e020d */
[--C-:B------:R-:W-:Y:S02]  /*140c0*/  @!P5 IMAD.IADD R4, R4, 0x1, -R5.reuse ;  /* 0x000000010404d824 */ /* 0x100fe400078e0a05 */
[----:B------:R-:W-:Y:S02]  /*140d0*/  VIADD R12, R29, 0x88 ;  /* 0x000000881d0c7836 */ /* 0x000fe40000000000 */
[----:B------:R-:W-:Y:S01]  /*140e0*/  IMAD.MOV R10, RZ, RZ, -R10 ;  /* 0x000000ffff0a7224 */ /* 0x000fe200078e0a0a */
[----:B------:R-:W-:Y:S01]  /*140f0*/  ISETP.GT.U32.AND P5, PT, R5, R4, PT ;  /* 0x000000040500720c */ /* 0x000fe20003fa4070 */
[----:B------:R-:W-:Y:S01]  /*14100*/  @!P4 IMAD.IADD R2, R2, 0x1, -R5 ;  /* 0x000000010202c824 */ /* 0x000fe200078e0a05 */
[----:B------:R-:W-:Y:S01]  /*14110*/  IABS R18, R12 ;  /* 0x0000000c00127213 */ /* 0x000fe20000000000 */
[----:B------:R-:W-:Y:S02]  /*14120*/  VIADD R6, R29, 0x86 ;  /* 0x000000861d067836 */ /* 0x000fe40000000000 */
[----:B0-----:R-:W-:-:S02]  /*14130*/  IMAD.MOV.U32 R15, RZ, RZ, R2 ;  /* 0x000000ffff0f7224 */ /* 0x001fc400078e0002 */
[C---:B------:R-:W-:Y:S01]  /*14140*/  IMAD R22, R5.reuse, R10, R22 ;  /* 0x0000000a05167224 */ /* 0x040fe200078e0216 */
[----:B------:R-:W-:Y:S01]  /*14150*/  IABS R20, R6 ;  /* 0x0000000600147213 */ /* 0x000fe20000000000 */
[----:B------:R-:W-:Y:S01]  /*14160*/  @!P3 IMAD.MOV R15, RZ, RZ, -R15 ;  /* 0x000000ffff0fb224 */ /* 0x000fe200078e0a0f */
[C---:B------:R-:W-:Y:S01]  /*14170*/  ISETP.GT.U32.AND P3, PT, R5.reuse, R13, PT ;  /* 0x0000000d0500720c */ /* 0x040fe20003f64070 */
[----:B------:R-:W-:Y:S01]  /*14180*/  IMAD.HI.U32 R14, R8, R18, RZ ;  /* 0x00000012080e7227 */ /* 0x000fe200078e00ff */
[----:B------:R-:W-:Y:S02]  /*14190*/  ISETP.GT.U32.AND P4, PT, R5, R22, PT ;  /* 0x000000160500720c */ /* 0x000fe40003f84070 */
[----:B------:R0:W-:Y:S01]  /*141a0*/  STL [R1+0x244], R15 ;  /* 0x0002440f01007387 */ /* 0x0001e20000100800 */
[----:B------:R-:W-:Y:S01]  /*141b0*/  @!P5 IMAD.IADD R4, R4, 0x1, -R5 ;  /* 0x000000010404d824 */ /* 0x000fe200078e0a05 */
[----:B------:R-:W-:Y:S01]  /*141c0*/  ISETP.GE.AND P5, PT, R12, RZ, PT ;  /* 0x000000ff0c00720c */ /* 0x000fe20003fa6270 */
[----:B------:R-:W-:-:S04]  /*141d0*/  IMAD.HI.U32 R3, R8, R20, RZ ;  /* 0x0000001408037227 */ /* 0x000fc800078e00ff */
[----:B------:R-:W-:Y:S02]  /*141e0*/  IMAD.MOV R12, RZ, RZ, -R14 ;  /* 0x000000ffff0c7224 */ /* 0x000fe400078e0a0e */
[----:B------:R-:W-:Y:S02]  /*141f0*/  @!P3 IMAD.IADD R13, R13, 0x1, -R5 ;  /* 0x000000010d0db824 */ /* 0x000fe400078e0a05 */
[----:B------:R-:W-:Y:S02]  /*14200*/  VIADD R9, R29, 0x85 ;  /* 0x000000851d097836 */ /* 0x000fe40000000000 */
[----:B------:R-:W-:Y:S01]  /*14210*/  IMAD.MOV R3, RZ, RZ, -R3 ;  /* 0x000000ffff037224 */ /* 0x000fe200078e0a03 */
[C---:B------:R-:W-:Y:S01]  /*14220*/  ISETP.GT.U32.AND P3, PT, R5.reuse, R13, PT ;  /* 0x0000000d0500720c */ /* 0x040fe20003f64070 */
[----:B------:R-:W-:Y:S01]  /*14230*/  IMAD R18, R5, R12, R18 ;  /* 0x0000000c05127224 */ /* 0x000fe200078e0212 */
[----:B------:R-:W-:Y:S01]  /*14240*/  IABS R19, R9 ;  /* 0x0000000900137213 */ /* 0x000fe20000000000 */
[----:B------:R-:W-:-:S02]  /*14250*/  IMAD.MOV.U32 R16, RZ, RZ, R4 ;  /* 0x000000ffff107224 */ /* 0x000fc400078e0004 */
[----:B------:R-:W-:Y:S02]  /*14260*/  VIADD R10, R29, 0x87 ;  /* 0x000000871d0a7836 */ /* 0x000fe40000000000 */
[C---:B------:R-:W-:Y:S02]  /*14270*/  IMAD R20, R5.reuse, R3, R20 ;  /* 0x0000000305147224 */ /* 0x040fe400078e0214 */
[----:B------:R-:W-:Y:S01]  /*14280*/  @!P6 IMAD.MOV R16, RZ, RZ, -R16 ;  /* 0x000000ffff10e224 */ /* 0x000fe200078e0a10 */
[----:B------:R-:W-:Y:S01]  /*14290*/  ISETP.GT.U32.AND P6, PT, R5, R18, PT ;  /* 0x000000120500720c */ /* 0x000fe20003fc4070 */
[--C-:B------:R-:W-:Y:S01]  /*142a0*/  @!P4 IMAD.IADD R22, R22, 0x1, -R5.reuse ;  /* 0x000000011616c824 */ /* 0x100fe200078e0a05 */
[----:B------:R-:W-:Y:S01]  /*142b0*/  IABS R21, R10 ;  /* 0x0000000a00157213 */ /* 0x000fe20000000000 */
[----:B------:R-:W-:Y:S01]  /*142c0*/  @!P3 IMAD.IADD R13, R13, 0x1, -R5 ;  /* 0x000000010d0db824 */ /* 0x000fe200078e0a05 */
[C---:B------:R-:W-:Y:S01]  /*142d0*/  ISETP.GT.U32.AND P3, PT, R5.reuse, R20, PT ;  /* 0x000000140500720c */ /* 0x040fe20003f64070 */
[C---:B------:R-:W-:Y:S01]  /*142e0*/  IMAD.HI.U32 R2, R8.reuse, R19, RZ ;  /* 0x0000001308027227 */ /* 0x040fe200078e00ff */
[----:B------:R-:W-:Y:S01]  /*142f0*/  ISETP.GT.U32.AND P4, PT, R5, R22, PT ;  /* 0x000000160500720c */ /* 0x000fe20003f84070 */
[----:B------:R1:W-:Y:S02]  /*14300*/  STL [R1+0x234], R16 ;  /* 0x0002341001007387 */ /* 0x0003e40000100800 */
[----:B------:R-:W-:-:S04]  /*14310*/  IMAD.HI.U32 R11, R8, R21, RZ ;  /* 0x00000015080b7227 */ /* 0x000fc800078e00ff */
[----:B------:R-:W-:Y:S02]  /*14320*/  IMAD.MOV R2, RZ, RZ, -R2 ;  /* 0x000000ffff027224 */ /* 0x000fe400078e0a02 */
[----:B------:R-:W-:Y:S02]  /*14330*/  VIADD R3, R29, 0x84 ;  /* 0x000000841d037836 */ /* 0x000fe40000000000 */
[----:B------:R-:W-:Y:S02]  /*14340*/  IMAD.MOV R11, RZ, RZ, -R11 ;  /* 0x000000ffff0b7224 */ /* 0x000fe400078e0a0b */
[----:B------:R-:W-:Y:S01]  /*14350*/  IMAD R19, R5, R2, R19 ;  /* 0x0000000205137224 */ /* 0x000fe200078e0213 */
[----:B0-----:R-:W-:Y:S01]  /*14360*/  IABS R15, R3 ;  /* 0x00000003000f7213 */ /* 0x001fe20000000000 */
[----:B------:R-:W-:Y:S02]  /*14370*/  @!P6 IMAD.IADD R18, R18, 0x1, -R5 ;  /* 0x000000011212e824 */ /* 0x000fe400078e0a05 */
[----:B------:R-:W-:Y:S01]  /*14380*/  VIADD R2, R29, 0x83 ;  /* 0x000000831d027836 */ /* 0x000fe20000000000 */
[C---:B------:R-:W-:Y:S01]  /*14390*/  ISETP.GT.U32.AND P6, PT, R5.reuse, R19, PT ;  /* 0x000000130500720c */ /* 0x040fe20003fc4070 */
[----:B------:R-:W-:-:S02]  /*143a0*/  IMAD R21, R5, R11, R21 ;  /* 0x0000000b05157224 */ /* 0x000fc400078e0215 */
[--C-:B------:R-:W-:Y:S01]  /*143b0*/  @!P3 IMAD.IADD R20, R20, 0x1, -R5.reuse ;  /* 0x000000011414b824 */ /* 0x100fe200078e0a05 */
[C---:B------:R-:W-:Y:S01]  /*143c0*/  ISETP.GT.U32.AND P3, PT, R5.reuse, R18, PT ;  /* 0x000000120500720c */ /* 0x040fe20003f64070 */
[----:B------:R-:W-:Y:S01]  /*143d0*/  @!P4 IMAD.IADD R22, R22, 0x1, -R5 ;  /* 0x000000011616c824 */ /* 0x000fe200078e0a05 */
[----:B------:R-:W-:Y:S01]  /*143e0*/  IABS R14, R2 ;  /* 0x00000002000e7213 */ /* 0x000fe20000000000 */
[----:B------:R-:W-:Y:S01]  /*143f0*/  IMAD.HI.U32 R23, R8, R15, RZ ;  /* 0x0000000f08177227 */ /* 0x000fe200078e00ff */
[----:B------:R-:W-:-:S03]  /*14400*/  ISETP.GT.U32.AND P4, PT, R5, R21, PT ;  /* 0x000000150500720c */ /* 0x000fc60003f84070 */
[----:B-1----:R-:W-:Y:S02]  /*14410*/  VIADD R16, R29, 0x81 ;  /* 0x000000811d107836 */ /* 0x002fe40000000000 */
[----:B------:R-:W-:Y:S02]  /*14420*/  IMAD.MOV R23, RZ, RZ, -R23 ;  /* 0x000000ffff177224 */ /* 0x000fe400078e0a17 */
[----:B------:R-:W-:Y:S01]  /*14430*/  IMAD.HI.U32 R4, R8, R14, RZ ;  /* 0x0000000e08047227 */ /* 0x000fe200078e00ff */
[----:B------:R-:W-:-:S03]  /*14440*/  IABS R11, R16 ;  /* 0x00000010000b7213 */ /* 0x000fc60000000000 */
[----:B------:R-:W-:Y:S02]  /*14450*/  IMAD R15, R5, R23, R15 ;  /* 0x00000017050f7224 */ /* 0x000fe400078e020f */
[----:B------:R-:W-:Y:S02]  /*14460*/  IMAD.MOV R4, RZ, RZ, -R4 ;  /* 0x000000ffff047224 */ /* 0x000fe400078e0a04 */
[----:B------:R-:W-:Y:S02]  /*14470*/  VIADD R17, R29, 0x82 ;  /* 0x000000821d117836 */ /* 0x000fe40000000000 */
[--C-:B------:R-:W-:Y:S01]  /*14480*/  @!P3 IMAD.IADD R18, R18, 0x1, -R5.reuse ;  /* 0x000000011212b824 */ /* 0x100fe200078e0a05 */
[C---:B------:R-:W-:Y:S01]  /*14490*/  ISETP.GT.U32.AND P3, PT, R5.reuse, R15, PT ;  /* 0x0000000f0500720c */ /* 0x040fe20003f64070 */
[----:B------:R-:W-:Y:S01]  /*144a0*/  IMAD R14, R5, R4, R14 ;  /* 0x00000004050e7224 */ /* 0x000fe200078e020e */
[----:B------:R-:W-:Y:S01]  /*144b0*/  IABS R12, R17 ;  /* 0x00000011000c7213 */ /* 0x000fe20000000000 */
[----:B------:R-:W-:Y:S01]  /*144c0*/  @!P4 IMAD.IADD R21, R21, 0x1, -R5 ;  /* 0x000000011515c824 */ /* 0x000fe200078e0a05 */
[----:B------:R-:W-:Y:S01]  /*144d0*/  ISETP.GE.AND P4, PT, R10, RZ, PT ;  /* 0x000000ff0a00720c */ /* 0x000fe20003f86270 */
[----:B------:R-:W-:-:S02]  /*144e0*/  IMAD.MOV.U32 R25, RZ, RZ, R22 ;  /* 0x000000ffff197224 */ /* 0x000fc400078e0016 */
[----:B------:R-:W-:-:S04]  /*144f0*/  IMAD.HI.U32 R4, R8, R11, RZ ;  /* 0x0000000b08047227 */ /* 0x000fc800078e00ff */
[----:B------:R-:W-:Y:S02]  /*14500*/  @!P6 IMAD.IADD R19, R19, 0x1, -R5 ;  /* 0x000000011313e824 */ /* 0x000fe400078e0a05 */
[----:B------:R-:W-:Y:S01]  /*14510*/  @!P0 IMAD.MOV R25, RZ, RZ, -R25 ;  /* 0x000000ffff198224 */ /* 0x000fe200078e0a19 */
[C---:B------:R-:W-:Y:S01]  /*14520*/  ISETP.GT.U32.AND P0, PT, R5.reuse, R21, PT ;  /* 0x000000150500720c */ /* 0x040fe20003f04070 */
[----:B------:R-:W-:Y:S01]  /*14530*/  IMAD.MOV R4, RZ, RZ, -R4 ;  /* 0x000000ffff047224 */ /* 0x000fe200078e0a04 */
[C---:B------:R-:W-:Y:S01]  /*14540*/  ISETP.GT.U32.AND P6, PT, R5.reuse, R19, PT ;  /* 0x000000130500720c */ /* 0x040fe20003fc4070 */
[----:B------:R-:W-:Y:S01]  /*14550*/  IMAD.HI.U32 R10, R8, R12, RZ ;  /* 0x0000000c080a7227 */ /* 0x000fe200078e00ff */
[----:B------:R-:W-:Y:S03]  /*14560*/  STL [R1+0x210], R25 ;  /* 0x0002101901007387 */ /* 0x000fe60000100800 */
[----:B------:R-:W-:-:S02]  /*14570*/  IMAD R11, R5, R4, R11 ;  /* 0x00000004050b7224 */ /* 0x000fc400078e020b */
[----:B------:R-:W-:Y:S02]  /*14580*/  IMAD.MOV.U32 R24, RZ, RZ, R13 ;  /* 0x000000ffff187224 */ /* 0x000fe400078e000d */
[----:B------:R-:W-:Y:S02]  /*14590*/  IMAD.MOV R10, RZ, RZ, -R10 ;  /* 0x000000ffff0a7224 */ /* 0x000fe400078e0a0a */
[--C-:B------:R-:W-:Y:S01]  /*145a0*/  @!P3 IMAD.IADD R15, R15, 0x1, -R5.reuse ;  /* 0x000000010f0fb824 */ /* 0x100fe200078e0a05 */
[C---:B------:R-:W-:Y:S01]  /*145b0*/  ISETP.GT.U32.AND P3, PT, R5.reuse, R11, PT ;  /* 0x0000000b0500720c */ /* 0x040fe20003f64070 */
[----:B------:R-:W-:Y:S01]  /*145c0*/  @!P1 IMAD.MOV R24, RZ, RZ, -R24 ;  /* 0x000000ffff189224 */ /* 0x000fe200078e0a18 */
[C---:B------:R-:W-:Y:S01]  /*145d0*/  ISETP.GT.U32.AND P1, PT, R5.reuse, R20, PT ;  /* 0x000000140500720c */ /* 0x040fe20003f24070 */
[----:B------:R-:W-:Y:S02]  /*145e0*/  IMAD R12, R5, R10, R12 ;  /* 0x0000000a050c7224 */ /* 0x000fe400078e020c */
[----:B------:R-:W-:Y:S01]  /*145f0*/  VIADD R13, R29, 0x80 ;  /* 0x000000801d0d7836 */ /* 0x000fe20000000000 */
[----:B------:R0:W-:Y:S01]  /*14600*/  STL [R1+0x20c], R24 ;  /* 0x00020c1801007387 */ /* 0x0001e20000100800 */
[--C-:B------:R-:W-:Y:S01]  /*14610*/  @!P0 IMAD.IADD R21, R21, 0x1, -R5.reuse ;  /* 0x0000000115158824 */ /* 0x100fe200078e0a05 */
[----:B------:R-:W-:Y:S01]  /*14620*/  ISETP.GT.U32.AND P0, PT, R5, R14, PT ;  /* 0x0000000e0500720c */ /* 0x000fe20003f04070 */
[--C-:B------:R-:W-:Y:S01]  /*14630*/  @!P6 IMAD.IADD R19, R19, 0x1, -R5.reuse ;  /* 0x000000011313e824 */ /* 0x100fe200078e0a05 */
[----:B------:R-:W-:Y:S01]  /*14640*/  ISETP.GT.U32.AND P6, PT, R5, R12, PT ;  /* 0x0000000c0500720c */ /* 0x000fe20003fc4070 */
[----:B------:R-:W-:Y:S01]  /*14650*/  VIADD R4, R29, 0x7f ;  /* 0x0000007f1d047836 */ /* 0x000fe20000000000 */
[----:B------:R-:W-:Y:S01]  /*14660*/  IABS R22, R13 ;  /* 0x0000000d00167213 */ /* 0x000fe20000000000 */
[--C-:B------:R-:W-:Y:S01]  /*14670*/  @!P3 IMAD.IADD R11, R11, 0x1, -R5.reuse ;  /* 0x000000010b0bb824 */ /* 0x100fe200078e0a05 */
[----:B------:R-:W-:Y:S01]  /*14680*/  ISETP.GT.U32.AND P3, PT, R5, R15, PT ;  /* 0x0000000f0500720c */ /* 0x000fe20003f64070 */
[----:B------:R-:W-:Y:S01]  /*14690*/  @!P1 IMAD.IADD R20, R20, 0x1, -R5 ;  /* 0x0000000114149824 */ /* 0x000fe200078e0a05 */
[----:B------:R-:W-:Y:S01]  /*146a0*/  ISETP.GE.AND P1, PT, R6, RZ, PT ;  /* 0x000000ff0600720c */ /* 0x000fe20003f26270 */
[----:B------:R-:W-:Y:S01]  /*146b0*/  IMAD.HI.U32 R23, R8, R22, RZ ;  /* 0x0000001608177227 */ /* 0x000fe200078e00ff */
[----:B------:R-:W-:-:S03]  /*146c0*/  IABS R10, R4 ;  /* 0x00000004000a7213 */ /* 0x000fc60000000000 */
[----:B------:R-:W-:Y:S01]  /*146d0*/  @!P0 IMAD.IADD R14, R14, 0x1, -R5 ;  /* 0x000000010e0e8824 */ /* 0x000fe200078e0a05 */
[----:B------:R-:W-:Y:S01]  /*146e0*/  ISETP.GE.AND P0, PT, R9, RZ, PT ;  /* 0x000000ff0900720c */ /* 0x000fe20003f06270 */
[----:B------:R-:W-:Y:S02]  /*146f0*/  IMAD.MOV R23, RZ, RZ, -R23 ;  /* 0x000000ffff177224 */ /* 0x000fe400078e0a17 */
[----:B------:R-:W-:Y:S02]  /*14700*/  VIADD R6, R29, 0x7e ;  /* 0x0000007e1d067836 */ /* 0x000fe40000000000 */
[----:B------:R-:W-:Y:S01]  /*14710*/  @!P6 IMAD.IADD R12, R12, 0x1, -R5 ;  /* 0x000000010c0ce824 */ /* 0x000fe200078e0a05 */
[----:B------:R-:W-:Y:S01]  /*14720*/  ISETP.GE.AND P6, PT, R3, RZ, PT ;  /* 0x000000ff0300720c */ /* 0x000fe20003fc6270 */
[----:B0-----:R-:W-:Y:S01]  /*14730*/  IMAD.MOV.U32 R24, RZ, RZ, R21 ;  /* 0x000000ffff187224 */ /* 0x001fe200078e0015 */
[----:B------:R-:W-:Y:S01]  /*14740*/  IABS R9, R6 ;  /* 0x0000000600097213 */ /* 0x000fe20000000000 */
[----:B------:R-:W-:-:S02]  /*14750*/  IMAD R3, R5, R23, R22 ;  /* 0x0000001705037224 */ /* 0x000fc400078e0216 */
[----:B------:R-:W-:Y:S02]  /*14760*/  IMAD.MOV.U32 R25, RZ, RZ, R18 ;  /* 0x000000ffff197224 */ /* 0x000fe400078e0012 */
[----:B------:R-:W-:-:S04]  /*14770*/  IMAD.HI.U32 R18, R8, R10, RZ ;  /* 0x0000000a08127227 */ /* 0x000fc800078e00ff */
[----:B------:R-:W-:Y:S02]  /*14780*/  IMAD.MOV.U32 R21, RZ, RZ, R20 ;  /* 0x000000ffff157224 */ /* 0x000fe400078e0014 */
[----:B------:R-:W-:Y:S01]  /*14790*/  @!P4 IMAD.MOV R24, RZ, RZ, -R24 ;  /* 0x000000ffff18c224 */ /* 0x000fe200078e0a18 */
[----:B------:R-:W-:Y:S01]  /*147a0*/  ISETP.GT.U32.AND P4, PT, R5, R14, PT ;  /* 0x0000000e0500720c */ /* 0x000fe20003f84070 */
[----:B------:R-:W-:Y:S01]  /*147b0*/  @!P3 IMAD.IADD R15, R15, 0x1, -R5 ;  /* 0x000000010f0fb824 */ /* 0x000fe200078e0a05 */
[C---:B------:R-:W-:Y:S01]  /*147c0*/  ISETP.GT.U32.AND P3, PT, R5.reuse, R3, PT ;  /* 0x000000030500720c */ /* 0x040fe20003f64070 */
[----:B------:R-:W-:Y:S02]  /*147d0*/  IMAD.MOV.U32 R20, RZ, RZ, R19 ;  /* 0x000000ffff147224 */ /* 0x000fe400078e0013 */
[----:B------:R-:W-:Y:S01]  /*147e0*/  @!P1 IMAD.MOV R21, RZ, RZ, -R21 ;  /* 0x000000ffff159224 */ /* 0x000fe200078e0a15 */
[----:B------:R-:W-:Y:S01]  /*147f0*/  ISETP.GT.U32.AND P1, PT, R5, R12, PT ;  /* 0x0000000c0500720c */ /* 0x000fe20003f24070 */
[----:B------:R-:W-:-:S02]  /*14800*/  IMAD.MOV R19, RZ, RZ, -R18 ;  /* 0x000000ffff137224 */ /* 0x000fc400078e0a12 */
[----:B------:R-:W-:Y:S01]  /*14810*/  @!P5 IMAD.MOV R25, RZ, RZ, -R25 ;  /* 0x000000ffff19d224 */ /* 0x000fe200078e0a19 */
[----:B------:R-:W-:Y:S01]  /*14820*/  ISETP.GT.U32.AND P5, PT, R5, R11, PT ;  /* 0x0000000b0500720c */ /* 0x000fe20003fa4070 */
[----:B------:R-:W-:-:S03]  /*14830*/  IMAD.HI.U32 R18, R8, R9, RZ ;  /* 0x0000000908127227 */ /* 0x000fc600078e00ff */
[----:B------:R-:W-:Y:S01]  /*14840*/  STL [R1+0x208], R25 ;  /* 0x0002081901007387 */ /* 0x000fe20000100800 */
[----:B------:R-:W-:Y:S01]  /*14850*/  @!P0 IMAD.MOV R20, RZ, RZ, -R20 ;  /* 0x000000ffff148224 */ /* 0x000fe200078e0a14 */
[----:B------:R-:W-:Y:S01]  /*14860*/  ISETP.GE.AND P0, PT, R2, RZ, PT ;  /* 0x000000ff0200720c */ /* 0x000fe20003f06270 */
[----:B------:R-:W-:Y:S01]  /*14870*/  IMAD.MOV R18, RZ, RZ, -R18 ;  /* 0x000000ffff127224 */ /* 0x000fe200078e0a12 */
[----:B------:R-:W-:Y:S01]  /*14880*/  STL [R1+0x204], R24 ;  /* 0x0002041801007387 */ /* 0x000fe20000100800 */
[C---:B------:R-:W-:Y:S02]  /*14890*/  IMAD R2, R5.reuse, R19, R10 ;  /* 0x0000001305027224 */ /* 0x040fe400078e020a */
[C---:B------:R-:W-:Y:S01]  /*148a0*/  IMAD R9, R5.reuse, R18, R9 ;  /* 0x0000001205097224 */ /* 0x040fe200078e0209 */
[----:B------:R0:W-:Y:S01]  /*148b0*/  STL [R1+0x200], R21 ;  /* 0x0002001501007387 */ /* 0x0001e20000100800 */
[--C-:B------:R-:W-:Y:S01]  /*148c0*/  @!P4 IMAD.IADD R14, R14, 0x1, -R5.reuse ;  /* 0x000000010e0ec824 */ /* 0x100fe200078e0a05 */
[----:B------:R-:W-:Y:S01]  /*148d0*/  ISETP.GT.U32.AND P4, PT, R5, R2, PT ;  /* 0x000000020500720c */ /* 0x000fe20003f84070 */
[--C-:B------:R-:W-:Y:S01]  /*148e0*/  @!P3 IMAD.IADD R3, R3, 0x1, -R5.reuse ;  /* 0x000000010303b824 */ /* 0x100fe200078e0a05 */
[----:B------:R1:W-:Y:S01]  /*148f0*/  STL [R1+0x1fc], R20 ;  /* 0x0001fc1401007387 */ /* 0x0003e20000100800 */
[--C-:B------:R-:W-:Y:S01]  /*14900*/  @!P1 IMAD.IADD R12, R12, 0x1, -R5.reuse ;  /* 0x000000010c0c9824 */ /* 0x100fe200078e0a05 */
[----:B------:R-:W-:Y:S01]  /*14910*/  ISETP.GE.AND P1, PT, R17, RZ, PT ;  /* 0x000000ff1100720c */ /* 0x000fe20003f26270 */
[----:B------:R-:W-:Y:S01]  /*14920*/  VIADD R10, R29, 0x7d ;  /* 0x0000007d1d0a7836 */ /* 0x000fe20000000000 */
[----:B------:R-:W-:Y:S01]  /*14930*/  ISETP.GT.U32.AND P3, PT, R5, R3, PT ;  /* 0x000000030500720c */ /* 0x000fe20003f64070 */
[----:B------:R-:W-:Y:S01]  /*14940*/  @!P5 IMAD.IADD R11, R11, 0x1, -R5 ;  /* 0x000000010b0bd824 */ /* 0x000fe200078e0a05 */
[----:B------:R-:W-:Y:S01]  /*14950*/  ISETP.GE.AND P5, PT, R16, RZ, PT ;  /* 0x000000ff1000720c */ /* 0x000fe20003fa6270 */
[----:B0-----:R-:W-:Y:S01]  /*14960*/  IMAD.MOV.U32 R21, RZ, RZ, R15 ;  /* 0x000000ffff157224 */ /* 0x001fe200078e000f */
[----:B------:R-:W-:Y:S01]  /*14970*/  IABS R17, R10 ;  /* 0x0000000a00117213 */ /* 0x000fe20000000000 */
[----:B------:R-:W-:-:S02]  /*14980*/  VIADD R26, R29, 0x7c ;  /* 0x0000007c1d1a7836 */ /* 0x000fc40000000000 */
[----:B------:R-:W-:Y:S01]  /*14990*/  @!P6 IMAD.MOV R21, RZ, RZ, -R21 ;  /* 0x000000ffff15e224 */ /* 0x000fe200078e0a15 */
[----:B------:R-:W-:Y:S01]  /*149a0*/  ISETP.GT.U32.AND P6, PT, R5, R9, PT ;  /* 0x000000090500720c */ /* 0x000fe20003fc4070 */
[----:B-1----:R-:W-:Y:S02]  /*149b0*/  IMAD.MOV.U32 R20, RZ, RZ, R14 ;  /* 0x000000ffff147224 */ /* 0x002fe400078e000e */
[----:B------:R-:W-:Y:S01]  /*149c0*/  @!P4 IMAD.IADD R2, R2, 0x1, -R5 ;  /* 0x000000010202c824 */ /* 0x000fe200078e0a05 */
[----:B------:R-:W-:Y:S01]  /*149d0*/  ISETP.GE.AND P4, PT, R13, RZ, PT ;  /* 0x000000ff0d00720c */ /* 0x000fe20003f86270 */
[----:B------:R-:W-:Y:S01]  /*149e0*/  IMAD.MOV.U32 R14, RZ, RZ, R12 ;  /* 0x000000ffff0e7224 */ /* 0x000fe200078e000c */
[----:B------:R-:W-:Y:S01]  /*149f0*/  STL [R1+0x1f8], R21 ;  /* 0x0001f81501007387 */ /* 0x000fe20000100800 */
[----:B------:R-:W-:-:S04]  /*14a00*/  IMAD.HI.U32 R12, R8, R17, RZ ;  /* 0x00000011080c7227 */ /* 0x000fc800078e00ff */
[----:B------:R-:W-:Y:S01]  /*14a10*/  @!P0 IMAD.MOV R20, RZ, RZ, -R20 ;  /* 0x000000ffff148224 */ /* 0x000fe200078e0a14 */
[----:B------:R-:W-:Y:S01]  /*14a20*/  ISETP.GT.U32.AND P0, PT, R5, R2, PT ;  /* 0x000000020500720c */ /* 0x000fe20003f04070 */
[--C-:B------:R-:W-:Y:S02]  /*14a30*/  @!P6 IMAD.IADD R9, R9, 0x1, -R5.reuse ;  /* 0x000000010909e824 */ /* 0x100fe400078e0a05 */
[----:B------:R-:W-:Y:S01]  /*14a40*/  @!P1 IMAD.MOV R14, RZ, RZ, -R14 ;  /* 0x000000ffff0e9224 */ /* 0x000fe200078e0a0e */
[----:B------:R-:W-:Y:S01]  /*14a50*/  STL [R1+0x1f4], R20 ;  /* 0x0001f41401007387 */ /* 0x000fe20000100800 */
[----:B------:R-:W-:Y:S01]  /*14a60*/  IMAD.MOV R12, RZ, RZ, -R12 ;  /* 0x000000ffff0c7224 */ /* 0x000fe200078e0a0c */
[----:B------:R-:W-:Y:S01]  /*14a70*/  ISETP.GT.U32.AND P6, PT, R5, R9, PT ;  /* 0x000000090500720c */ /* 0x000fe20003fc4070 */
[----:B------:R-:W-:Y:S01]  /*14a80*/  @!P3 IMAD.IADD R3, R3, 0x1, -R5 ;  /* 0x000000010303b824 */ /* 0x000fe200078e0a05 */
[----:B------:R0:W-:Y:S01]  /*14a90*/  STL [R1+0x1f0], R14 ;  /* 0x0001f00e01007387 */ /* 0x0001e20000100800 */
[----:B------:R-:W-:Y:S01]  /*14aa0*/  @!P5 IMAD.MOV R11, RZ, RZ, -R11 ;  /* 0x000000ffff0bd224 */ /* 0x000fe200078e0a0b */
[----:B------:R-:W-:Y:S01]  /*14ab0*/  ISETP.GE.AND P5, PT, R6, RZ, PT ;  /* 0x000000ff0600720c */ /* 0x000fe20003fa6270 */
[----:B------:R-:W-:Y:S01]  /*14ac0*/  IMAD.MOV.U32 R13, RZ, RZ, R3 ;  /* 0x000000ffff0d7224 */ /* 0x000fe200078e0003 */
[----:B------:R-:W-:Y:S01]  /*14ad0*/  ISETP.GE.AND P1, PT, R4, RZ, PT ;  /* 0x000000ff0400720c */ /* 0x000fe20003f26270 */
[C---:B------:R-:W-:Y:S01]  /*14ae0*/  VIADD R3, R29.reuse, 0x7b ;  /* 0x0000007b1d037836 */ /* 0x040fe20000000000 */
[----:B------:R-:W-:Y:S01]  /*14af0*/  LOP3.LUT R4, R29, 0xc, RZ, 0xfc, !PT ;  /* 0x0000000c1d047812 */ /* 0x000fe200078efcff */
[----:B------:R-:W-:Y:S01]  /*14b00*/  @!P4 IMAD.MOV R13, RZ, RZ, -R13 ;  /* 0x000000ffff0dc224 */ /* 0x000fe200078e0a0d */
[----:B------:R1:W-:Y:S01]  /*14b10*/  STL [R1+0x1ec], R11 ;  /* 0x0001ec0b01007387 */ /* 0x0003e20000100800 */
[----:B------:R-:W-:Y:S01]  /*14b20*/  ISETP.GE.AND P3, PT, R10, RZ, PT ;  /* 0x000000ff0a00720c */ /* 0x000fe20003f66270 */
[----:B0-----:R-:W-:-:S02]  /*14b30*/  IMAD R14, R5, R12, R17 ;  /* 0x0000000c050e7224 */ /* 0x001fc400078e0211 */
[--C-:B------:R-:W-:Y:S01]  /*14b40*/  @!P6 IMAD.IADD R9, R9, 0x1, -R5.reuse ;  /* 0x000000010909e824 */ /* 0x100fe200078e0a05 */
[----:B------:R0:W-:Y:S01]  /*14b50*/  STL [R1+0x1e8], R13 ;  /* 0x0001e80d01007387 */ /* 0x0001e20000100800 */
[----:B------:R-:W-:Y:S01]  /*14b60*/  @!P0 IMAD.IADD R2, R2, 0x1, -R5 ;  /* 0x0000000102028824 */ /* 0x000fe200078e0a05 */
[C---:B------:R-:W-:Y:S01]  /*14b70*/  ISETP.GT.U32.AND P4, PT, R5.reuse, R14, PT ;  /* 0x0000000e0500720c */ /* 0x040fe20003f84070 */
[----:B------:R-:W-:Y:S01]  /*14b80*/  IMAD.MOV.U32 R10, RZ, RZ, R9 ;  /* 0x000000ffff0a7224 */ /* 0x000fe200078e0009 */
[----:B------:R-:W-:Y:S01]  /*14b90*/  ISETP.GE.AND P0, PT, R4, RZ, PT ;  /* 0x000000ff0400720c */ /* 0x000fe20003f06270 */
[----:B-1----:R-:W-:Y:S01]  /*14ba0*/  IMAD.MOV.U32 R11, RZ, RZ, R2 ;  /* 0x000000ffff0b7224 */ /* 0x002fe200078e0002 */
[----:B------:R-:W-:Y:S01]  /*14bb0*/  ISETP.GE.AND P6, PT, R26, RZ, PT ;  /* 0x000000ff1a00720c */ /* 0x000fe20003fc6270 */
[----:B------:R-:W-:Y:S01]  /*14bc0*/  @!P5 IMAD.MOV R10, RZ, RZ, -R10 ;  /* 0x000000ffff0ad224 */ /* 0x000fe200078e0a0a */
[----:B------:R-:W-:Y:S01]  /*14bd0*/  ISETP.GT.U32.AND P5, PT, R5, R0, PT ;  /* 0x000000000500720c */ /* 0x000fe20003fa4070 */
[----:B------:R-:W-:Y:S01]  /*14be0*/  @!P1 IMAD.MOV R11, RZ, RZ, -R11 ;  /* 0x000000ffff0b9224 */ /* 0x000fe200078e0a0b */
[----:B0-----:R-:W-:Y:S01]  /*14bf0*/  IABS R13, R4 ;  /* 0x00000004000d7213 */ /* 0x001fe20000000000 */
[C---:B------:R-:W-:Y:S01]  /*14c00*/  VIADD R12, R29.reuse, 0x78 ;  /* 0x000000781d0c7836 */ /* 0x040fe20000000000 */
[----:B------:R-:W-:Y:S01]  /*14c10*/  IABS R4, R3 ;  /* 0x0000000300047213 */ /* 0x000fe20000000000 */
[----:B------:R-:W-:Y:S01]  /*14c20*/  VIADD R27, R29, 0x5a ;  /* 0x0000005a1d1b7836 */ /* 0x000fe20000000000 */
[----:B------:R-:W-:Y:S01]  /*14c30*/  ISETP.GE.AND P1, PT, R3, RZ, PT ;  /* 0x000000ff0300720c */ /* 0x000fe20003f26270 */
[----:B------:R-:W-:Y:S01]  /*14c40*/  @!P4 IMAD.IADD R14, R14, 0x1, -R5 ;  /* 0x000000010e0ec824 */ /* 0x000fe200078e0a05 */
[----:B------:R-:W-:Y:S01]  /*14c50*/  STL [R1+0x1e4], R11 ;  /* 0x0001e40b01007387 */ /* 0x000fe20000100800 */
[----:B------:R-:W-:Y:S01]  /*14c60*/  IMAD.HI.U32 R2, R8, R4, RZ ;  /* 0x0000000408027227 */ /* 0x000fe200078e00ff */
[----:B------:R-:W-:-:S02]  /*14c70*/  IABS R26, R26 ;  /* 0x0000001a001a7213 */ /* 0x000fc40000000000 */
[C---:B------:R-:W-:Y:S01]  /*14c80*/  ISETP.GT.U32.AND P4, PT, R5.reuse, R14, PT ;  /* 0x0000000e0500720c */ /* 0x040fe20003f84070 */
[----:B------:R-:W-:Y:S01]  /*14c90*/  IMAD.HI.U32 R6, R8, R13, RZ ;  /* 0x0000000d08067227 */ /* 0x000fe200078e00ff */
[----:B------:R0:W-:Y:S03]  /*14ca0*/  STL [R1+0x1e0], R10 ;  /* 0x0001e00a01007387 */ /* 0x0001e60000100800 */
[----:B------:R-:W-:Y:S02]  /*14cb0*/  IMAD.MOV R2, RZ, RZ, -R2 ;  /* 0x000000ffff027224 */ /* 0x000fe400078e0a02 */
[----:B------:R-:W-:Y:S02]  /*14cc0*/  IMAD.MOV R6, RZ, RZ, -R6 ;  /* 0x000000ffff067224 */ /* 0x000fe400078e0a06 */
[C---:B------:R-:W-:Y:S02]  /*14cd0*/  IMAD R4, R5.reuse, R2, R4 ;  /* 0x0000000205047224 */ /* 0x040fe400078e0204 */
[----:B------:R-:W-:Y:S01]  /*14ce0*/  IMAD R13, R5, R6, R13 ;  /* 0x00000006050d7224 */ /* 0x000fe200078e020d */
[----:B0-----:R-:W-:Y:S01]  /*14cf0*/  IABS R10, R12 ;  /* 0x0000000c000a7213 */ /* 0x001fe20000000000 */
[----:B------:R-:W-:-:S02]  /*14d00*/  VIADD R3, R29, 0x7a ;  /* 0x0000007a1d037836 */ /* 0x000fc40000000000 */
[--C-:B------:R-:W-:Y:S01]  /*14d10*/  @!P5 IMAD.IADD R0, R0, 0x1, -R5.reuse ;  /* 0x000000010000d824 */ /* 0x100fe200078e0a05 */
[C---:B------:R-:W-:Y:S01]  /*14d20*/  ISETP.GT.U32.AND P5, PT, R5.reuse, R4, PT ;  /* 0x000000040500720c */ /* 0x040fe20003fa4070 */
[----:B------:R-:W-:Y:S01]  /*14d30*/  @!P4 IMAD.IADD R14, R14, 0x1, -R5 ;  /* 0x000000010e0ec824 */ /* 0x000fe200078e0a05 */
[----:B------:R-:W-:Y:S01]  /*14d40*/  ISETP.GT.U32.AND P4, PT, R5, R13, PT ;  /* 0x0000000d0500720c */ /* 0x000fe20003f84070 */
[----:B------:R-:W-:Y:S01]  /*14d50*/  IMAD.HI.U32 R9, R8, R26, RZ ;  /* 0x0000001a08097227 */ /* 0x000fe200078e00ff */
[----:B------:R-:W-:-:S03]  /*14d60*/  IABS R11, R3 ;  /* 0x00000003000b7213 */ /* 0x000fc60000000000 */
[----:B------:R-:W-:Y:S02]  /*14d70*/  VIADD R6, R29, 0x79 ;  /* 0x000000791d067836 */ /* 0x000fe40000000000 */
[----:B------:R-:W-:-:S04]  /*14d80*/  IMAD.HI.U32 R15, R8, R11, RZ ;  /* 0x0000000b080f7227 */ /* 0x000fc800078e00ff */
[----:B------:R-:W-:Y:S02]  /*14d90*/  IMAD.MOV R9, RZ, RZ, -R9 ;  /* 0x000000ffff097224 */ /* 0x000fe400078e0a09 */
[----:B------:R-:W-:Y:S02]  /*14da0*/  IMAD.MOV R15, RZ, RZ, -R15 ;  /* 0x000000ffff0f7224 */ /* 0x000fe400078e0a0f */
[--C-:B------:R-:W-:Y:S02]  /*14db0*/  @!P5 IMAD.IADD R4, R4, 0x1, -R5.reuse ;  /* 0x000000010404d824 */ /* 0x100fe400078e0a05 */
[----:B------:R-:W-:Y:S01]  /*14dc0*/  IMAD R26, R5, R9, R26 ;  /* 0x00000009051a7224 */ /* 0x000fe200078e021a */
[----:B------:R-:W-:Y:S01]  /*14dd0*/  IABS R9, R6 ;  /* 0x0000000600097213 */ /* 0x000fe20000000000 */
[----:B------:R-:W-:Y:S01]  /*14de0*/  @!P4 IMAD.IADD R13, R13, 0x1, -R5 ;  /* 0x000000010d0dc824 */ /* 0x000fe200078e0a05 */
[C---:B------:R-:W-:Y:S01]  /*14df0*/  ISETP.GT.U32.AND P5, PT, R5.reuse, R4, PT ;  /* 0x000000040500720c */ /* 0x040fe20003fa4070 */
[----:B------:R-:W-:Y:S01]  /*14e00*/  IMAD.MOV.U32 R17, RZ, RZ, R14 ;  /* 0x000000ffff117224 */ /* 0x000fe200078e000e */
[C---:B------:R-:W-:Y:S01]  /*14e10*/  ISETP.GT.U32.AND P4, PT, R5.reuse, R26, PT ;  /* 0x0000001a0500720c */ /* 0x040fe20003f84070 */
[----:B------:R-:W-:-:S02]  /*14e20*/  IMAD R11, R5, R15, R11 ;  /* 0x0000000f050b7224 */ /* 0x000fc400078e020b */
[----:B------:R-:W-:Y:S02]  /*14e30*/  IMAD.MOV.U32 R15, RZ, RZ, R0 ;  /* 0x000000ffff0f7224 */ /* 0x000fe400078e0000 */
[----:B------:R-:W-:-:S04]  /*14e40*/  IMAD.HI.U32 R0, R8, R10, RZ ;  /* 0x0000000a08007227 */ /* 0x000fc800078e00ff */
[----:B------:R-:W-:Y:S01]  /*14e50*/  @!P3 IMAD.MOV R17, RZ, RZ, -R17 ;  /* 0x000000ffff11b224 */ /* 0x000fe200078e0a11 */
[----:B------:R-:W-:Y:S01]  /*14e60*/  ISETP.GT.U32.AND P3, PT, R5, R13, PT ;  /* 0x0000000d0500720c */ /* 0x000fe20003f64070 */
[----:B------:R-:W-:-:S03]  /*14e70*/  IMAD.HI.U32 R14, R8, R9, RZ ;  /* 0x00000009080e7227 */ /* 0x000fc600078e00ff */
[----:B------:R0:W-:Y:S01]  /*14e80*/  STL [R1+0x1dc], R17 ;  /* 0x0001dc1101007387 */ /* 0x0001e20000100800 */
[----:B------:R-:W-:Y:S02]  /*14e90*/  IMAD.MOV R0, RZ, RZ, -R0 ;  /* 0x000000ffff007224 */ /* 0x000fe400078e0a00 */
[----:B------:R-:W-:Y:S02]  /*14ea0*/  IMAD.MOV R14, RZ, RZ, -R14 ;  /* 0x000000ffff0e7224 */ /* 0x000fe400078e0a0e */
[C---:B------:R-:W-:Y:S02]  /*14eb0*/  IMAD R10, R5.reuse, R0, R10 ;  /* 0x00000000050a7224 */ /* 0x040fe400078e020a */
[----:B------:R-:W-:Y:S02]  /*14ec0*/  IMAD R9, R5, R14, R9 ;  /* 0x0000000e05097224 */ /* 0x000fe400078e0209 */
[----:B------:R-:W-:Y:S02]  /*14ed0*/  VIADD R2, R29, 0x77 ;  /* 0x000000771d027836 */ /* 0x000fe40000000000 */
[----:B------:R-:W-:Y:S01]  /*14ee0*/  @!P2 IMAD.MOV R15, RZ, RZ, -R15 ;  /* 0x000000ffff0fa224 */ /* 0x000fe200078e0a0f */
[C---:B------:R-:W-:Y:S01]  /*14ef0*/  ISETP.GT.U32.AND P2, PT, R5.reuse, R11, PT ;  /* 0x0000000b0500720c */ /* 0x040fe20003f44070 */
[--C-:B------:R-:W-:Y:S01]  /*14f00*/  @!P5 IMAD.IADD R4, R4, 0x1, -R5.reuse ;  /* 0x000000010404d824 */ /* 0x100fe200078e0a05 */
[----:B------:R-:W-:Y:S01]  /*14f10*/  ISETP.GT.U32.AND P5, PT, R5, R10, PT ;  /* 0x0000000a0500720c */ /* 0x000fe20003fa4070 */
[--C-:B------:R-:W-:Y:S01]  /*14f20*/  @!P3 IMAD.IADD R13, R13, 0x1, -R5.reuse ;  /* 0x000000010d0db824 */ /* 0x100fe200078e0a05 */
[----:B------:R-:W-:Y:S01]  /*14f30*/  ISETP.GT.U32.AND P3, PT, R5, R9, PT ;  /* 0x000000090500720c */ /* 0x000fe20003f64070 */
[----:B------:R-:W-:Y:S01]  /*14f40*/  @!P4 IMAD.IADD R26, R26, 0x1, -R5 ;  /* 0x000000011a1ac824 */ /* 0x000fe200078e0a05 */
[----:B------:R-:W-:Y:S01]  /*14f50*/  IABS R16, R2 ;  /* 0x0000000200107213 */ /* 0x000fe20000000000 */
[----:B------:R-:W-:Y:S01]  /*14f60*/  IMAD.MOV.U32 R18, RZ, RZ, R13 ;  /* 0x000000ffff127224 */ /* 0x000fe200078e000d */
[----:B------:R-:W-:Y:S01]  /*14f70*/  ISETP.GE.AND P4, PT, R3, RZ, PT ;  /* 0x000000ff0300720c */ /* 0x000fe20003f86270 */
[----:B------:R-:W-:Y:S01]  /*14f80*/  VIADD R3, R29, 0x76 ;  /* 0x000000761d037836 */ /* 0x000fe20000000000 */
[----:B------:R1:W-:Y:S01]  /*14f90*/  STL [R1+0x1d8], R15 ;  /* 0x0001d80f01007387 */ /* 0x0003e20000100800 */
[----:B------:R-:W-:-:S04]  /*14fa0*/  IMAD.HI.U32 R14, R8, R16, RZ ;  /* 0x00000010080e7227 */ /* 0x000fc800078e00ff */
[----:B------:R-:W-:Y:S01]  /*14fb0*/  IMAD.MOV R0, RZ, RZ, -R14 ;  /* 0x000000ffff007224 */ /* 0x000fe200078e0a0e */
[----:B------:R-:W-:Y:S01]  /*14fc0*/  IABS R14, R3 ;  /* 0x00000003000e7213 */ /* 0x000fe20000000000 */
[--C-:B------:R-:W-:Y:S01]  /*14fd0*/  @!P2 IMAD.IADD R11, R11, 0x1, -R5.reuse ;  /* 0x000000010b0ba824 */ /* 0x100fe200078e0a05 */
[----:B------:R-:W-:Y:S01]  /*14fe0*/  ISETP.GE.AND P2, PT, R6, RZ, PT ;  /* 0x000000ff0600720c */ /* 0x000fe20003f46270 */
[--C-:B------:R-:W-:Y:S02]  /*14ff0*/  @!P5 IMAD.IADD R10, R10, 0x1, -R5.reuse ;  /* 0x000000010a0ad824 */ /* 0x100fe400078e0a05 */
[----:B------:R-:W-:Y:S01]  /*15000*/  @!P3 IMAD.IADD R9, R9, 0x1, -R5 ;  /* 0x000000010909b824 */ /* 0x000fe200078e0a05 */
[C---:B------:R-:W-:Y:S01]  /*15010*/  ISETP.GT.U32.AND P3, PT, R5.reuse, R11, PT ;  /* 0x0000000b0500720c */ /* 0x040fe20003f64070 */
[----:B------:R-:W-:Y:S01]  /*15020*/  @!P0 IMAD.MOV R18, RZ, RZ, -R18 ;  /* 0x000000ffff128224 */ /* 0x000fe200078e0a12 */
[C---:B------:R-:W-:Y:S01]  /*15030*/  ISETP.GT.U32.AND P0, PT, R5.reuse, R10, PT ;  /* 0x0000000a0500720c */ /* 0x040fe20003f04070 */
[C---:B------:R-:W-:Y:S01]  /*15040*/  IMAD R16, R5.reuse, R0, R16 ;  /* 0x0000000005107224 */ /* 0x040fe200078e0210 */
[----:B------:R-:W-:Y:S01]  /*15050*/  ISETP.GT.U32.AND P5, PT, R5, R9, PT ;  /* 0x000000090500720c */ /* 0x000fe20003fa4070 */
[----:B------:R-:W-:Y:S01]  /*15060*/  VIADD R6, R29, 0x75 ;  /* 0x000000751d067836 */ /* 0x000fe20000000000 */
[----:B------:R3:W-:Y:S01]  /*15070*/  STL [R1+0x160], R18 ;  /* 0x0001601201007387 */ /* 0x0007e20000100800 */
[----:B------:R-:W-:-:S03]  /*15080*/  IMAD.HI.U32 R0, R8, R14, RZ ;  /* 0x0000000e08007227 */ /* 0x000fc600078e00ff */
[----:B0-----:R-:W-:Y:S01]  /*15090*/  IABS R17, R6 ;  /* 0x0000000600117213 */ /* 0x001fe20000000000 */
[----:B-1----:R-:W-:Y:S02]  /*150a0*/  VIADD R15, R29, 0x74 ;  /* 0x000000741d0f7836 */ /* 0x002fe40000000000 */
[----:B------:R-:W-:Y:S02]  /*150b0*/  IMAD.MOV R0, RZ, RZ, -R0 ;  /* 0x000000ffff007224 */ /* 0x000fe400078e0a00 */
[----:B------:R-:W-:Y:S01]  /*150c0*/  @!P3 IMAD.IADD R11, R11, 0x1, -R5 ;  /* 0x000000010b0bb824 */ /* 0x000fe200078e0a05 */
[----:B------:R-:W-:Y:S01]  /*150d0*/  IABS R13, R15 ;  /* 0x0000000f000d7213 */ /* 0x000fe20000000000 */
[----:B------:R-:W-:Y:S01]  /*150e0*/  IMAD R14, R5, R0, R14 ;  /* 0x00000000050e7224 */ /* 0x000fe200078e020e */
[----:B------:R-:W-:Y:S01]  /*150f0*/  ISETP.GE.AND P3, PT, R12, RZ, PT ;  /* 0x000000ff0c00720c */ /* 0x000fe20003f66270 */
[----:B---3--:R-:W-:Y:S02]  /*15100*/  IMAD.MOV.U32 R18, RZ, RZ, R4 ;  /* 0x000000ffff127224 */ /* 0x008fe400078e0004 */
[----:B------:R-:W-:-:S02]  /*15110*/  IMAD.MOV.U32 R4, RZ, RZ, R17 ;  /* 0x000000ffff047224 */ /* 0x000fc400078e0011 */
[----:B------:R-:W-:Y:S01]  /*15120*/  @!P0 IMAD.IADD R10, R10, 0x1, -R5 ;  /* 0x000000010a0a8824 */ /* 0x000fe200078e0a05 */
[----:B------:R-:W-:Y:S01]  /*15130*/  ISETP.GT.U32.AND P0, PT, R5, R14, PT ;  /* 0x0000000e0500720c */ /* 0x000fe20003f04070 */
[----:B------:R-:W-:-:S04]  /*15140*/  IMAD.HI.U32 R0, R8, R13, RZ ;  /* 0x0000000d08007227 */ /* 0x000fc800078e00ff */
[----:B------:R-:W-:-:S04]  /*15150*/  IMAD.HI.U32 R12, R8, R4, RZ ;  /* 0x00000004080c7227 */ /* 0x000fc800078e00ff */
[--C-:B------:R-:W-:Y:S01]  /*15160*/  @!P5 IMAD.IADD R9, R9, 0x1, -R5.reuse ;  /* 0x000000010909d824 */ /* 0x100fe200078e0a05 */
[----:B------:R-:W-:Y:S01]  /*15170*/  ISETP.GE.AND P5, PT, R2, RZ, PT ;  /* 0x000000ff0200720c */ /* 0x000fe20003fa6270 */
[----:B------:R-:W-:Y:S02]  /*15180*/  IMAD.MOV R2, RZ, RZ, -R0 ;  /* 0x000000ffff027224 */ /* 0x000fe400078e0a00 */
[----:B------:R-:W-:Y:S02]  /*15190*/  IMAD.MOV R12, RZ, RZ, -R12 ;  /* 0x000000ffff0c7224 */ /* 0x000fe400078e0a0c */
[----:B------:R-:W-:Y:S02]  /*151a0*/  VIADD R0, R29, 0x73 ;  /* 0x000000731d007836 */ /* 0x000fe40000000000 */
[----:B------:R-:W-:Y:S01]  /*151b0*/  @!P1 IMAD.MOV R18, RZ, RZ, -R18 ;  /* 0x000000ffff129224 */ /* 0x000fe200078e0a12 */
[C---:B------:R-:W-:Y:S01]  /*151c0*/  ISETP.GT.U32.AND P1, PT, R5.reuse, R16, PT ;  /* 0x000000100500720c */ /* 0x040fe20003f24070 */
[----:B------:R-:W-:Y:S01]  /*151d0*/  IMAD R4, R5, R12, R4 ;  /* 0x0000000c05047224 */ /* 0x000fe200078e0204 */
[----:B------:R-:W-:Y:S01]  /*151e0*/  IABS R12, R0 ;  /* 0x00000000000c7213 */ /* 0x000fe20000000000 */
[----:B------:R-:W-:Y:S01]  /*151f0*/  @!P0 IMAD.IADD R14, R14, 0x1, -R5 ;  /* 0x000000010e0e8824 */ /* 0x000fe200078e0a05 */
[----:B------:R0:W-:Y:S01]  /*15200*/  STL [R1+0x1d4], R18 ;  /* 0x0001d41201007387 */ /* 0x0001e20000100800 */
[----:B------:R-:W-:-:S02]  /*15210*/  IMAD.MOV.U32 R17, RZ, RZ, R9 ;  /* 0x000000ffff117224 */ /* 0x000fc400078e0009 */
[C---:B------:R-:W-:Y:S02]  /*15220*/  IMAD R13, R5.reuse, R2, R13 ;  /* 0x00000002050d7224 */ /* 0x040fe400078e020d */
[----:B------:R-:W-:Y:S01]  /*15230*/  @!P2 IMAD.MOV R17, RZ, RZ, -R17 ;  /* 0x000000ffff11a224 */ /* 0x000fe200078e0a11 */
[----:B------:R-:W-:Y:S01]  /*15240*/  ISETP.GT.U32.AND P2, PT, R5, R14, PT ;  /* 0x0000000e0500720c */ /* 0x000fe20003f44070 */
[----:B------:R-:W-:Y:S02]  /*15250*/  VIADD R2, R29, 0x72 ;  /* 0x000000721d027836 */ /* 0x000fe40000000000 */
[----:B------:R-:W-:Y:S01]  /*15260*/  @!P1 IMAD.IADD R16, R16, 0x1, -R5 ;  /* 0x0000000110109824 */ /* 0x000fe200078e0a05 */
[----:B------:R-:W-:Y:S01]  /*15270*/  ISETP.GE.AND P1, PT, R3, RZ, PT ;  /* 0x000000ff0300720c */ /* 0x000fe20003f26270 */
[----:B0-----:R-:W-:Y:S01]  /*15280*/  IMAD.MOV.U32 R18, RZ, RZ, R11 ;  /* 0x000000ffff127224 */ /* 0x001fe200078e000b */
[----:B------:R-:W-:Y:S01]  /*15290*/  IABS R9, R2 ;  /* 0x0000000200097213 */ /* 0x000fe20000000000 */
[----:B------:R-:W-:Y:S01]  /*152a0*/  IMAD.MOV.U32 R11, RZ, RZ, R12 ;  /* 0x000000ffff0b7224 */ /* 0x000fe200078e000c */
[C---:B------:R-:W-:Y:S01]  /*152b0*/  ISETP.GT.U32.AND P0, PT, R5.reuse, R16, PT ;  /* 0x000000100500720c */ /* 0x040fe20003f04070 */
[----:B------:R-:W-:Y:S01]  /*152c0*/  @!P4 IMAD.MOV R18, RZ, RZ, -R18 ;  /* 0x000000ffff12c224 */ /* 0x000fe200078e0a12 */
[----:B------:R-:W-:Y:S01]  /*152d0*/  ISETP.GT.U32.AND P4, PT, R5, R4, PT ;  /* 0x000000040500720c */ /* 0x000fe20003f84070 */
[----:B------:R-:W-:-:S03]  /*152e0*/  IMAD.HI.U32 R12, R8, R11, RZ ;  /* 0x0000000b080c7227 */ /* 0x000fc600078e00ff */
[----:B------:R-:W-:Y:S01]  /*152f0*/  STL [R1+0x1d0], R18 ;  /* 0x0001d01201007387 */ /* 0x000fe20000100800 */
[----:B------:R-:W-:Y:S02]  /*15300*/  IMAD.MOV R12, RZ, RZ, -R12 ;  /* 0x000000ffff0c7224 */ /* 0x000fe400078e0a0c */
[----:B------:R-:W-:Y:S01]  /*15310*/  VIADD R3, R29, 0x71 ;  /* 0x000000711d037836 */ /* 0x000fe20000000000 */
[----:B------:R0:W-:Y:S01]  /*15320*/  STL [R1+0x1cc], R17 ;  /* 0x0001cc1101007387 */ /* 0x0001e20000100800 */
[C---:B------:R-:W-:Y:S02]  /*15330*/  IMAD R11, R5.reuse, R12, R11 ;  /* 0x0000000c050b7224 */ /* 0x040fe400078e020b */
[--C-:B------:R-:W-:Y:S02]  /*15340*/  @!P2 IMAD.IADD R14, R14, 0x1, -R5.reuse ;  /* 0x000000010e0ea824 */ /* 0x100fe400078e0a05 */
[--C-:B------:R-:W-:Y:S01]  /*15350*/  @!P4 IMAD.IADD R4, R4, 0x1, -R5.reuse ;  /* 0x000000010404c824 */ /* 0x100fe200078e0a05 */
[C---:B------:R-:W-:Y:S01]  /*15360*/  ISETP.GT.U32.AND P2, PT, R5.reuse, R11, PT ;  /* 0x0000000b0500720c */ /* 0x040fe20003f44070 */
        /* <DEDUP_REMOVED lines=8> */
[----:B------:R-:W-:-:S02]  /*153f0*/  IMAD.MOV.U32 R6, RZ, RZ, R10 ;  /* 0x000000ffff067224 */ /* 0x000fc400078e000a */
[----:B------:R-:W-:Y:S01]  /*15400*/  VIADD R10, R29, 0x70 ;  /* 0x000000701d0a7836 */ /* 0x000fe20000000000 */
[----:B------:R0:W-:Y:S01]  /*15410*/  STL [R1+0x1c8], R17 ;  /* 0x0001c81101007387 */ /* 0x0001e20000100800 */
[----:B------:R-:W-:Y:S02]  /*15420*/  @!P2 IMAD.IADD R11, R11, 0x1, -R5 ;  /* 0x000000010b0ba824 */ /* 0x000fe400078e0a05 */
[----:B------:R-:W-:-:S04]  /*15430*/  IMAD.HI.U32 R12, R8, R6, RZ ;  /* 0x00000006080c7227 */ /* 0x000fc800078e00ff */
[----:B------:R-:W-:Y:S02]  /*15440*/  IMAD.MOV R16, RZ, RZ, -R12 ;  /* 0x000000ffff107224 */ /* 0x000fe400078e0a0c */
[----:B------:R-:W-:Y:S01]  /*15450*/  @!P3 IMAD.IADD R13, R13, 0x1, -R5 ;  /* 0x000000010d0db824 */ /* 0x000fe200078e0a05 */
[----:B------:R-:W-:Y:S01]  /*15460*/  ISETP.GE.AND P3, PT, R15, RZ, PT ;  /* 0x000000ff0f00720c */ /* 0x000fe20003f66270 */
[----:B0-----:R-:W-:Y:S01]  /*15470*/  IMAD.HI.U32 R17, R8, R9, RZ ;  /* 0x0000000908117227 */ /* 0x001fe200078e00ff */
[----:B------:R-:W-:Y:S02]  /*15480*/  IABS R15, R10 ;  /* 0x0000000a000f7213 */ /* 0x000fe40000000000 */
[----:B------:R-:W-:Y:S01]  /*15490*/  ISETP.GT.U32.AND P2, PT, R5, R13, PT ;  /* 0x0000000d0500720c */ /* 0x000fe20003f44070 */
[----:B------:R-:W-:Y:S02]  /*154a0*/  IMAD.MOV R17, RZ, RZ, -R17 ;  /* 0x000000ffff117224 */ /* 0x000fe400078e0a11 */
[----:B------:R-:W-:-:S02]  /*154b0*/  IMAD.MOV.U32 R12, RZ, RZ, R15 ;  /* 0x000000ffff0c7224 */ /* 0x000fc400078e000f */
[C---:B------:R-:W-:Y:S02]  /*154c0*/  IMAD R9, R5.reuse, R17, R9 ;  /* 0x0000001105097224 */ /* 0x040fe400078e0209 */
[----:B------:R-:W-:Y:S02]  /*154d0*/  @!P4 IMAD.IADD R4, R4, 0x1, -R5 ;  /* 0x000000010404c824 */ /* 0x000fe400078e0a05 */
[----:B------:R-:W-:Y:S01]  /*154e0*/  IMAD.MOV.U32 R17, RZ, RZ, R14 ;  /* 0x000000ffff117224 */ /* 0x000fe200078e000e */
[----:B------:R-:W-:Y:S01]  /*154f0*/  ISETP.GT.U32.AND P4, PT, R5, R9, PT ;  /* 0x000000090500720c */ /* 0x000fe20003f84070 */
[----:B------:R-:W-:-:S04]  /*15500*/  IMAD.HI.U32 R14, R8, R12, RZ ;  /* 0x0000000c080e7227 */ /* 0x000fc800078e00ff */
[----:B------:R-:W-:Y:S02]  /*15510*/  IMAD.MOV R14, RZ, RZ, -R14 ;  /* 0x000000ffff0e7224 */ /* 0x000fe400078e0a0e */
[----:B------:R-:W-:Y:S01]  /*15520*/  @!P2 IMAD.IADD R13, R13, 0x1, -R5 ;  /* 0x000000010d0da824 */ /* 0x000fe200078e0a05 */
[----:B------:R-:W-:Y:S01]  /*15530*/  ISETP.GE.AND P2, PT, R2, RZ, PT ;  /* 0x000000ff0200720c */ /* 0x000fe20003f46270 */
[C---:B------:R-:W-:Y:S02]  /*15540*/  IMAD R6, R5.reuse, R16, R6 ;  /* 0x0000001005067224 */ /* 0x040fe400078e0206 */
[C---:B------:R-:W-:Y:S02]  /*15550*/  IMAD R12, R5.reuse, R14, R12 ;  /* 0x0000000e050c7224 */ /* 0x040fe400078e020c */
[----:B------:R-:W-:Y:S02]  /*15560*/  IMAD.MOV.U32 R16, RZ, RZ, R13 ;  /* 0x000000ffff107224 */ /* 0x000fe400078e000d */
[----:B------:R-:W-:Y:S01]  /*15570*/  @!P5 IMAD.MOV R18, RZ, RZ, -R18 ;  /* 0x000000ffff12d224 */ /* 0x000fe200078e0a12 */
[----:B------:R-:W-:Y:S01]  /*15580*/  ISETP.GT.U32.AND P5, PT, R5, R11, PT ;  /* 0x0000000b0500720c */ /* 0x000fe20003fa4070 */
[----:B------:R-:W-:-:S02]  /*15590*/  IMAD.MOV.U32 R15, RZ, RZ, R4 ;  /* 0x000000ffff0f7224 */ /* 0x000fc400078e0004 */
[----:B------:R-:W-:Y:S01]  /*155a0*/  @!P4 IMAD.IADD R9, R9, 0x1, -R5 ;  /* 0x000000010909c824 */ /* 0x000fe200078e0a05 */
[----:B------:R-:W-:Y:S01]  /*155b0*/  STL [R1+0x1c4], R18 ;  /* 0x0001c41201007387 */ /* 0x000fe20000100800 */
[----:B------:R-:W-:Y:S01]  /*155c0*/  @!P3 IMAD.MOV R16, RZ, RZ, -R16 ;  /* 0x000000ffff10b224 */ /* 0x000fe200078e0a10 */
[C---:B------:R-:W-:Y:S01]  /*155d0*/  ISETP.GT.U32.AND P3, PT, R5.reuse, R12, PT ;  /* 0x0000000c0500720c */ /* 0x040fe20003f64070 */
[----:B------:R-:W-:Y:S01]  /*155e0*/  @!P0 IMAD.MOV R15, RZ, RZ, -R15 ;  /* 0x000000ffff0f8224 */ /* 0x000fe200078e0a0f */
[C---:B------:R-:W-:Y:S01]  /*155f0*/  ISETP.GT.U32.AND P0, PT, R5.reuse, R6, PT ;  /* 0x000000060500720c */ /* 0x040fe20003f04070 */
[----:B------:R-:W-:Y:S01]  /*15600*/  @!P1 IMAD.MOV R17, RZ, RZ, -R17 ;  /* 0x000000ffff119224 */ /* 0x000fe200078e0a11 */
[----:B------:R-:W-:Y:S01]  /*15610*/  ISETP.GT.U32.AND P4, PT, R5, R9, PT ;  /* 0x000000090500720c */ /* 0x000fe20003f84070 */
[C---:B------:R-:W-:Y:S01]  /*15620*/  VIADD R2, R29.reuse, 0x6d ;  /* 0x0000006d1d027836 */ /* 0x040fe20000000000 */
[----:B------:R-:W-:Y:S01]  /*15630*/  ISETP.GE.AND P1, PT, R0, RZ, PT ;  /* 0x000000ff0000720c */ /* 0x000fe20003f26270 */
[----:B------:R-:W-:Y:S01]  /*15640*/  VIADD R0, R29, 0x6e ;  /* 0x0000006e1d007836 */ /* 0x000fe20000000000 */
[----:B------:R-:W-:Y:S01]  /*15650*/  STL [R1+0x1c0], R17 ;  /* 0x0001c01101007387 */ /* 0x000fe20000100800 */
[--C-:B------:R-:W-:Y:S01]  /*15660*/  @!P5 IMAD.IADD R11, R11, 0x1, -R5.reuse ;  /* 0x000000010b0bd824 */ /* 0x100fe200078e0a05 */
[----:B------:R-:W-:Y:S01]  /*15670*/  ISETP.GE.AND P5, PT, R3, RZ, PT ;  /* 0x000000ff0300720c */ /* 0x000fe20003fa6270 */
[----:B------:R-:W-:Y:S01]  /*15680*/  VIADD R3, R29, 0x6f ;  /* 0x0000006f1d037836 */ /* 0x000fe20000000000 */
[----:B------:R-:W-:Y:S01]  /*15690*/  IABS R22, R0 ;  /* 0x0000000000167213 */ /* 0x000fe20000000000 */
[--C-:B------:R-:W-:Y:S01]  /*156a0*/  @!P3 IMAD.IADD R12, R12, 0x1, -R5.reuse ;  /* 0x000000010c0cb824 */ /* 0x100fe200078e0a05 */
[----:B------:R0:W-:Y:S01]  /*156b0*/  STL [R1+0x1bc], R15 ;  /* 0x0001bc0f01007387 */ /* 0x0001e20000100800 */
[--C-:B------:R-:W-:Y:S01]  /*156c0*/  @!P0 IMAD.IADD R6, R6, 0x1, -R5.reuse ;  /* 0x0000000106068824 */ /* 0x100fe200078e0a05 */
[----:B------:R-:W-:Y:S01]  /*156d0*/  IABS R4, R3 ;  /* 0x0000000300047213 */ /* 0x000fe20000000000 */
[----:B------:R-:W-:Y:S01]  /*156e0*/  @!P4 IMAD.IADD R9, R9, 0x1, -R5 ;  /* 0x000000010909c824 */ /* 0x000fe200078e0a05 */
[----:B------:R-:W-:Y:S01]  /*156f0*/  ISETP.GE.AND P4, PT, R3, RZ, PT ;  /* 0x000000ff0300720c */ /* 0x000fe20003f86270 */
[----:B------:R-:W-:Y:S01]  /*15700*/  IMAD.HI.U32 R3, R8, R22, RZ ;  /* 0x0000001608037227 */ /* 0x000fe200078e00ff */
[C---:B------:R-:W-:Y:S01]  /*15710*/  ISETP.GT.U32.AND P3, PT, R5.reuse, R12, PT ;  /* 0x0000000c0500720c */ /* 0x040fe20003f64070 */
[----:B------:R-:W-:Y:S01]  /*15720*/  STL [R1+0x1b8], R16 ;  /* 0x0001b81001007387 */ /* 0x000fe20000100800 */
[----:B------:R-:W-:Y:S01]  /*15730*/  ISETP.GT.U32.AND P0, PT, R5, R6, PT ;  /* 0x000000060500720c */ /* 0x000fe20003f04070 */
[----:B------:R-:W-:Y:S01]  /*15740*/  IMAD.MOV R3, RZ, RZ, -R3 ;  /* 0x000000ffff037224 */ /* 0x000fe200078e0a03 */
[----:B------:R-:W-:Y:S01]  /*15750*/  IABS R21, R2 ;  /* 0x0000000200157213 */ /* 0x000fe20000000000 */
[----:B0-----:R-:W-:-:S02]  /*15760*/  IMAD.MOV.U32 R15, RZ, RZ, R11 ;  /* 0x000000ffff0f7224 */ /* 0x001fc400078e000b */
[----:B------:R-:W-:Y:S02]  /*15770*/  IMAD R22, R5, R3, R22 ;  /* 0x0000000305167224 */ /* 0x000fe400078e0216 */
[----:B------:R-:W-:Y:S01]  /*15780*/  @!P1 IMAD.MOV R15, RZ, RZ, -R15 ;  /* 0x000000ffff0f9224 */ /* 0x000fe200078e0a0f */
[----:B------:R-:W-:Y:S01]  /*15790*/  ISETP.GE.AND P1, PT, R10, RZ, PT ;  /* 0x000000ff0a00720c */ /* 0x000fe20003f26270 */
[----:B------:R-:W-:-:S03]  /*157a0*/  IMAD.HI.U32 R10, R8, R4, RZ ;  /* 0x00000004080a7227 */ /* 0x000fc600078e00ff */
[----:B------:R-:W-:Y:S01]  /*157b0*/  STL [R1+0x1b4], R15 ;  /* 0x0001b40f01007387 */ /* 0x000fe20000100800 */
[--C-:B------:R-:W-:Y:S01]  /*157c0*/  @!P3 IMAD.IADD R12, R12, 0x1, -R5.reuse ;  /* 0x000000010c0cb824 */ /* 0x100fe200078e0a05 */
[----:B------:R-:W-:Y:S01]  /*157d0*/  ISETP.GT.U32.AND P3, PT, R5, R22, PT ;  /* 0x000000160500720c */ /* 0x000fe20003f64070 */
[----:B------:R-:W-:Y:S01]  /*157e0*/  @!P0 IMAD.IADD R6, R6, 0x1, -R5 ;  /* 0x0000000106068824 */ /* 0x000fe200078e0a05 */
[----:B------:R-:W-:Y:S01]  /*157f0*/  ISETP.GE.AND P0, PT, R0, RZ, PT ;  /* 0x000000ff0000720c */ /* 0x000fe20003f06270 */
[----:B------:R-:W-:Y:S02]  /*15800*/  IMAD.MOV.U32 R13, RZ, RZ, R9 ;  /* 0x000000ffff0d7224 */ /* 0x000fe400078e0009 */
[----:B------:R-:W-:Y:S02]  /*15810*/  IMAD.MOV R10, RZ, RZ, -R10 ;  /* 0x000000ffff0a7224 */ /* 0x000fe400078e0a0a */
[----:B------:R-:W-:-:S04]  /*15820*/  IMAD.HI.U32 R0, R8, R21, RZ ;  /* 0x0000001508007227 */ /* 0x000fc800078e00ff */
[----:B------:R-:W-:Y:S01]  /*15830*/  @!P2 IMAD.MOV R13, RZ, RZ, -R13 ;  /* 0x000000ffff0da224 */ /* 0x000fe200078e0a0d */
[----:B------:R-:W-:Y:S01]  /*15840*/  ISETP.GE.AND P2, PT, R2, RZ, PT ;  /* 0x000000ff0200720c */ /* 0x000fe20003f46270 */
[----:B------:R-:W-:Y:S02]  /*15850*/  IMAD R4, R5, R10, R4 ;  /* 0x0000000a05047224 */ /* 0x000fe400078e0204 */
[----:B------:R-:W-:Y:S01]  /*15860*/  IMAD.MOV R0, RZ, RZ, -R0 ;  /* 0x000000ffff007224 */ /* 0x000fe200078e0a00 */
[----:B------:R0:W-:Y:S01]  /*15870*/  STL [R1+0x1b0], R13 ;  /* 0x0001b00d01007387 */ /* 0x0001e20000100800 */
[----:B------:R-:W-:Y:S02]  /*15880*/  IMAD.MOV.U32 R11, RZ, RZ, R6 ;  /* 0x000000ffff0b7224 */ /* 0x000fe400078e0006 */
[C---:B------:R-:W-:Y:S02]  /*15890*/  VIADD R10, R29.reuse, 0x6c ;  /* 0x0000006c1d0a7836 */ /* 0x040fe40000000000 */
[----:B------:R-:W-:-:S02]  /*158a0*/  VIADD R3, R29, 0x6b ;  /* 0x0000006b1d037836 */ /* 0x000fc40000000000 */
[C---:B------:R-:W-:Y:S01]  /*158b0*/  IMAD R21, R5.reuse, R0, R21 ;  /* 0x0000000005157224 */ /* 0x040fe200078e0215 */
[----:B------:R-:W-:Y:S01]  /*158c0*/  IABS R20, R10 ;  /* 0x0000000a00147213 */ /* 0x000fe20000000000 */
[----:B------:R-:W-:Y:S01]  /*158d0*/  @!P5 IMAD.MOV R11, RZ, RZ, -R11 ;  /* 0x000000ffff0bd224 */ /* 0x000fe200078e0a0b */
[----:B------:R-:W-:Y:S01]  /*158e0*/  IABS R19, R3 ;  /* 0x0000000300137213 */ /* 0x000fe20000000000 */
[----:B------:R-:W-:Y:S01]  /*158f0*/  @!P3 IMAD.IADD R22, R22, 0x1, -R5 ;  /* 0x000000011616b824 */ /* 0x000fe200078e0a05 */
[C---:B------:R-:W-:Y:S01]  /*15900*/  ISETP.GT.U32.AND P5, PT, R5.reuse, R4, PT ;  /* 0x000000040500720c */ /* 0x040fe20003fa4070 */
[----:B0-----:R-:W-:Y:S01]  /*15910*/  IMAD.MOV.U32 R13, RZ, RZ, R12 ;  /* 0x000000ffff0d7224 */ /* 0x001fe200078e000c */
[----:B------:R0:W-:Y:S01]  /*15920*/  STL [R1+0x1ac], R11 ;  /* 0x0001ac0b01007387 */ /* 0x0001e20000100800 */
[----:B------:R-:W-:Y:S01]  /*15930*/  IMAD.HI.U32 R9, R8, R19, RZ ;  /* 0x0000001308097227 */ /* 0x000fe200078e00ff */
[----:B------:R-:W-:-:S03]  /*15940*/  ISETP.GT.U32.AND P3, PT, R5, R22, PT ;  /* 0x000000160500720c */ /* 0x000fc60003f64070 */
[----:B------:R-:W-:Y:S01]  /*15950*/  @!P1 IMAD.MOV R13, RZ, RZ, -R13 ;  /* 0x000000ffff0d9224 */ /* 0x000fe200078e0a0d */
[----:B------:R-:W-:Y:S01]  /*15960*/  ISETP.GT.U32.AND P1, PT, R5, R21, PT ;  /* 0x000000150500720c */ /* 0x000fe20003f24070 */
[----:B------:R-:W-:Y:S02]  /*15970*/  IMAD.MOV R9, RZ, RZ, -R9 ;  /* 0x000000ffff097224 */ /* 0x000fe400078e0a09 */
[----:B------:R-:W-:Y:S01]  /*15980*/  VIADD R2, R29, 0x6a ;  /* 0x0000006a1d027836 */ /* 0x000fe20000000000 */
[----:B------:R1:W-:Y:S01]  /*15990*/  STL [R1+0x1a8], R13 ;  /* 0x0001a80d01007387 */ /* 0x0003e20000100800 */
[----:B0-----:R-:W-:-:S03]  /*159a0*/  IMAD.HI.U32 R11, R8, R20, RZ ;  /* 0x00000014080b7227 */ /* 0x001fc600078e00ff */
[----:B------:R-:W-:Y:S01]  /*159b0*/  IABS R15, R2 ;  /* 0x00000002000f7213 */ /* 0x000fe20000000000 */
[----:B------:R-:W-:Y:S02]  /*159c0*/  IMAD.MOV R11, RZ, RZ, -R11 ;  /* 0x000000ffff0b7224 */ /* 0x000fe400078e0a0b */
[C---:B------:R-:W-:Y:S02]  /*159d0*/  IMAD R19, R5.reuse, R9, R19 ;  /* 0x0000000905137224 */ /* 0x040fe400078e0213 */
[C---:B------:R-:W-:Y:S02]  /*159e0*/  IMAD R20, R5.reuse, R11, R20 ;  /* 0x0000000b05147224 */ /* 0x040fe400078e0214 */
[--C-:B------:R-:W-:Y:S02]  /*159f0*/  @!P5 IMAD.IADD R4, R4, 0x1, -R5.reuse ;  /* 0x000000010404d824 */ /* 0x100fe400078e0a05 */
[--C-:B------:R-:W-:Y:S01]  /*15a00*/  @!P3 IMAD.IADD R22, R22, 0x1, -R5.reuse ;  /* 0x000000011616b824 */ /* 0x100fe200078e0a05 */
[----:B------:R-:W-:Y:S01]  /*15a10*/  ISETP.GT.U32.AND P3, PT, R5, R20, PT ;  /* 0x000000140500720c */ /* 0x000fe20003f64070 */
[----:B------:R-:W-:Y:S01]  /*15a20*/  @!P1 IMAD.IADD R21, R21, 0x1, -R5 ;  /* 0x0000000115159824 */ /* 0x000fe200078e0a05 */
[----:B------:R-:W-:Y:S01]  /*15a30*/  ISETP.GT.U32.AND P1, PT, R5, R19, PT ;  /* 0x000000130500720c */ /* 0x000fe20003f24070 */
[----:B------:R-:W-:Y:S01]  /*15a40*/  VIADD R16, R29, 0x69 ;  /* 0x000000691d107836 */ /* 0x000fe20000000000 */
[----:B------:R-:W-:Y:S01]  /*15a50*/  ISETP.GT.U32.AND P5, PT, R5, R4, PT ;  /* 0x000000040500720c */ /* 0x000fe20003fa4070 */
[----:B------:R-:W-:-:S03]  /*15a60*/  IMAD.HI.U32 R6, R8, R15, RZ ;  /* 0x0000000f08067227 */ /* 0x000fc600078e00ff */
[----:B------:R-:W-:Y:S01]  /*15a70*/  IABS R14, R16 ;  /* 0x00000010000e7213 */ /* 0x000fe20000000000 */
[----:B------:R-:W-:Y:S02]  /*15a80*/  IMAD.MOV R6, RZ, RZ, -R6 ;  /* 0x000000ffff067224 */ /* 0x000fe400078e0a06 */
[C---:B------:R-:W-:Y:S02]  /*15a90*/  VIADD R17, R29.reuse, 0x68 ;  /* 0x000000681d117836 */ /* 0x040fe40000000000 */
[----:B------:R-:W-:Y:S02]  /*15aa0*/  VIADD R18, R29, 0x67 ;  /* 0x000000671d127836 */ /* 0x000fe40000000000 */
[----:B------:R-:W-:Y:S01]  /*15ab0*/  IMAD R15, R5, R6, R15 ;  /* 0x00000006050f7224 */ /* 0x000fe200078e020f */
[----:B-1----:R-:W-:Y:S01]  /*15ac0*/  IABS R13, R17 ;  /* 0x00000011000d7213 */ /* 0x002fe20000000000 */
[--C-:B------:R-:W-:Y:S01]  /*15ad0*/  @!P3 IMAD.IADD R20, R20, 0x1, -R5.reuse ;  /* 0x000000011414b824 */ /* 0x100fe200078e0a05 */
[----:B------:R-:W-:Y:S01]  /*15ae0*/  IABS R12, R18 ;  /* 0x00000012000c7213 */ /* 0x000fe20000000000 */
[--C-:B------:R-:W-:Y:S01]  /*15af0*/  @!P1 IMAD.IADD R19, R19, 0x1, -R5.reuse ;  /* 0x0000000113139824 */ /* 0x100fe200078e0a05 */
[C---:B------:R-:W-:Y:S01]  /*15b00*/  ISETP.GT.U32.AND P3, PT, R5.reuse, R21, PT ;  /* 0x000000150500720c */ /* 0x040fe20003f64070 */
[----:B------:R-:W-:Y:S01]  /*15b10*/  @!P5 IMAD.IADD R4, R4, 0x1, -R5 ;  /* 0x000000010404d824 */ /* 0x000fe200078e0a05 */
[----:B------:R-:W-:Y:S01]  /*15b20*/  ISETP.GE.AND P5, PT, R10, RZ, PT ;  /* 0x000000ff0a00720c */ /* 0x000fe20003fa6270 */
[----:B------:R-:W-:Y:S01]  /*15b30*/  IMAD.HI.U32 R0, R8, R14, RZ ;  /* 0x0000000e08007227 */ /* 0x000fe200078e00ff */
[----:B------:R-:W-:-:S03]  /*15b40*/  ISETP.GT.U32.AND P1, PT, R5, R19, PT ;  /* 0x000000130500720c */ /* 0x000fc60003f24070 */
[----:B------:R-:W-:Y:S01]  /*15b50*/  @!P0 IMAD.MOV R22, RZ, RZ, -R22 ;  /* 0x000000ffff168224 */ /* 0x000fe200078e0a16 */
[----:B------:R-:W-:Y:S01]  /*15b60*/  ISETP.GT.U32.AND P0, PT, R5, R15, PT ;  /* 0x0000000f0500720c */ /* 0x000fe20003f04070 */
[----:B------:R-:W-:Y:S02]  /*15b70*/  IMAD.MOV.U32 R23, RZ, RZ, R4 ;  /* 0x000000ffff177224 */ /* 0x000fe400078e0004 */
[----:B------:R-:W-:Y:S02]  /*15b80*/  IMAD.MOV R0, RZ, RZ, -R0 ;  /* 0x000000ffff007224 */ /* 0x000fe400078e0a00 */
[----:B------:R-:W-:-:S04]  /*15b90*/  IMAD.HI.U32 R6, R8, R13, RZ ;  /* 0x0000000d08067227 */ /* 0x000fc800078e00ff */
[----:B------:R-:W-:-:S04]  /*15ba0*/  IMAD.HI.U32 R4, R8, R12, RZ ;  /* 0x0000000c08047227 */ /* 0x000fc800078e00ff */
[C---:B------:R-:W-:Y:S02]  /*15bb0*/  IMAD R14, R5.reuse, R0, R14 ;  /* 0x00000000050e7224 */ /* 0x040fe400078e020e */
[----:B------:R-:W-:Y:S02]  /*15bc0*/  IMAD.MOV R6, RZ, RZ, -R6 ;  /* 0x000000ffff067224 */ /* 0x000fe400078e0a06 */
[----:B------:R-:W-:Y:S02]  /*15bd0*/  IMAD.MOV R4, RZ, RZ, -R4 ;  /* 0x000000ffff047224 */ /* 0x000fe400078e0a04 */
[----:B------:R-:W-:Y:S01]  /*15be0*/  @!P4 IMAD.MOV R23, RZ, RZ, -R23 ;  /* 0x000000ffff17c224 */ /* 0x000fe200078e0a17 */
[----:B------:R-:W-:Y:S01]  /*15bf0*/  ISETP.GT.U32.AND P4, PT, R5, R20, PT ;  /* 0x000000140500720c */ /* 0x000fe20003f84070 */
[----:B------:R-:W-:Y:S01]  /*15c00*/  @!P3 IMAD.IADD R21, R21, 0x1, -R5 ;  /* 0x000000011515b824 */ /* 0x000fe200078e0a05 */
[C---:B------:R-:W-:Y:S01]  /*15c10*/  ISETP.GT.U32.AND P3, PT, R5.reuse, R14, PT ;  /* 0x0000000e0500720c */ /* 0x040fe20003f64070 */
[C---:B------:R-:W-:Y:S01]  /*15c20*/  IMAD R13, R5.reuse, R6, R13 ;  /* 0x00000006050d7224 */ /* 0x040fe200078e020d */
[----:B------:R0:W-:Y:S01]  /*15c30*/  STL [R1+0x1a4], R23 ;  /* 0x0001a41701007387 */ /* 0x0001e20000100800 */
[----:B------:R-:W-:-:S02]  /*15c40*/  IMAD R12, R5, R4, R12 ;  /* 0x00000004050c7224 */ /* 0x000fc400078e020c */
        /* <DEDUP_REMOVED lines=9> */
[----:B------:R-:W-:Y:S01]  /*15ce0*/  ISETP.GE.AND P4, PT, R3, RZ, PT ;  /* 0x000000ff0300720c */ /* 0x000fe20003f86270 */
[----:B------:R-:W-:Y:S01]  /*15cf0*/  @!P3 IMAD.IADD R14, R14, 0x1, -R5 ;  /* 0x000000010e0eb824 */ /* 0x000fe200078e0a05 */
[----:B------:R-:W-:Y:S01]  /*15d00*/  IABS R10, R9 ;  /* 0x00000009000a7213 */ /* 0x000fe20000000000 */
[----:B------:R-:W-:Y:S01]  /*15d10*/  IMAD.HI.U32 R6, R8, R11, RZ ;  /* 0x0000000b08067227 */ /* 0x000fe200078e00ff */
[----:B------:R-:W-:-:S03]  /*15d20*/  ISETP.GE.AND P3, PT, R2, RZ, PT ;  /* 0x000000ff0200720c */ /* 0x000fc60003f66270 */
[----:B------:R-:W-:Y:S02]  /*15d30*/  IMAD.MOV R6, RZ, RZ, -R6 ;  /* 0x000000ffff067224 */ /* 0x000fe400078e0a06 */
[--C-:B------:R-:W-:Y:S01]  /*15d40*/  @!P1 IMAD.IADD R13, R13, 0x1, -R5.reuse ;  /* 0x000000010d0d9824 */ /* 0x100fe200078e0a05 */
[C---:B------:R-:W-:Y:S01]  /*15d50*/  ISETP.GT.U32.AND P1, PT, R5.reuse, R15, PT ;  /* 0x0000000f0500720c */ /* 0x040fe20003f24070 */
[----:B------:R-:W-:Y:S01]  /*15d60*/  @!P0 IMAD.IADD R12, R12, 0x1, -R5 ;  /* 0x000000010c0c8824 */ /* 0x000fe200078e0a05 */
[----:B------:R-:W-:Y:S01]  /*15d70*/  ISETP.GT.U32.AND P0, PT, R5, R14, PT ;  /* 0x0000000e0500720c */ /* 0x000fe20003f04070 */
[----:B------:R-:W-:-:S04]  /*15d80*/  IMAD.HI.U32 R3, R8, R10, RZ ;  /* 0x0000000a08037227 */ /* 0x000fc800078e00ff */
[----:B------:R-:W-:Y:S02]  /*15d90*/  IMAD R11, R5, R6, R11 ;  /* 0x00000006050b7224 */ /* 0x000fe400078e020b */
[----:B0-----:R-:W-:Y:S02]  /*15da0*/  IMAD.MOV.U32 R23, RZ, RZ, R21 ;  /* 0x000000ffff177224 */ /* 0x001fe400078e0015 */
[----:B-1----:R-:W-:Y:S02]  /*15db0*/  IMAD.MOV.U32 R22, RZ, RZ, R20 ;  /* 0x000000ffff167224 */ /* 0x002fe400078e0014 */
[----:B------:R-:W-:Y:S02]  /*15dc0*/  IMAD.MOV R3, RZ, RZ, -R3 ;  /* 0x000000ffff037224 */ /* 0x000fe400078e0a03 */
[----:B------:R-:W-:Y:S02]  /*15dd0*/  VIADD R2, R29, 0x64 ;  /* 0x000000641d027836 */ /* 0x000fe40000000000 */
[----:B------:R-:W-:Y:S01]  /*15de0*/  @!P2 IMAD.MOV R23, RZ, RZ, -R23 ;  /* 0x000000ffff17a224 */ /* 0x000fe200078e0a17 */
[C---:B------:R-:W-:Y:S01]  /*15df0*/  ISETP.GT.U32.AND P2, PT, R5.reuse, R13, PT ;  /* 0x0000000d0500720c */ /* 0x040fe20003f44070 */
[----:B------:R-:W-:Y:S01]  /*15e00*/  @!P4 IMAD.MOV R19, RZ, RZ, -R19 ;  /* 0x000000ffff13c224 */ /* 0x000fe200078e0a13 */
[C---:B------:R-:W-:Y:S01]  /*15e10*/  ISETP.GT.U32.AND P4, PT, R5.reuse, R11, PT ;  /* 0x0000000b0500720c */ /* 0x040fe20003f84070 */
[----:B------:R-:W-:Y:S01]  /*15e20*/  @!P5 IMAD.MOV R22, RZ, RZ, -R22 ;  /* 0x000000ffff16d224 */ /* 0x000fe200078e0a16 */
[----:B------:R-:W-:Y:S01]  /*15e30*/  IABS R6, R2 ;  /* 0x0000000200067213 */ /* 0x000fe20000000000 */
[C---:B------:R-:W-:Y:S01]  /*15e40*/  IMAD R10, R5.reuse, R3, R10 ;  /* 0x00000003050a7224 */ /* 0x040fe200078e020a */
[----:B------:R-:W-:Y:S01]  /*15e50*/  ISETP.GT.U32.AND P5, PT, R5, R12, PT ;  /* 0x0000000c0500720c */ /* 0x000fe20003fa4070 */
[----:B------:R-:W-:Y:S01]  /*15e60*/  STL [R1+0x19c], R23 ;  /* 0x00019c1701007387 */ /* 0x000fe20000100800 */
[----:B------:R-:W-:-:S02]  /*15e70*/  VIADD R4, R29, 0x63 ;  /* 0x000000631d047836 */ /* 0x000fc40000000000 */
[--C-:B------:R-:W-:Y:S01]  /*15e80*/  @!P1 IMAD.IADD R15, R15, 0x1, -R5.reuse ;  /* 0x000000010f0f9824 */ /* 0x100fe200078e0a05 */
[----:B------:R-:W-:Y:S01]  /*15e90*/  STL [R1+0x198], R22 ;  /* 0x0001981601007387 */ /* 0x000fe20000100800 */
[--C-:B------:R-:W-:Y:S01]  /*15ea0*/  @!P0 IMAD.IADD R14, R14, 0x1, -R5.reuse ;  /* 0x000000010e0e8824 */ /* 0x100fe200078e0a05 */
[----:B------:R-:W-:Y:S01]  /*15eb0*/  ISETP.GE.AND P1, PT, R16, RZ, PT ;  /* 0x000000ff1000720c */ /* 0x000fe20003f26270 */
[--C-:B------:R-:W-:Y:S01]  /*15ec0*/  @!P2 IMAD.IADD R13, R13, 0x1, -R5.reuse ;  /* 0x000000010d0da824 */ /* 0x100fe200078e0a05 */
[----:B------:R0:W-:Y:S01]  /*15ed0*/  STL [R1+0x194], R19 ;  /* 0x0001941301007387 */ /* 0x0001e20000100800 */
[----:B------:R-:W-:Y:S01]  /*15ee0*/  ISETP.GT.U32.AND P0, PT, R5, R10, PT ;  /* 0x0000000a0500720c */ /* 0x000fe20003f04070 */
[--C-:B------:R-:W-:Y:S01]  /*15ef0*/  @!P4 IMAD.IADD R11, R11, 0x1, -R5.reuse ;  /* 0x000000010b0bc824 */ /* 0x100fe200078e0a05 */
[----:B------:R-:W-:Y:S01]  /*15f00*/  IABS R3, R4 ;  /* 0x0000000400037213 */ /* 0x000fe20000000000 */
[----:B------:R-:W-:Y:S01]  /*15f10*/  @!P5 IMAD.IADD R12, R12, 0x1, -R5 ;  /* 0x000000010c0cd824 */ /* 0x000fe200078e0a05 */
[----:B------:R-:W-:Y:S01]  /*15f20*/  ISETP.GE.AND P4, PT, R0, RZ, PT ;  /* 0x000000ff0000720c */ /* 0x000fe20003f86270 */
[----:B------:R-:W-:Y:S01]  /*15f30*/  VIADD R0, R29, 0x62 ;  /* 0x000000621d007836 */ /* 0x000fe20000000000 */
[----:B------:R-:W-:Y:S01]  /*15f40*/  ISETP.GE.AND P5, PT, R18, RZ, PT ;  /* 0x000000ff1200720c */ /* 0x000fe20003fa6270 */
[----:B------:R-:W-:Y:S01]  /*15f50*/  IMAD.HI.U32 R16, R8, R3, RZ ;  /* 0x0000000308107227 */ /* 0x000fe200078e00ff */
[----:B------:R-:W-:-:S03]  /*15f60*/  ISETP.GE.AND P2, PT, R17, RZ, PT ;  /* 0x000000ff1100720c */ /* 0x000fc60003f46270 */
[----:B0-----:R-:W-:-:S04]  /*15f70*/  IMAD.HI.U32 R19, R8, R6, RZ ;  /* 0x0000000608137227 */ /* 0x001fc800078e00ff */
[----:B------:R-:W-:Y:S02]  /*15f80*/  IMAD.MOV R19, RZ, RZ, -R19 ;  /* 0x000000ffff137224 */ /* 0x000fe400078e0a13 */
[----:B------:R-:W-:Y:S02]  /*15f90*/  IMAD.MOV.U32 R20, RZ, RZ, R14 ;  /* 0x000000ffff147224 */ /* 0x000fe400078e000e */
[C---:B------:R-:W-:Y:S02]  /*15fa0*/  IMAD R6, R5.reuse, R19, R6 ;  /* 0x0000001305067224 */ /* 0x040fe400078e0206 */
[----:B------:R-:W-:Y:S02]  /*15fb0*/  IMAD.MOV R16, RZ, RZ, -R16 ;  /* 0x000000ffff107224 */ /* 0x000fe400078e0a10 */
[----:B------:R-:W-:Y:S01]  /*15fc0*/  IMAD.MOV.U32 R21, RZ, RZ, R15 ;  /* 0x000000ffff157224 */ /* 0x000fe200078e000f */
[----:B------:R-:W-:Y:S01]  /*15fd0*/  IABS R15, R0 ;  /* 0x00000000000f7213 */ /* 0x000fe20000000000 */
[----:B------:R-:W-:Y:S01]  /*15fe0*/  @!P0 IMAD.IADD R10, R10, 0x1, -R5 ;  /* 0x000000010a0a8824 */ /* 0x000fe200078e0a05 */
[C---:B------:R-:W-:Y:S01]  /*15ff0*/  ISETP.GT.U32.AND P0, PT, R5.reuse, R11, PT ;  /* 0x0000000b0500720c */ /* 0x040fe20003f04070 */
[----:B------:R-:W-:Y:S01]  /*16000*/  @!P1 IMAD.MOV R20, RZ, RZ, -R20 ;  /* 0x000000ffff149224 */ /* 0x000fe200078e0a14 */
[C---:B------:R-:W-:Y:S01]  /*16010*/  ISETP.GT.U32.AND P1, PT, R5.reuse, R6, PT ;  /* 0x000000060500720c */ /* 0x040fe20003f24070 */
[----:B------:R-:W-:-:S02]  /*16020*/  IMAD R3, R5, R16, R3 ;  /* 0x0000001005037224 */ /* 0x000fc400078e0203 */
[----:B------:R-:W-:Y:S02]  /*16030*/  IMAD.MOV.U32 R16, RZ, RZ, R13 ;  /* 0x000000ffff107224 */ /* 0x000fe400078e000d */
[----:B------:R-:W-:Y:S02]  /*16040*/  IMAD.MOV.U32 R14, RZ, RZ, R15 ;  /* 0x000000ffff0e7224 */ /* 0x000fe400078e000f */
[----:B------:R-:W-:Y:S02]  /*16050*/  IMAD.MOV.U32 R13, RZ, RZ, R12 ;  /* 0x000000ffff0d7224 */ /* 0x000fe400078e000c */
[----:B------:R-:W-:Y:S01]  /*16060*/  @!P3 IMAD.MOV R21, RZ, RZ, -R21 ;  /* 0x000000ffff15b224 */ /* 0x000fe200078e0a15 */
[----:B------:R-:W-:Y:S01]  /*16070*/  ISETP.GT.U32.AND P3, PT, R5, R10, PT ;  /* 0x0000000a0500720c */ /* 0x000fe20003f64070 */
[----:B------:R-:W-:-:S03]  /*16080*/  IMAD.HI.U32 R12, R8, R14, RZ ;  /* 0x0000000e080c7227 */ /* 0x000fc600078e00ff */
[----:B------:R-:W-:Y:S01]  /*16090*/  STL [R1+0x190], R21 ;  /* 0x0001901501007387 */ /* 0x000fe20000100800 */
[----:B------:R-:W-:Y:S01]  /*160a0*/  @!P5 IMAD.MOV R13, RZ, RZ, -R13 ;  /* 0x000000ffff0dd224 */ /* 0x000fe200078e0a0d */
[----:B------:R-:W-:Y:S01]  /*160b0*/  ISETP.GT.U32.AND P5, PT, R5, R3, PT ;  /* 0x000000030500720c */ /* 0x000fe20003fa4070 */
[----:B------:R-:W-:Y:S01]  /*160c0*/  @!P2 IMAD.MOV R16, RZ, RZ, -R16 ;  /* 0x000000ffff10a224 */ /* 0x000fe200078e0a10 */
[----:B------:R-:W-:Y:S01]  /*160d0*/  STL [R1+0x18c], R20 ;  /* 0x00018c1401007387 */ /* 0x000fe20000100800 */
[--C-:B------:R-:W-:Y:S01]  /*160e0*/  @!P0 IMAD.IADD R11, R11, 0x1, -R5.reuse ;  /* 0x000000010b0b8824 */ /* 0x100fe200078e0a05 */
[----:B------:R-:W-:Y:S01]  /*160f0*/  ISETP.GE.AND P0, PT, R2, RZ, PT ;  /* 0x000000ff0200720c */ /* 0x000fe20003f06270 */
[----:B------:R-:W-:Y:S01]  /*16100*/  IMAD.MOV R12, RZ, RZ, -R12 ;  /* 0x000000ffff0c7224 */ /* 0x000fe200078e0a0c */
[----:B------:R0:W-:Y:S01]  /*16110*/  STL [R1+0x188], R16 ;  /* 0x0001881001007387 */ /* 0x0001e20000100800 */
[--C-:B------:R-:W-:Y:S01]  /*16120*/  @!P1 IMAD.IADD R6, R6, 0x1, -R5.reuse ;  /* 0x0000000106069824 */ /* 0x100fe200078e0a05 */
[----:B------:R-:W-:Y:S01]  /*16130*/  ISETP.GE.AND P2, PT, R9, RZ, PT ;  /* 0x000000ff0900720c */ /* 0x000fe20003f46270 */
[----:B------:R-:W-:Y:S01]  /*16140*/  IMAD R2, R5, R12, R14 ;  /* 0x0000000c05027224 */ /* 0x000fe200078e020e */
[----:B------:R1:W-:Y:S01]  /*16150*/  STL [R1+0x184], R13 ;  /* 0x0001840d01007387 */ /* 0x0003e20000100800 */
[----:B------:R-:W-:Y:S01]  /*16160*/  VIADD R9, R29, 0x61 ;  /* 0x000000611d097836 */ /* 0x000fe20000000000 */
[----:B------:R-:W-:Y:S01]  /*16170*/  ISETP.GT.U32.AND P1, PT, R5, R6, PT ;  /* 0x000000060500720c */ /* 0x000fe20003f24070 */
[----:B------:R-:W-:-:S02]  /*16180*/  @!P5 IMAD.IADD R3, R3, 0x1, -R5 ;  /* 0x000000010303d824 */ /* 0x000fc400078e0a05 */
[----:B------:R-:W-:Y:S01]  /*16190*/  @!P3 IMAD.IADD R10, R10, 0x1, -R5 ;  /* 0x000000010a0ab824 */ /* 0x000fe200078e0a05 */
[----:B------:R-:W-:Y:S01]  /*161a0*/  IABS R15, R9 ;  /* 0x00000009000f7213 */ /* 0x000fe20000000000 */
[----:B0-----:R-:W-:Y:S01]  /*161b0*/  IMAD.MOV.U32 R16, RZ, RZ, R11 ;  /* 0x000000ffff107224 */ /* 0x001fe200078e000b */
[----:B------:R-:W-:Y:S01]  /*161c0*/  ISETP.GE.AND P3, PT, R4, RZ, PT ;  /* 0x000000ff0400720c */ /* 0x000fe20003f66270 */
[----:B------:R-:W-:Y:S01]  /*161d0*/  VIADD R4, R29, 0x60 ;  /* 0x000000601d047836 */ /* 0x000fe20000000000 */
[C---:B------:R-:W-:Y:S01]  /*161e0*/  ISETP.GT.U32.AND P5, PT, R5.reuse, R3, PT ;  /* 0x000000030500720c */ /* 0x040fe20003fa4070 */
[----:B------:R-:W-:Y:S01]  /*161f0*/  @!P4 IMAD.MOV R16, RZ, RZ, -R16 ;  /* 0x000000ffff10c224 */ /* 0x000fe200078e0a10 */
[----:B------:R-:W-:Y:S01]  /*16200*/  ISETP.GT.U32.AND P4, PT, R5, R2, PT ;  /* 0x000000020500720c */ /* 0x000fe20003f84070 */
[----:B------:R-:W-:-:S03]  /*16210*/  IMAD.HI.U32 R11, R8, R15, RZ ;  /* 0x0000000f080b7227 */ /* 0x000fc600078e00ff */
[----:B------:R-:W-:Y:S01]  /*16220*/  STL [R1+0x180], R16 ;  /* 0x0001801001007387 */ /* 0x000fe20000100800 */
[----:B-1----:R-:W-:Y:S01]  /*16230*/  IMAD.MOV.U32 R13, RZ, RZ, R10 ;  /* 0x000000ffff0d7224 */ /* 0x002fe200078e000a */
[----:B------:R-:W-:Y:S01]  /*16240*/  IABS R10, R4 ;  /* 0x00000004000a7213 */ /* 0x000fe20000000000 */
[----:B------:R-:W-:Y:S01]  /*16250*/  @!P1 IMAD.IADD R6, R6, 0x1, -R5 ;  /* 0x0000000106069824 */ /* 0x000fe200078e0a05 */
[----:B------:R-:W-:Y:S01]  /*16260*/  ISETP.GE.AND P1, PT, R9, RZ, PT ;  /* 0x000000ff0900720c */ /* 0x000fe20003f26270 */
[----:B------:R-:W-:Y:S02]  /*16270*/  IMAD.MOV R11, RZ, RZ, -R11 ;  /* 0x000000ffff0b7224 */ /* 0x000fe400078e0a0b */
[----:B------:R-:W-:Y:S01]  /*16280*/  @!P2 IMAD.MOV R13, RZ, RZ, -R13 ;  /* 0x000000ffff0da224 */ /* 0x000fe200078e0a0d */
[----:B------:R-:W-:Y:S01]  /*16290*/  ISETP.GE.AND P2, PT, R0, RZ, PT ;  /* 0x000000ff0000720c */ /* 0x000fe20003f46270 */
[----:B------:R-:W-:Y:S02]  /*162a0*/  IMAD.MOV.U32 R12, RZ, RZ, R6 ;  /* 0x000000ffff0c7224 */ /* 0x000fe400078e0006 */
[----:B------:R-:W-:Y:S01]  /*162b0*/  @!P4 IMAD.IADD R2, R2, 0x1, -R5 ;  /* 0x000000010202c824 */ /* 0x000fe200078e0a05 */
[----:B------:R-:W-:Y:S01]  /*162c0*/  ISETP.GE.AND P4, PT, R4, RZ, PT ;  /* 0x000000ff0400720c */ /* 0x000fe20003f86270 */
[----:B------:R-:W-:Y:S01]  /*162d0*/  VIADD R0, R29, 0x5f ;  /* 0x0000005f1d007836 */ /* 0x000fe20000000000 */
[----:B------:R-:W-:Y:S01]  /*162e0*/  STL [R1+0x17c], R13 ;  /* 0x00017c0d01007387 */ /* 0x000fe20000100800 */
[----:B------:R-:W-:-:S02]  /*162f0*/  IMAD R15, R5, R11, R15 ;  /* 0x0000000b050f7224 */ /* 0x000fc400078e020f */
[----:B------:R-:W-:Y:S01]  /*16300*/  IMAD.MOV.U32 R9, RZ, RZ, R10 ;  /* 0x000000ffff097224 */ /* 0x000fe200078e000a */
[----:B------:R-:W-:Y:S01]  /*16310*/  IABS R11, R0 ;  /* 0x00000000000b7213 */ /* 0x000fe20000000000 */
[----:B------:R-:W-:Y:S01]  /*16320*/  @!P0 IMAD.MOV R12, RZ, RZ, -R12 ;  /* 0x000000ffff0c8224 */ /* 0x000fe200078e0a0c */
[----:B------:R-:W-:Y:S01]  /*16330*/  ISETP.GT.U32.AND P0, PT, R5, R2, PT ;  /* 0x000000020500720c */ /* 0x000fe20003f04070 */
[----:B------:R-:W-:Y:S01]  /*16340*/  @!P5 IMAD.IADD R3, R3, 0x1, -R5 ;  /* 0x000000010303d824 */ /* 0x000fe200078e0a05 */
[----:B------:R-:W-:Y:S01]  /*16350*/  ISETP.GT.U32.AND P5, PT, R5, R15, PT ;  /* 0x0000000f0500720c */ /* 0x000fe20003fa4070 */
[----:B------:R-:W-:Y:S01]  /*16360*/  IMAD.HI.U32 R6, R8, R9, RZ ;  /* 0x0000000908067227 */ /* 0x000fe200078e00ff */
[----:B------:R0:W-:Y:S03]  /*16370*/  STL [R1+0x178], R12 ;  /* 0x0001780c01007387 */ /* 0x0001e60000100800 */
[----:B------:R-:W-:-:S02]  /*16380*/  IMAD.MOV R6, RZ, RZ, -R6 ;  /* 0x000000ffff067224 */ /* 0x000fc400078e0a06 */
[----:B------:R-:W-:Y:S02]  /*16390*/  IMAD.MOV.U32 R10, RZ, RZ, R11 ;  /* 0x000000ffff0a7224 */ /* 0x000fe400078e000b */
[----:B------:R-:W-:Y:S02]  /*163a0*/  IMAD R9, R5, R6, R9 ;  /* 0x0000000605097224 */ /* 0x000fe400078e0209 */
[----:B------:R-:W-:-:S04]  /*163b0*/  IMAD.HI.U32 R4, R8, R10, RZ ;  /* 0x0000000a08047227 */ /* 0x000fc800078e00ff */
[--C-:B------:R-:W-:Y:S01]  /*163c0*/  @!P0 IMAD.IADD R2, R2, 0x1, -R5.reuse ;  /* 0x0000000102028824 */ /* 0x100fe200078e0a05 */
[----:B------:R-:W-:Y:S01]  /*163d0*/  ISETP.GT.U32.AND P0, PT, R5, R9, PT ;  /* 0x000000090500720c */ /* 0x000fe20003f04070 */
        /* <DEDUP_REMOVED lines=12> */
[----:B------:R-:W-:Y:S01]  /*164a0*/  ISETP.GT.U32.AND P2, PT, R5, R10, PT ;  /* 0x0000000a0500720c */ /* 0x000fe20003f44070 */
[--C-:B------:R-:W-:Y:S01]  /*164b0*/  @!P0 IMAD.IADD R9, R9, 0x1, -R5.reuse ;  /* 0x0000000109098824 */ /* 0x100fe200078e0a05 */
[----:B------:R-:W-:Y:S01]  /*164c0*/  IABS R2, R6 ;  /* 0x0000000600027213 */ /* 0x000fe20000000000 */
[C---:B------:R-:W-:Y:S01]  /*164d0*/  IMAD.HI.U32 R4, R8.reuse, R0, RZ ;  /* 0x0000000008047227 */ /* 0x040fe200078e00ff */
        /* <DEDUP_REMOVED lines=8> */
[C---:B------:R-:W-:Y:S02]  /*16560*/  IMAD R0, R5.reuse, R4, R0 ;  /* 0x0000000405007224 */ /* 0x040fe400078e0200 */
        /* <DEDUP_REMOVED lines=10> */
[--C-:B------:R-:W-:Y:S01]  /*16610*/  @!P0 IMAD.IADD R9, R9, 0x1, -R5.reuse ;  /* 0x0000000109098824 */ /* 0x100fe200078e0a05 */
[C---:B------:R-:W-:Y:S01]  /*16620*/  ISETP.GT.U32.AND P0, PT, R5.reuse, R2, PT ;  /* 0x000000020500720c */ /* 0x040fe20003f04070 */
[----:B------:R-:W-:Y:S02]  /*16630*/  IMAD.MOV R14, RZ, RZ, -R14 ;  /* 0x000000ffff0e7224 */ /* 0x000fe400078e0a0e */
[----:B------:R-:W-:Y:S01]  /*16640*/  @!P2 IMAD.IADD R10, R10, 0x1, -R5 ;  /* 0x000000010a0aa824 */ /* 0x000fe200078e0a05 */
[----:B------:R-:W-:Y:S01]  /*16650*/  ISETP.GE.AND P2, PT, R6, RZ, PT ;  /* 0x000000ff0600720c */ /* 0x000fe20003f46270 */
[----:B------:R-:W-:Y:S01]  /*16660*/  IMAD R3, R5, R14, R3 ;  /* 0x0000000e05037224 */ /* 0x000fe200078e0203 */
[----:B------:R-:W-:Y:S01]  /*16670*/  IABS R14, R27 ;  /* 0x0000001b000e7213 */ /* 0x000fe20000000000 */
[----:B------:R-:W-:-:S02]  /*16680*/  @!P1 IMAD.IADD R0, R0, 0x1, -R5 ;  /* 0x0000000100009824 */ /* 0x000fc400078e0a05 */
[----:B-1----:R-:W-:Y:S01]  /*16690*/  VIADD R11, R29, 0x5b ;  /* 0x0000005b1d0b7836 */ /* 0x002fe20000000000 */
[C---:B------:R-:W-:Y:S01]  /*166a0*/  ISETP.GT.U32.AND P1, PT, R5.reuse, R3, PT ;  /* 0x000000030500720c */ /* 0x040fe20003f24070 */
        /* <DEDUP_REMOVED lines=10> */
[--C-:B------:R-:W-:Y:S01]  /*16750*/  @!P0 IMAD.IADD R0, R0, 0x1, -R5.reuse ;  /* 0x0000000100008824 */ /* 0x100fe200078e0a05 */
        /* <DEDUP_REMOVED lines=10> */
[C---:B------:R-:W-:Y:S01]  /*16800*/  VIADD R14, R29.reuse, 0x58 ;  /* 0x000000581d0e7836 */ /* 0x040fe20000000000 */
[----:B------:R-:W-:Y:S01]  /*16810*/  STL [R1+0x168], R16 ;  /* 0x0001681001007387 */ /* 0x000fe20000100800 */
[----:B------:R-:W-:Y:S01]  /*16820*/  @!P0 IMAD.IADD R6, R6, 0x1, -R5 ;  /* 0x0000000106068824 */ /* 0x000fe200078e0a05 */
[----:B------:R-:W-:Y:S01]  /*16830*/  IABS R9, R13 ;  /* 0x0000000d00097213 */ /* 0x000fe20000000000 */
[----:B------:R-:W-:Y:S01]  /*16840*/  VIADD R19, R29, 0x53 ;  /* 0x000000531d137836 */ /* 0x000fe20000000000 */
[----:B------:R0:W-:Y:S01]  /*16850*/  STL [R1+0x164], R15 ;  /* 0x0001640f01007387 */ /* 0x0001e20000100800 */
[----:B------:R-:W-:-:S02]  /*16860*/  IABS R10, R14 ;  /* 0x0000000e000a7213 */ /* 0x000fc40000000000 */
[--C-:B------:R-:W-:Y:S01]  /*16870*/  @!P4 IMAD.IADD R2, R2, 0x1, -R5.reuse ;  /* 0x000000010202c824 */ /* 0x100fe200078e0a05 */
[----:B------:R-:W-:Y:S01]  /*16880*/  ISETP.GE.AND P4, PT, R12, RZ, PT ;  /* 0x000000ff0c00720c */ /* 0x000fe20003f86270 */
[----:B------:R-:W-:Y:S01]  /*16890*/  @!P3 IMAD.IADD R4, R4, 0x1, -R5 ;  /* 0x000000010404b824 */ /* 0x000fe200078e0a05 */
[C---:B------:R-:W-:Y:S01]  /*168a0*/  ISETP.GT.U32.AND P0, PT, R5.reuse, R6, PT ;  /* 0x000000060500720c */ /* 0x040fe20003f04070 */
[C---:B------:R-:W-:Y:S01]  /*168b0*/  IMAD.HI.U32 R12, R8.reuse, R9, RZ ;  /* 0x00000009080c7227 */ /* 0x040fe200078e00ff */
[----:B------:R-:W-:Y:S02]  /*168c0*/  IABS R23, R19 ;  /* 0x0000001300177213 */ /* 0x000fe40000000000 */
        /* <DEDUP_REMOVED lines=16> */
[----:B------:R-:W-:-:S04]  /*169d0*/  IMAD.HI.U32 R22, R8, R12, RZ ;  /* 0x0000000c08167227 */ /* 0x000fc800078e00ff */
[----:B------:R-:W-:Y:S02]  /*169e0*/  IMAD.MOV R17, RZ, RZ, -R17 ;  /* 0x000000ffff117224 */ /* 0x000fe400078e0a11 */
[----:B------:R-:W-:Y:S01]  /*169f0*/  @!P3 IMAD.IADD R4, R4, 0x1, -R5 ;  /* 0x000000010404b824 */ /* 0x000fe200078e0a05 */
[C---:B------:R-:W-:Y:S01]  /*16a00*/  ISETP.GT.U32.AND P3, PT, R5.reuse, R9, PT ;  /* 0x000000090500720c */ /* 0x040fe20003f64070 */
[----:B------:R-:W-:Y:S02]  /*16a10*/  IMAD.MOV R22, RZ, RZ, -R22 ;  /* 0x000000ffff167224 */ /* 0x000fe400078e0a16 */
[C---:B------:R-:W-:Y:S02]  /*16a20*/  IMAD R11, R5.reuse, R17, R11 ;  /* 0x00000011050b7224 */ /* 0x040fe400078e020b */
[----:B------:R-:W-:Y:S02]  /*16a30*/  IMAD R12, R5, R22, R12 ;  /* 0x00000016050c7224 */ /* 0x000fe400078e020c */
[----:B------:R-:W-:-:S02]  /*16a40*/  VIADD R17, R29, 0x55 ;  /* 0x000000551d117836 */ /* 0x000fc40000000000 */
[--C-:B------:R-:W-:Y:S01]  /*16a50*/  @!P0 IMAD.IADD R10, R10, 0x1, -R5.reuse ;  /* 0x000000010a0a8824 */ /* 0x100fe200078e0a05 */
[----:B------:R-:W-:Y:S01]  /*16a60*/  ISETP.GT.U32.AND P0, PT, R5, R12, PT ;  /* 0x0000000c0500720c */ /* 0x000fe20003f04070 */
[----:B------:R-:W-:Y:S01]  /*16a70*/  @!P5 IMAD.MOV R0, RZ, RZ, -R0 ;  /* 0x000000ffff00d224 */ /* 0x000fe200078e0a00 */
[----:B------:R-:W-:Y:S01]  /*16a80*/  IABS R20, R17 ;  /* 0x0000001100147213 */ /* 0x000fe20000000000 */
[----:B------:R-:W-:Y:S01]  /*16a90*/  @!P3 IMAD.IADD R9, R9, 0x1, -R5 ;  /* 0x000000010909b824 */ /* 0x000fe200078e0a05 */
[----:B------:R-:W-:Y:S01]  /*16aa0*/  ISETP.GT.U32.AND P3, PT, R5, R11, PT ;  /* 0x0000000b0500720c */ /* 0x000fe20003f64070 */
[----:B------:R-:W-:Y:S02]  /*16ab0*/  @!P2 IMAD.MOV R2, RZ, RZ, -R2 ;  /* 0x000000ffff02a224 */ /* 0x000fe400078e0a02 */
[----:B------:R-:W-:-:S04]  /*16ac0*/  IMAD.HI.U32 R24, R8, R20, RZ ;  /* 0x0000001408187227 */ /* 0x000fc800078e00ff */
[----:B------:R-:W-:Y:S02]  /*16ad0*/  IMAD.MOV R24, RZ, RZ, -R24 ;  /* 0x000000ffff187224 */ /* 0x000fe400078e0a18 */
[----:B------:R-:W-:Y:S01]  /*16ae0*/  @!P0 IMAD.IADD R12, R12, 0x1, -R5 ;  /* 0x000000010c0c8824 */ /* 0x000fe200078e0a05 */
[C---:B------:R-:W-:Y:S01]  /*16af0*/  ISETP.GT.U32.AND P0, PT, R5.reuse, R9, PT ;  /* 0x000000090500720c */ /* 0x040fe20003f04070 */
[----:B------:R-:W-:Y:S02]  /*16b00*/  IMAD R20, R5, R24, R20 ;  /* 0x0000001805147224 */ /* 0x000fe400078e0214 */
[C---:B------:R-:W-:Y:S02]  /*16b10*/  VIADD R18, R29.reuse, 0x54 ;  /* 0x000000541d127836 */ /* 0x040fe40000000000 */
[----:B------:R-:W-:Y:S02]  /*16b20*/  VIADD R22, R29, 0x52 ;  /* 0x000000521d167836 */ /* 0x000fe40000000000 */
[----:B------:R-:W-:Y:S01]  /*16b30*/  IMAD.MOV.U32 R24, RZ, RZ, R29 ;  /* 0x000000ffff187224 */ /* 0x000fe200078e001d */
[----:B------:R-:W-:Y:S01]  /*16b40*/  IABS R21, R18 ;  /* 0x0000001200157213 */ /* 0x000fe20000000000 */
[----:B------:R-:W3:Y:S01]  /*16b50*/  LDL.LU R29, [R1+0x38b0] ;  /* 0x0038b000011d7983 */ /* 0x000ee20000300800 */
[----:B------:R-:W-:Y:S01]  /*16b60*/  @!P3 IMAD.IADD R11, R11, 0x1, -R5 ;  /* 0x000000010b0bb824 */ /* 0x000fe200078e0a05 */
[----:B------:R-:W-:Y:S01]  /*16b70*/  ISETP.GE.AND P3, PT, R27, RZ, PT ;  /* 0x000000ff1b00720c */ /* 0x000fe20003f66270 */
[----:B------:R-:W-:Y:S01]  /*16b80*/  IMAD.HI.U32 R28, R8, R23, RZ ;  /* 0x00000017081c7227 */ /* 0x000fe200078e00ff */
[----:B------:R0:W-:Y:S01]  /*16b90*/  STL [R1+0x15c], R0 ;  /* 0x00015c0001007387 */ /* 0x0001e20000100800 */
[----:B------:R-:W-:-:S02]  /*16ba0*/  ISETP.GT.U32.AND P2, PT, R5, R10, PT ;  /* 0x0000000a0500720c */ /* 0x000fc40003f44070 */
[----:B------:R-:W-:Y:S01]  /*16bb0*/  @!P0 IMAD.IADD R9, R9, 0x1, -R5 ;  /* 0x0000000109098824 */ /* 0x000fe200078e0a05 */
[----:B------:R1:W-:Y:S01]  /*16bc0*/  STL [R1+0x158], R2 ;  /* 0x0001580201007387 */ /* 0x0003e20000100800 */
[----:B------:R-:W-:Y:S01]  /*16bd0*/  IMAD.HI.U32 R25, R8, R21, RZ ;  /* 0x0000001508197227 */ /* 0x000fe200078e00ff */
[----:B------:R-:W-:Y:S02]  /*16be0*/  ISETP.GT.U32.AND P5, PT, R5, R12, PT ;  /* 0x0000000c0500720c */ /* 0x000fe40003fa4070 */
[----:B------:R-:W-:Y:S01]  /*16bf0*/  IABS R27, R22 ;  /* 0x00000016001b7213 */ /* 0x000fe20000000000 */
[----:B------:R-:W-:Y:S02]  /*16c00*/  IMAD.MOV R28, RZ, RZ, -R28 ;  /* 0x000000ffff1c7224 */ /* 0x000fe400078e0a1c */
[----:B0-----:R-:W-:Y:S01]  /*16c10*/  IMAD.MOV.U32 R0, RZ, RZ, R3 ;  /* 0x000000ffff007224 */ /* 0x001fe200078e0003 */
[----:B------:R-:W-:Y:S01]  /*16c20*/  ISETP.GE.AND P0, PT, R13, RZ, PT ;  /* 0x000000ff0d00720c */ /* 0x000fe20003f06270 */
[----:B------:R-:W-:-:S02]  /*16c30*/  IMAD.MOV R25, RZ, RZ, -R25 ;  /* 0x000000ffff197224 */ /* 0x000fc400078e0a19 */
[----:B-1----:R-:W-:Y:S02]  /*16c40*/  IMAD.MOV.U32 R2, RZ, RZ, R4 ;  /* 0x000000ffff027224 */ /* 0x002fe400078e0004 */
[----:B------:R-:W-:Y:S02]  /*16c50*/  @!P4 IMAD.MOV R0, RZ, RZ, -R0 ;  /* 0x000000ffff00c224 */ /* 0x000fe400078e0a00 */
[----:B------:R-:W-:Y:S01]  /*16c60*/  @!P1 IMAD.MOV R2, RZ, RZ, -R2 ;  /* 0x000000ffff029224 */ /* 0x000fe200078e0a02 */
[C---:B------:R-:W-:Y:S02]  /*16c70*/  ISETP.GT.U32.AND P1, PT, R5.reuse, R20, PT ;  /* 0x000000140500720c */ /* 0x040fe40003f24070 */
[C---:B------:R-:W-:Y:S01]  /*16c80*/  ISETP.GT.U32.AND P4, PT, R5.reuse, R11, PT ;  /* 0x0000000b0500720c */ /* 0x040fe20003f84070 */
[----:B------:R0:W-:Y:S01]  /*16c90*/  STL [R1+0x154], R0 ;  /* 0x0001540001007387 */ /* 0x0001e20000100800 */
[----:B------:R-:W-:Y:S02]  /*16ca0*/  IMAD R23, R5, R28, R23 ;  /* 0x0000001c05177224 */ /* 0x000fe400078e0217 */
[----:B0-----:R-:W-:-:S04]  /*16cb0*/  IMAD.MOV.U32 R0, RZ, RZ, R6 ;  /* 0x000000ffff007224 */ /* 0x001fc800078e0006 */
[----:B------:R-:W-:Y:S01]  /*16cc0*/  @!P3 IMAD.MOV R0, RZ, RZ, -R0 ;  /* 0x000000ffff00b224 */ /* 0x000fe200078e0a00 */
[----:B------:R-:W-:Y:S01]  /*16cd0*/  STL [R1+0x150], R2 ;  /* 0x0001500201007387 */ /* 0x000fe20000100800 */
[----:B------:R-:W-:Y:S02]  /*16ce0*/  IMAD R21, R5, R25, R21 ;  /* 0x0000001905157224 */ /* 0x000fe400078e0215 */
[----:B------:R-:W-:Y:S01]  /*16cf0*/  @!P1 IMAD.IADD R20, R20, 0x1, -R5 ;  /* 0x0000000114149824 */ /* 0x000fe200078e0a05 */
[----:B------:R0:W-:Y:S01]  /*16d00*/  STL [R1+0x14c], R0 ;  /* 0x00014c0001007387 */ /* 0x0001e20000100800 */
[----:B------:R-:W-:Y:S01]  /*16d10*/  IMAD.MOV.U32 R4, RZ, RZ, R9 ;  /* 0x000000ffff047224 */ /* 0x000fe200078e0009 */
[----:B------:R-:W-:Y:S01]  /*16d20*/  ISETP.GE.AND P1, PT, R16, RZ, PT ;  /* 0x000000ff1000720c */ /* 0x000fe20003f26270 */
[--C-:B------:R-:W-:Y:S01]  /*16d30*/  @!P4 IMAD.IADD R11, R11, 0x1, -R5.reuse ;  /* 0x000000010b0bc824 */ /* 0x100fe200078e0a05 */
[C---:B------:R-:W-:Y:S01]  /*16d40*/  ISETP.GT.U32.AND P4, PT, R5.reuse, R23, PT ;  /* 0x000000170500720c */ /* 0x040fe20003f84070 */
[----:B------:R-:W-:Y:S01]  /*16d50*/  @!P0 IMAD.MOV R4, RZ, RZ, -R4 ;  /* 0x000000ffff048224 */ /* 0x000fe200078e0a04 */
[----:B------:R-:W-:Y:S01]  /*16d60*/  ISETP.GT.U32.AND P3, PT, R5, R21, PT ;  /* 0x000000150500720c */ /* 0x000fe20003f64070 */
[----:B------:R-:W-:-:S02]  /*16d70*/  @!P2 IMAD.IADD R10, R10, 0x1, -R5 ;  /* 0x000000010a0aa824 */ /* 0x000fc400078e0a05 */
[----:B0-----:R-:W-:Y:S01]  /*16d80*/  IMAD.HI.U32 R0, R8, R27, RZ ;  /* 0x0000001b08007227 */ /* 0x001fe200078e00ff */
[----:B------:R-:W-:-:S03]  /*16d90*/  ISETP.GE.AND P2, PT, R14, RZ, PT ;  /* 0x000000ff0e00720c */ /* 0x000fc60003f46270 */
[----:B------:R-:W-:Y:S02]  /*16da0*/  @!P5 IMAD.IADD R12, R12, 0x1, -R5 ;  /* 0x000000010c0cd824 */ /* 0x000fe400078e0a05 */
[----:B------:R-:W-:Y:S01]  /*16db0*/  IMAD.MOV R0, RZ, RZ, -R0 ;  /* 0x000000ffff007224 */ /* 0x000fe200078e0a00 */
[----:B------:R0:W-:Y:S01]  /*16dc0*/  STL [R1+0x148], R4 ;  /* 0x0001480401007387 */ /* 0x0001e20000100800 */
[----:B------:R-:W-:Y:S02]  /*16dd0*/  ISETP.GE.AND P5, PT, R15, RZ, PT ;  /* 0x000000ff0f00720c */ /* 0x000fe40003fa6270 */
[C---:B------:R-:W-:Y:S01]  /*16de0*/  IMAD R27, R5.reuse, R0, R27 ;  /* 0x00000000051b7224 */ /* 0x040fe200078e021b */
[----:B------:R-:W-:Y:S01]  /*16df0*/  ISETP.GT.U32.AND P0, PT, R5, R20, PT ;  /* 0x000000140500720c */ /* 0x000fe20003f04070 */
[----:B------:R-:W-:Y:S02]  /*16e00*/  IMAD.MOV.U32 R3, RZ, RZ, R10 ;  /* 0x000000ffff037224 */ /* 0x000fe400078e000a */
[----:B0-----:R-:W-:-:S02]  /*16e10*/  IMAD.MOV.U32 R4, RZ, RZ, R12 ;  /* 0x000000ffff047224 */ /* 0x001fc400078e000c */
[--C-:B------:R-:W-:Y:S02]  /*16e20*/  @!P4 IMAD.IADD R23, R23, 0x1, -R5.reuse ;  /* 0x000000011717c824 */ /* 0x100fe400078e0a05 */
[----:B------:R-:W-:Y:S01]  /*16e30*/  @!P1 IMAD.MOV R4, RZ, RZ, -R4 ;  /* 0x000000ffff049224 */ /* 0x000fe200078e0a04 */
[----:B------:R-:W-:Y:S01]  /*16e40*/  ISETP.GT.U32.AND P1, PT, R5, R27, PT ;  /* 0x0000001b0500720c */ /* 0x000fe20003f24070 */
[----:B------:R-:W-:Y:S01]  /*16e50*/  @!P3 IMAD.IADD R21, R21, 0x1, -R5 ;  /* 0x000000011515b824 */ /* 0x000fe200078e0a05 */
[----:B------:R-:W-:Y:S01]  /*16e60*/  ISETP.GE.AND P3, PT, R17, RZ, PT ;  /* 0x000000ff1100720c */ /* 0x000fe20003f66270 */
[----:B------:R-:W-:Y:S02]  /*16e70*/  @!P2 IMAD.MOV R3, RZ, RZ, -R3 ;  /* 0x000000ffff03a224 */ /* 0x000fe400078e0a03 */
[----:B------:R-:W-:Y:S01]  /*16e80*/  IMAD.MOV.U32 R6, RZ, RZ, R11 ;  /* 0x000000ffff067224 */ /* 0x000fe200078e000b */
[----:B------:R-:W-:Y:S01]  /*16e90*/  ISETP.GT.U32.AND P2, PT, R5, R23, PT ;  /* 0x000000170500720c */ /* 0x000fe20003f44070 */
[----:B------:R-:W-:Y:S01]  /*16ea0*/  VIADD R0, R24, 0x51 ;  /* 0x0000005118007836 */ /* 0x000fe20000000000 */
[----:B------:R0:W-:Y:S01]  /*16eb0*/  STL [R1+0x144], R3 ;  /* 0x0001440301007387 */ /* 0x0001e20000100800 */
[----:B------:R-:W-:-:S02]  /*16ec0*/  @!P5 IMAD.MOV R6, RZ, RZ, -R6 ;  /* 0x000000ffff06d224 */ /* 0x000fc400078e0a06 */
[--C-:B------:R-:W-:Y:S01]  /*16ed0*/  @!P0 IMAD.IADD R20, R20, 0x1, -R5.reuse ;  /* 0x0000000114148824 */ /* 0x100fe200078e0a05 */
[----:B------:R-:W-:Y:S01]  /*16ee0*/  ISETP.GT.U32.AND P4, PT, R5, R21, PT ;  /* 0x000000150500720c */ /* 0x000fe20003f84070 */
[----:B------:R-:W-:Y:S01]  /*16ef0*/  @!P1 IMAD.IADD R27, R27, 0x1, -R5 ;  /* 0x000000011b1b9824 */ /* 0x000fe200078e0a05 */
[----:B------:R-:W-:Y:S01]  /*16f00*/  STL [R1+0x140], R6 ;  /* 0x0001400601007387 */ /* 0x000fe20000100800 */
[----:B------:R-:W-:Y:S01]  /*16f10*/  IMAD.MOV.U32 R9, RZ, RZ, R20 ;  /* 0x000000ffff097224 */ /* 0x000fe200078e0014 */
[----:B0-----:R-:W-:Y:S02]  /*16f20*/  IABS R3, R0 ;  /* 0x0000000000037213 */ /* 0x001fe40000000000 */
[----:B------:R0:W-:Y:S01]  /*16f30*/  STL [R1+0x13c], R4 ;  /* 0x00013c0401007387 */ /* 0x0001e20000100800 */
[----:B------:R-:W-:Y:S01]  /*16f40*/  ISETP.GE.AND P0, PT, R19, RZ, PT ;  /* 0x000000ff1300720c */ /* 0x000fe20003f06270 */
[----:B------:R-:W-:Y:S01]  /*16f50*/  VIADD R2, R24, 0x50 ;  /* 0x0000005018027836 */ /* 0x000fe20000000000 */
[----:B------:R-:W-:Y:S01]  /*16f60*/  ISETP.GT.U32.AND P1, PT, R5, R27, PT ;  /* 0x0000001b0500720c */ /* 0x000fe20003f24070 */
[----:B------:R-:W-:Y:S01]  /*16f70*/  @!P3 IMAD.MOV R9, RZ, RZ, -R9 ;  /* 0x000000ffff09b224 */ /* 0x000fe200078e0a09 */
[----:B------:R-:W-:Y:S01]  /*16f80*/  ISETP.GE.AND P5, PT, R18, RZ, PT ;  /* 0x000000ff1200720c */ /* 0x000fe20003fa6270 */
[----:B------:R-:W-:-:S02]  /*16f90*/  @!P2 IMAD.IADD R23, R23, 0x1, -R5 ;  /* 0x000000011717a824 */ /* 0x000fc400078e0a05 */
[----:B0-----:R-:W-:Y:S01]  /*16fa0*/  IMAD.HI.U32 R4, R8, R3, RZ ;  /* 0x0000000308047227 */ /* 0x001fe200078e00ff */
[----:B------:R-:W-:-:S03]  /*16fb0*/  IABS R18, R2 ;  /* 0x0000000200127213 */ /* 0x000fc60000000000 */
[----:B------:R-:W-:Y:S01]  /*16fc0*/  IMAD.MOV R4, RZ, RZ, -R4 ;  /* 0x000000ffff047224 */ /* 0x000fe200078e0a04 */
[----:B------:R-:W-:Y:S01]  /*16fd0*/  ISETP.GE.AND P2, PT, R0, RZ, PT ;  /* 0x000000ff0000720c */ /* 0x000fe20003f46270 */
[----:B------:R0:W-:Y:S02]  /*16fe0*/  STL [R1+0x138], R9 ;  /* 0x0001380901007387 */ /* 0x0001e40000100800 */
[----:B------:R-:W-:Y:S02]  /*16ff0*/  IMAD R0, R5, R4, R3 ;  /* 0x0000000405007224 */ /* 0x000fe400078e0203 */
[----:B------:R-:W-:Y:S01]  /*17000*/  @!P4 IMAD.IADD R21, R21, 0x1, -R5 ;  /* 0x000000011515c824 */ /* 0x000fe200078e0a05 */
[----:B------:R-:W-:Y:S01]  /*17010*/  ISETP.GE.AND P4, PT, R22, RZ, PT ;  /* 0x000000ff1600720c */ /* 0x000fe20003f86270 */
[----:B------:R-:W-:-:S04]  /*17020*/  IMAD.HI.U32 R6, R8, R18, RZ ;  /* 0x0000001208067227 */ /* 0x000fc800078e00ff */
[----:B0-----:R-:W-:Y:S02]  /*17030*/  IMAD.MOV.U32 R9, RZ, RZ, R23 ;  /* 0x000000ffff097224 */ /* 0x001fe400078e0017 */
[----:B------:R-:W-:Y:S02]  /*17040*/  VIADD R3, R24, 0x4f ;  /* 0x0000004f18037836 */ /* 0x000fe40000000000 */
[----:B------:R-:W-:Y:S01]  /*17050*/  @!P0 IMAD.MOV R9, RZ, RZ, -R9 ;  /* 0x000000ffff098224 */ /* 0x000fe200078e0a09 */
[----:B------:R-:W-:Y:S01]  /*17060*/  ISETP.GT.U32.AND P0, PT, R5, R0, PT ;  /* 0x000000000500720c */ /* 0x000fe20003f04070 */
[----:B------:R-:W-:Y:S02]  /*17070*/  IMAD.MOV.U32 R10, RZ, RZ, R21 ;  /* 0x000000ffff0a7224 */ /* 0x000fe400078e0015 */
[----:B------:R-:W-:Y:S02]  /*17080*/  IMAD.MOV R6, RZ, RZ, -R6 ;  /* 0x000000ffff067224 */ /* 0x000fe400078e0a06 */
[----:B------:R-:W-:Y:S01]  /*17090*/  @!P1 IMAD.IADD R27, R27, 0x1, -R5 ;  /* 0x000000011b1b9824 */ /* 0x000fe200078e0a05 */
[----:B------:R-:W-:Y:S01]  /*170a0*/  IABS R14, R3 ;  /* 0x00000003000e7213 */ /* 0x000fe20000000000 */
[----:B------:R-:W-:Y:S01]  /*170b0*/  @!P5 IMAD.MOV R10, RZ, RZ, -R10 ;  /* 0x000000ffff0ad224 */ /* 0x000fe200078e0a0a */
[----:B------:R-:W-:Y:S01]  /*170c0*/  ISETP.GE.AND P5, PT, R3, RZ, PT ;  /* 0x000000ff0300720c */ /* 0x000fe20003fa6270 */
[----:B------:R-:W-:-:S02]  /*170d0*/  IMAD R18, R5, R6, R18 ;  /* 0x0000000605127224 */ /* 0x000fc400078e0212 */
[----:B------:R-:W-:Y:S02]  /*170e0*/  IMAD.MOV.U32 R3, RZ, RZ, R27 ;  /* 0x000000ffff037224 */ /* 0x000fe400078e001b */
[----:B------:R-:W-:Y:S02]  /*170f0*/  @!P0 IMAD.IADD R0, R0, 0x1, -R5 ;  /* 0x0000000100008824 */ /* 0x000fe400078e0a05 */
[----:B------:R-:W-:Y:S01]  /*17100*/  @!P4 IMAD.MOV R3, RZ, RZ, -R3 ;  /* 0x000000ffff03c224 */ /* 0x000fe200078e0a03 */
[C---:B------:R-:W-:Y:S01]  /*17110*/  ISETP.GT.U32.AND P4, PT, R5.reuse, R18, PT ;  /* 0x000000120500720c */ /* 0x040fe20003f84070 */
[----:B------:R-:W-:Y:S01]  /*17120*/  VIADD R16, R24, 0x4e ;  /* 0x0000004e18107836 */ /* 0x000fe20000000000 */
[----:B------:R-:W-:Y:S02]  /*17130*/  ISETP.GT.U32.AND P0, PT, R5, R0, PT ;  /* 0x000000000500720c */ /* 0x000fe40003f04070 */
[----:B------:R-:W-:Y:S01]  /*17140*/  ISETP.GE.AND P3, PT, R2, RZ, PT ;  /* 0x000000ff0200720c */ /* 0x000fe20003f66270 */
[----:B------:R-:W-:Y:S01]  /*17150*/  VIADD R2, R24, 0x4d ;  /* 0x0000004d18027836 */ /* 0x000fe20000000000 */
[----:B------:R-:W-:-:S02]  /*17160*/  ISETP.GE.AND P1, PT, R16, RZ, PT ;  /* 0x000000ff1000720c */ /* 0x000fc40003f26270 */
[----:B------:R-:W-:Y:S02]  /*17170*/  IABS R16, R16 ;  /* 0x0000001000107213 */ /* 0x000fe40000000000 */
[----:B------:R-:W-:-:S03]  /*17180*/  IABS R15, R2 ;  /* 0x00000002000f7213 */ /* 0x000fc60000000000 */
[----:B------:R-:W-:Y:S02]  /*17190*/  @!P4 IMAD.IADD R18, R18, 0x1, -R5 ;  /* 0x000000011212c824 */ /* 0x000fe400078e0a05 */
[C---:B------:R-:W-:Y:S01]  /*171a0*/  IMAD.HI.U32 R4, R8.reuse, R16, RZ ;  /* 0x0000001008047227 */ /* 0x040fe200078e00ff */
[----:B------:R-:W-:Y:S02]  /*171b0*/  STL [R1+0x134], R10 ;  /* 0x0001340a01007387 */ /* 0x000fe40000100800 */
[----:B------:R-:W-:Y:S01]  /*171c0*/  ISETP.GT.U32.AND P4, PT, R5, R18, PT ;  /* 0x000000120500720c */ /* 0x000fe20003f84070 */
[----:B------:R-:W-:Y:S01]  /*171d0*/  IMAD.HI.U32 R6, R8, R14, RZ ;  /* 0x0000000e08067227 */ /* 0x000fe200078e00ff */
[----:B------:R0:W-:Y:S03]  /*171e0*/  STL [R1+0x130], R9 ;  /* 0x0001300901007387 */ /* 0x0001e60000100800 */
[----:B------:R-:W-:-:S02]  /*171f0*/  IMAD.MOV R4, RZ, RZ, -R4 ;  /* 0x000000ffff047224 */ /* 0x000fc400078e0a04 */
[----:B------:R-:W-:Y:S02]  /*17200*/  @!P0 IMAD.IADD R0, R0, 0x1, -R5 ;  /* 0x0000000100008824 */ /* 0x000fe400078e0a05 */
[----:B------:R-:W-:Y:S02]  /*17210*/  IMAD.MOV R6, RZ, RZ, -R6 ;  /* 0x000000ffff067224 */ /* 0x000fe400078e0a06 */
[----:B0-----:R-:W-:-:S04]  /*17220*/  IMAD.HI.U32 R9, R8, R15, RZ ;  /* 0x0000000f08097227 */ /* 0x001fc800078e00ff */
[----:B------:R-:W-:Y:S02]  /*17230*/  VIADD R20, R24, 0x4c ;  /* 0x0000004c18147836 */ /* 0x000fe40000000000 */
[C---:B------:R-:W-:Y:S02]  /*17240*/  IMAD R16, R5.reuse, R4, R16 ;  /* 0x0000000405107224 */ /* 0x040fe400078e0210 */
[----:B------:R-:W-:Y:S02]  /*17250*/  IMAD.MOV R9, RZ, RZ, -R9 ;  /* 0x000000ffff097224 */ /* 0x000fe400078e0a09 */
[----:B------:R-:W-:Y:S02]  /*17260*/  IMAD.MOV.U32 R12, RZ, RZ, R0 ;  /* 0x000000ffff0c7224 */ /* 0x000fe400078e0000 */
[C---:B------:R-:W-:Y:S01]  /*17270*/  IMAD R14, R5.reuse, R6, R14 ;  /* 0x00000006050e7224 */ /* 0x040fe200078e020e */
[----:B------:R-:W-:Y:S01]  /*17280*/  IABS R11, R20 ;  /* 0x00000014000b7213 */ /* 0x000fe20000000000 */
[----:B------:R-:W-:-:S02]  /*17290*/  IMAD R15, R5, R9, R15 ;  /* 0x00000009050f7224 */ /* 0x000fc400078e020f */
[----:B------:R-:W-:Y:S01]  /*172a0*/  @!P2 IMAD.MOV R12, RZ, RZ, -R12 ;  /* 0x000000ffff0ca224 */ /* 0x000fe200078e0a0c */
[C---:B------:R-:W-:Y:S01]  /*172b0*/  ISETP.GT.U32.AND P2, PT, R5.reuse, R16, PT ;  /* 0x000000100500720c */ /* 0x040fe20003f44070 */
[----:B------:R-:W-:Y:S01]  /*172c0*/  @!P4 IMAD.IADD R18, R18, 0x1, -R5 ;  /* 0x000000011212c824 */ /* 0x000fe200078e0a05 */
[C---:B------:R-:W-:Y:S01]  /*172d0*/  ISETP.GT.U32.AND P0, PT, R5.reuse, R14, PT ;  /* 0x0000000e0500720c */ /* 0x040fe20003f04070 */
[----:B------:R-:W-:Y:S01]  /*172e0*/  IMAD.HI.U32 R6, R8, R11, RZ ;  /* 0x0000000b08067227 */ /* 0x000fe200078e00ff */
[----:B------:R-:W-:-:S03]  /*172f0*/  ISETP.GT.U32.AND P4, PT, R5, R15, PT ;  /* 0x0000000f0500720c */ /* 0x000fc60003f84070 */
[----:B------:R-:W-:Y:S02]  /*17300*/  IMAD.MOV R6, RZ, RZ, -R6 ;  /* 0x000000ffff067224 */ /* 0x000fe400078e0a06 */
[----:B------:R-:W-:Y:S02]  /*17310*/  VIADD R10, R24, 0x4b ;  /* 0x0000004b180a7836 */ /* 0x000fe40000000000 */
[C---:B------:R-:W-:Y:S02]  /*17320*/  IMAD R11, R5.reuse, R6, R11 ;  /* 0x00000006050b7224 */ /* 0x040fe400078e020b */
[--C-:B------:R-:W-:Y:S01]  /*17330*/  @!P2 IMAD.IADD R16, R16, 0x1, -R5.reuse ;  /* 0x000000011010a824 */ /* 0x100fe200078e0a05 */
[----:B------:R0:W-:Y:S01]  /*17340*/  STL [R1+0x12c], R3 ;  /* 0x00012c0301007387 */ /* 0x0001e20000100800 */
[----:B------:R-:W-:Y:S02]  /*17350*/  VIADD R6, R24, 0x4a ;  /* 0x0000004a18067836 */ /* 0x000fe40000000000 */
[--C-:B------:R-:W-:Y:S01]  /*17360*/  @!P0 IMAD.IADD R14, R14, 0x1, -R5.reuse ;  /* 0x000000010e0e8824 */ /* 0x100fe200078e0a05 */
[----:B------:R-:W-:Y:S01]  /*17370*/  ISETP.GT.U32.AND P0, PT, R5, R11, PT ;  /* 0x0000000b0500720c */ /* 0x000fe20003f04070 */
[----:B------:R-:W-:Y:S01]  /*17380*/  @!P4 IMAD.IADD R15, R15, 0x1, -R5 ;  /* 0x000000010f0fc824 */ /* 0x000fe200078e0a05 */
[----:B------:R-:W-:Y:S01]  /*17390*/  ISETP.GT.U32.AND P4, PT, R5, R16, PT ;  /* 0x000000100500720c */ /* 0x000fe20003f84070 */
[----:B------:R-:W-:Y:S01]  /*173a0*/  IMAD.MOV.U32 R21, RZ, RZ, R18 ;  /* 0x000000ffff157224 */ /* 0x000fe200078e0012 */
[----:B0-----:R-:W-:-:S02]  /*173b0*/  IABS R3, R10 ;  /* 0x0000000a00037213 */ /* 0x001fc40000000000 */
[----:B------:R-:W-:Y:S02]  /*173c0*/  IABS R17, R6 ;  /* 0x0000000600117213 */ /* 0x000fe40000000000 */
[----:B------:R-:W-:Y:S01]  /*173d0*/  ISETP.GT.U32.AND P2, PT, R5, R14, PT ;  /* 0x0000000e0500720c */ /* 0x000fe20003f44070 */
[----:B------:R-:W-:-:S04]  /*173e0*/  IMAD.HI.U32 R4, R8, R3, RZ ;  /* 0x0000000308047227 */ /* 0x000fc800078e00ff */
[----:B------:R-:W-:Y:S01]  /*173f0*/  @!P3 IMAD.MOV R21, RZ, RZ, -R21 ;  /* 0x000000ffff15b224 */ /* 0x000fe200078e0a15 */
[----:B------:R-:W-:Y:S01]  /*17400*/  ISETP.GT.U32.AND P3, PT, R5, R15, PT ;  /* 0x0000000f0500720c */ /* 0x000fe20003f64070 */
[----:B------:R-:W-:Y:S02]  /*17410*/  IMAD.MOV R4, RZ, RZ, -R4 ;  /* 0x000000ffff047224 */ /* 0x000fe400078e0a04 */
[----:B------:R-:W-:-:S04]  /*17420*/  IMAD.HI.U32 R18, R8, R17, RZ ;  /* 0x0000001108127227 */ /* 0x000fc800078e00ff */
[----:B------:R-:W-:Y:S02]  /*17430*/  IMAD R3, R5, R4, R3 ;  /* 0x0000000405037224 */ /* 0x000fe400078e0203 */
[----:B------:R-:W-:Y:S02]  /*17440*/  IMAD.MOV R18, RZ, RZ, -R18 ;  /* 0x000000ffff127224 */ /* 0x000fe400078e0a12 */
[--C-:B------:R-:W-:Y:S02]  /*17450*/  @!P0 IMAD.IADD R11, R11, 0x1, -R5.reuse ;  /* 0x000000010b0b8824 */ /* 0x100fe400078e0a05 */
[--C-:B------:R-:W-:Y:S01]  /*17460*/  @!P4 IMAD.IADD R16, R16, 0x1, -R5.reuse ;  /* 0x000000011010c824 */ /* 0x100fe200078e0a05 */
[----:B------:R-:W-:Y:S01]  /*17470*/  ISETP.GE.AND P4, PT, R2, RZ, PT ;  /* 0x000000ff0200720c */ /* 0x000fe20003f86270 */
[----:B------:R-:W-:Y:S01]  /*17480*/  @!P2 IMAD.IADD R14, R14, 0x1, -R5 ;  /* 0x000000010e0ea824 */ /* 0x000fe200078e0a05 */
[C---:B------:R-:W-:Y:S01]  /*17490*/  ISETP.GT.U32.AND P2, PT, R5.reuse, R3, PT ;  /* 0x000000030500720c */ /* 0x040fe20003f44070 */
[C---:B------:R-:W-:Y:S01]  /*174a0*/  IMAD R2, R5.reuse, R18, R17 ;  /* 0x0000001205027224 */ /* 0x040fe200078e0211 */
[----:B------:R-:W-:Y:S01]  /*174b0*/  ISETP.GT.U32.AND P0, PT, R5, R11, PT ;  /* 0x0000000b0500720c */ /* 0x000fe20003f04070 */
[C---:B------:R-:W-:Y:S01]  /*174c0*/  VIADD R9, R24.reuse, 0x49 ;  /* 0x0000004918097836 */ /* 0x040fe20000000000 */
[----:B------:R0:W-:Y:S01]  /*174d0*/  STL [R1+0x128], R12 ;  /* 0x0001280c01007387 */ /* 0x0001e20000100800 */
[--C-:B------:R-:W-:Y:S01]  /*174e0*/  @!P3 IMAD.IADD R15, R15, 0x1, -R5.reuse ;  /* 0x000000010f0fb824 */ /* 0x100fe200078e0a05 */
[----:B------:R-:W-:Y:S01]  /*174f0*/  ISETP.GT.U32.AND P3, PT, R5, R2, PT ;  /* 0x000000020500720c */ /* 0x000fe20003f64070 */
[C---:B------:R-:W-:Y:S01]  /*17500*/  VIADD R0, R24.reuse, 0x47 ;  /* 0x0000004718007836 */ /* 0x040fe20000000000 */
[----:B------:R-:W-:Y:S01]  /*17510*/  IABS R19, R9 ;  /* 0x0000000900137213 */ /* 0x000fe20000000000 */
[----:B0-----:R-:W-:Y:S01]  /*17520*/  VIADD R12, R24, 0x48 ;  /* 0x00000048180c7836 */ /* 0x001fe20000000000 */
[----:B------:R0:W-:Y:S03]  /*17530*/  STL [R1+0x124], R21 ;  /* 0x0001241501007387 */ /* 0x0001e60000100800 */
[--C-:B------:R-:W-:Y:S01]  /*17540*/  @!P2 IMAD.IADD R3, R3, 0x1, -R5.reuse ;  /* 0x000000010303a824 */ /* 0x100fe200078e0a05 */
[----:B------:R-:W-:Y:S01]  /*17550*/  IABS R13, R12 ;  /* 0x0000000c000d7213 */ /* 0x000fe20000000000 */
[----:B------:R-:W-:Y:S01]  /*17560*/  @!P0 IMAD.IADD R11, R11, 0x1, -R5 ;  /* 0x000000010b0b8824 */ /* 0x000fe200078e0a05 */
[----:B------:R-:W-:Y:S01]  /*17570*/  IABS R4, R0 ;  /* 0x0000000000047213 */ /* 0x000fe20000000000 */
[----:B0-----:R-:W-:Y:S01]  /*17580*/  IMAD.HI.U32 R21, R8, R19, RZ ;  /* 0x0000001308157227 */ /* 0x001fe200078e00ff */
[----:B------:R-:W-:-:S03]  /*17590*/  ISETP.GE.AND P0, PT, R20, RZ, PT ;  /* 0x000000ff1400720c */ /* 0x000fc60003f06270 */
[----:B------:R-:W-:Y:S01]  /*175a0*/  IMAD.HI.U32 R18, R8, R13, RZ ;  /* 0x0000000d08127227 */ /* 0x000fe200078e00ff */
[----:B------:R-:W-:-:S03]  /*175b0*/  ISETP.GE.AND P2, PT, R10, RZ, PT ;  /* 0x000000ff0a00720c */ /* 0x000fc60003f46270 */
[----:B------:R-:W-:Y:S02]  /*175c0*/  IMAD.MOV R20, RZ, RZ, -R21 ;  /* 0x000000ffff147224 */ /* 0x000fe400078e0a15 */
[----:B------:R-:W-:Y:S01]  /*175d0*/  @!P3 IMAD.IADD R2, R2, 0x1, -R5 ;  /* 0x000000010202b824 */ /* 0x000fe200078e0a05 */
[----:B------:R-:W-:Y:S01]  /*175e0*/  ISETP.GT.U32.AND P3, PT, R5, R3, PT ;  /* 0x000000030500720c */ /* 0x000fe20003f64070 */
[----:B------:R-:W-:-:S04]  /*175f0*/  IMAD.HI.U32 R17, R8, R4, RZ ;  /* 0x0000000408117227 */ /* 0x000fc800078e00ff */
[----:B------:R-:W-:Y:S02]  /*17600*/  IMAD.MOV R18, RZ, RZ, -R18 ;  /* 0x000000ffff127224 */ /* 0x000fe400078e0a12 */
[C---:B------:R-:W-:Y:S02]  /*17610*/  IMAD R10, R5.reuse, R20, R19 ;  /* 0x00000014050a7224 */ /* 0x040fe400078e0213 */
[----:B------:R-:W-:Y:S02]  /*17620*/  IMAD.MOV.U32 R23, RZ, RZ, R14 ;  /* 0x000000ffff177224 */ /* 0x000fe400078e000e */
[----:B------:R-:W-:Y:S02]  /*17630*/  IMAD.MOV R17, RZ, RZ, -R17 ;  /* 0x000000ffff117224 */ /* 0x000fe400078e0a11 */
[----:B------:R-:W-:Y:S02]  /*17640*/  IMAD R13, R5, R18, R13 ;  /* 0x00000012050d7224 */ /* 0x000fe400078e020d */
[----:B------:R-:W-:-:S02]  /*17650*/  IMAD.MOV.U32 R22, RZ, RZ, R16 ;  /* 0x000000ffff167224 */ /* 0x000fc400078e0010 */
[----:B------:R-:W-:Y:S01]  /*17660*/  @!P5 IMAD.MOV R23, RZ, RZ, -R23 ;  /* 0x000000ffff17d224 */ /* 0x000fe200078e0a17 */
[C---:B------:R-:W-:Y:S01]  /*17670*/  ISETP.GT.U32.AND P5, PT, R5.reuse, R10, PT ;  /* 0x0000000a0500720c */ /* 0x040fe20003fa4070 */
[C---:B------:R-:W-:Y:S02]  /*17680*/  IMAD R4, R5.reuse, R17, R4 ;  /* 0x0000001105047224 */ /* 0x040fe400078e0204 */
[----:B------:R-:W-:Y:S01]  /*17690*/  @!P1 IMAD.MOV R22, RZ, RZ, -R22 ;  /* 0x000000ffff169224 */ /* 0x000fe200078e0a16 */
[C---:B------:R-:W-:Y:S01]  /*176a0*/  ISETP.GT.U32.AND P1, PT, R5.reuse, R2, PT ;  /* 0x000000020500720c */ /* 0x040fe20003f24070 */
[----:B------:R-:W-:Y:S01]  /*176b0*/  @!P4 IMAD.MOV R15, RZ, RZ, -R15 ;  /* 0x000000ffff0fc224 */ /* 0x000fe200078e0a0f */
[----:B------:R-:W-:Y:S01]  /*176c0*/  ISETP.GT.U32.AND P4, PT, R5, R13, PT ;  /* 0x0000000d0500720c */ /* 0x000fe20003f84070 */
[----:B------:R-:W-:Y:S01]  /*176d0*/  @!P3 IMAD.IADD R3, R3, 0x1, -R5 ;  /* 0x000000010303b824 */ /* 0x000fe200078e0a05 */
[----:B------:R-:W-:Y:S01]  /*176e0*/  ISETP.GT.U32.AND P3, PT, R5, R4, PT ;  /* 0x000000040500720c */ /* 0x000fe20003f64070 */
[----:B------:R-:W-:-:S02]  /*176f0*/  IMAD.MOV.U32 R16, RZ, RZ, R11 ;  /* 0x000000ffff107224 */ /* 0x000fc400078e000b */
[C---:B------:R-:W-:Y:S01]  /*17700*/  VIADD R11, R24.reuse, 0x45 ;  /* 0x00000045180b7836 */ /* 0x040fe20000000000 */
[----:B------:R-:W-:Y:S01]  /*17710*/  STL [R1+0x120], R23 ;  /* 0x0001201701007387 */ /* 0x000fe20000100800 */
[----:B------:R-:W-:-:S03]  /*17720*/  VIADD R14, R24, 0x46 ;  /* 0x00000046180e7836 */ /* 0x000fc60000000000 */
[----:B------:R-:W-:Y:S01]  /*17730*/  STL [R1+0x11c], R22 ;  /* 0x00011c1601007387 */ /* 0x000fe20000100800 */
[----:B------:R-:W-:Y:S01]  /*17740*/  @!P0 IMAD.MOV R16, RZ, RZ, -R16 ;  /* 0x000000ffff108224 */ /* 0x000fe200078e0a10 */
[----:B------:R-:W-:Y:S02]  /*17750*/  ISETP.GE.AND P0, PT, R6, RZ, PT ;  /* 0x000000ff0600720c */ /* 0x000fe40003f06270 */
[----:B------:R0:W-:Y:S01]  /*17760*/  STL [R1+0x118], R15 ;  /* 0x0001180f01007387 */ /* 0x0001e20000100800 */
[--C-:B------:R-:W-:Y:S01]  /*17770*/  @!P5 IMAD.IADD R10, R10, 0x1, -R5.reuse ;  /* 0x000000010a0ad824 */ /* 0x100fe200078e0a05 */
[----:B------:R-:W-:Y:S01]  /*17780*/  IABS R6, R14 ;  /* 0x0000000e00067213 */ /* 0x000fe20000000000 */
[--C-:B------:R-:W-:Y:S01]  /*17790*/  @!P1 IMAD.IADD R2, R2, 0x1, -R5.reuse ;  /* 0x0000000102029824 */ /* 0x100fe200078e0a05 */
[----:B------:R-:W-:Y:S01]  /*177a0*/  ISETP.GE.AND P1, PT, R9, RZ, PT ;  /* 0x000000ff0900720c */ /* 0x000fe20003f26270 */
[----:B------:R-:W-:Y:S01]  /*177b0*/  @!P4 IMAD.IADD R13, R13, 0x1, -R5 ;  /* 0x000000010d0dc824 */ /* 0x000fe200078e0a05 */
[----:B0-----:R-:W-:Y:S01]  /*177c0*/  IABS R15, R11 ;  /* 0x0000000b000f7213 */ /* 0x001fe20000000000 */
[----:B------:R0:W-:Y:S01]  /*177d0*/  STL [R1+0x114], R16 ;  /* 0x0001141001007387 */ /* 0x0001e20000100800 */
[----:B------:R-:W-:Y:S01]  /*177e0*/  ISETP.GE.AND P5, PT, R12, RZ, PT ;  /* 0x000000ff0c00720c */ /* 0x000fe20003fa6270 */
[----:B------:R-:W-:Y:S01]  /*177f0*/  IMAD.HI.U32 R12, R8, R6, RZ ;  /* 0x00000006080c7227 */ /* 0x000fe200078e00ff */
[----:B------:R-:W-:-:S03]  /*17800*/  ISETP.GT.U32.AND P4, PT, R5, R10, PT ;  /* 0x0000000a0500720c */ /* 0x000fc60003f84070 */
[----:B------:R-:W-:Y:S02]  /*17810*/  IMAD.MOV.U32 R9, RZ, RZ, R15 ;  /* 0x000000ffff097224 */ /* 0x000fe400078e000f */
[----:B------:R-:W-:Y:S01]  /*17820*/  @!P3 IMAD.IADD R4, R4, 0x1, -R5 ;  /* 0x000000010404b824 */ /* 0x000fe200078e0a05 */
[----:B------:R-:W-:Y:S01]  /*17830*/  ISETP.GT.U32.AND P3, PT, R5, R13, PT ;  /* 0x0000000d0500720c */ /* 0x000fe20003f64070 */
[----:B0-----:R-:W-:Y:S02]  /*17840*/  IMAD.MOV.U32 R16, RZ, RZ, R3 ;  /* 0x000000ffff107224 */ /* 0x001fe400078e0003 */
[----:B------:R-:W-:-:S04]  /*17850*/  IMAD.HI.U32 R3, R8, R9, RZ ;  /* 0x0000000908037227 */ /* 0x000fc800078e00ff */
[----:B------:R-:W-:Y:S02]  /*17860*/  IMAD.MOV R12, RZ, RZ, -R12 ;  /* 0x000000ffff0c7224 */ /* 0x000fe400078e0a0c */
[----:B------:R-:W-:Y:S02]  /*17870*/  IMAD.MOV.U32 R15, RZ, RZ, R2 ;  /* 0x000000ffff0f7224 */ /* 0x000fe400078e0002 */
[----:B------:R-:W-:Y:S02]  /*17880*/  IMAD.MOV R3, RZ, RZ, -R3 ;  /* 0x000000ffff037224 */ /* 0x000fe400078e0a03 */
[C---:B------:R-:W-:Y:S02]  /*17890*/  IMAD R2, R5.reuse, R12, R6 ;  /* 0x0000000c05027224 */ /* 0x040fe400078e0206 */
[----:B------:R-:W-:Y:S01]  /*178a0*/  @!P0 IMAD.MOV R15, RZ, RZ, -R15 ;  /* 0x000000ffff0f8224 */ /* 0x000fe200078e0a0f */
[----:B------:R-:W-:Y:S01]  /*178b0*/  ISETP.GE.AND P0, PT, R0, RZ, PT ;  /* 0x000000ff0000720c */ /* 0x000fe20003f06270 */
[----:B------:R-:W-:-:S02]  /*178c0*/  IMAD R0, R5, R3, R9 ;  /* 0x0000000305007224 */ /* 0x000fc400078e0209 */
[--C-:B------:R-:W-:Y:S01]  /*178d0*/  @!P4 IMAD.IADD R10, R10, 0x1, -R5.reuse ;  /* 0x000000010a0ac824 */ /* 0x100fe200078e0a05 */
[----:B------:R-:W-:Y:S01]  /*178e0*/  ISETP.GT.U32.AND P4, PT, R5, R2, PT ;  /* 0x000000020500720c */ /* 0x000fe20003f84070 */
[----:B------:R-:W-:Y:S01]  /*178f0*/  @!P3 IMAD.IADD R13, R13, 0x1, -R5 ;  /* 0x000000010d0db824 */ /* 0x000fe200078e0a05 */
[C---:B------:R-:W-:Y:S01]  /*17900*/  ISETP.GT.U32.AND P3, PT, R5.reuse, R0, PT ;  /* 0x000000000500720c */ /* 0x040fe20003f64070 */
[----:B------:R-:W-:Y:S01]  /*17910*/  @!P2 IMAD.MOV R16, RZ, RZ, -R16 ;  /* 0x000000ffff10a224 */ /* 0x000fe200078e0a10 */
[----:B------:R-:W-:Y:S01]  /*17920*/  ISETP.GT.U32.AND P2, PT, R5, R4, PT ;  /* 0x000000040500720c */ /* 0x000fe20003f44070 */
[C---:B------:R-:W-:Y:S02]  /*17930*/  VIADD R6, R24.reuse, 0x44 ;  /* 0x0000004418067836 */ /* 0x040fe40000000000 */
[----:B------:R-:W-:Y:S01]  /*17940*/  VIADD R9, R24, 0x43 ;  /* 0x0000004318097836 */ /* 0x000fe20000000000 */
[----:B------:R0:W-:Y:S02]  /*17950*/  STL [R1+0x110], R16 ;  /* 0x0001101001007387 */ /* 0x0001e40000100800 */
[----:B------:R-:W-:-:S03]  /*17960*/  IABS R12, R6 ;  /* 0x00000006000c7213 */ /* 0x000fc60000000000 */
[--C-:B------:R-:W-:Y:S02]  /*17970*/  @!P4 IMAD.IADD R2, R2, 0x1, -R5.reuse ;  /* 0x000000010202c824 */ /* 0x100fe400078e0a05 */
[--C-:B------:R-:W-:Y:S02]  /*17980*/  @!P3 IMAD.IADD R0, R0, 0x1, -R5.reuse ;  /* 0x000000010000b824 */ /* 0x100fe400078e0a05 */
[----:B0-----:R-:W-:Y:S02]  /*17990*/  IMAD.MOV.U32 R16, RZ, RZ, R10 ;  /* 0x000000ffff107224 */ /* 0x001fe400078e000a */
[----:B------:R-:W-:Y:S01]  /*179a0*/  @!P2 IMAD.IADD R4, R4, 0x1, -R5 ;  /* 0x000000010404a824 */ /* 0x000fe200078e0a05 */
[----:B------:R-:W-:Y:S01]  /*179b0*/  ISETP.GE.AND P2, PT, R14, RZ, PT ;  /* 0x000000ff0e00720c */ /* 0x000fe20003f46270 */
[----:B------:R-:W-:Y:S01]  /*179c0*/  @!P1 IMAD.MOV R16, RZ, RZ, -R16 ;  /* 0x000000ffff109224 */ /* 0x000fe200078e0a10 */
[----:B------:R-:W-:Y:S02]  /*179d0*/  IABS R14, R9 ;  /* 0x00000009000e7213 */ /* 0x000fe40000000000 */
[C---:B------:R-:W-:Y:S01]  /*179e0*/  ISETP.GT.U32.AND P1, PT, R5.reuse, R2, PT ;  /* 0x000000020500720c */ /* 0x040fe20003f24070 */
[----:B------:R-:W-:Y:S01]  /*179f0*/  IMAD.HI.U32 R10, R8, R12, RZ ;  /* 0x0000000c080a7227 */ /* 0x000fe200078e00ff */
[----:B------:R-:W-:-:S02]  /*17a00*/  ISETP.GT.U32.AND P3, PT, R5, R0, PT ;  /* 0x000000000500720c */ /* 0x000fc40003f64070 */
[----:B------:R-:W-:Y:S01]  /*17a10*/  ISETP.GE.AND P4, PT, R11, RZ, PT ;  /* 0x000000ff0b00720c */ /* 0x000fe20003f86270 */
[----:B------:R-:W-:Y:S01]  /*17a20*/  IMAD.MOV.U32 R11, RZ, RZ, R14 ;  /* 0x000000ffff0b7224 */ /* 0x000fe200078e000e */
[----:B------:R0:W-:Y:S01]  /*17a30*/  STL [R1+0x10c], R15 ;  /* 0x00010c0f01007387 */ /* 0x0001e20000100800 */
[----:B------:R-:W-:-:S04]  /*17a40*/  IMAD.MOV R10, RZ, RZ, -R10 ;  /* 0x000000ffff0a7224 */ /* 0x000fc800078e0a0a */
[----:B------:R-:W-:Y:S02]  /*17a50*/  IMAD R12, R5, R10, R12 ;  /* 0x0000000a050c7224 */ /* 0x000fe400078e020c */
[----:B0-----:R-:W-:Y:S02]  /*17a60*/  IMAD.MOV.U32 R15, RZ, RZ, R13 ;  /* 0x000000ffff0f7224 */ /* 0x001fe400078e000d */
[----:B------:R-:W-:Y:S02]  /*17a70*/  IMAD.MOV.U32 R13, RZ, RZ, R4 ;  /* 0x000000ffff0d7224 */ /* 0x000fe400078e0004 */
[----:B------:R-:W-:-:S04]  /*17a80*/  IMAD.HI.U32 R4, R8, R11, RZ ;  /* 0x0000000b08047227 */ /* 0x000fc800078e00ff */
[----:B------:R-:W-:Y:S02]  /*17a90*/  IMAD.MOV R4, RZ, RZ, -R4 ;  /* 0x000000ffff047224 */ /* 0x000fe400078e0a04 */
[--C-:B------:R-:W-:Y:S02]  /*17aa0*/  @!P1 IMAD.IADD R2, R2, 0x1, -R5.reuse ;  /* 0x0000000102029824 */ /* 0x100fe400078e0a05 */
[----:B------:R-:W-:Y:S01]  /*17ab0*/  @!P3 IMAD.IADD R0, R0, 0x1, -R5 ;  /* 0x000000010000b824 */ /* 0x000fe200078e0a05 */
[C---:B------:R-:W-:Y:S01]  /*17ac0*/  ISETP.GT.U32.AND P3, PT, R5.reuse, R12, PT ;  /* 0x0000000c0500720c */ /* 0x040fe20003f64070 */
[----:B------:R-:W-:Y:S02]  /*17ad0*/  IMAD R11, R5, R4, R11 ;  /* 0x00000004050b7224 */ /* 0x000fe400078e020b */
[----:B------:R-:W-:Y:S02]  /*17ae0*/  IMAD.MOV.U32 R14, RZ, RZ, R2 ;  /* 0x000000ffff0e7224 */ /* 0x000fe400078e0002 */
[----:B------:R-:W-:-:S02]  /*17af0*/  @!P5 IMAD.MOV R15, RZ, RZ, -R15 ;  /* 0x000000ffff0fd224 */ /* 0x000fc400078e0a0f */
[----:B------:R-:W-:Y:S01]  /*17b00*/  @!P2 IMAD.MOV R14, RZ, RZ, -R14 ;  /* 0x000000ffff0ea224 */ /* 0x000fe200078e0a0e */
[----:B------:R-:W-:Y:S01]  /*17b10*/  ISETP.GT.U32.AND P2, PT, R5, R11, PT ;  /* 0x0000000b0500720c */ /* 0x000fe20003f44070 */
[----:B------:R-:W-:Y:S02]  /*17b20*/  @!P0 IMAD.MOV R13, RZ, RZ, -R13 ;  /* 0x000000ffff0d8224 */ /* 0x000fe400078e0a0d */
[----:B------:R-:W-:Y:S01]  /*17b30*/  VIADD R3, R24, 0x42 ;  /* 0x0000004218037836 */ /* 0x000fe20000000000 */
[----:B------:R0:W-:Y:S01]  /*17b40*/  STL [R1+0x108], R16 ;  /* 0x0001081001007387 */ /* 0x0001e20000100800 */
[----:B------:R-:W-:-:S03]  /*17b50*/  @!P3 IMAD.IADD R12, R12, 0x1, -R5 ;  /* 0x000000010c0cb824 */ /* 0x000fc600078e0a05 */
[----:B------:R-:W-:Y:S01]  /*17b60*/  STL [R1+0x104], R15 ;  /* 0x0001040f01007387 */ /* 0x000fe20000100800 */
[----:B------:R-:W-:-:S03]  /*17b70*/  IABS R19, R3 ;  /* 0x0000000300137213 */ /* 0x000fc60000000000 */
[----:B------:R1:W-:Y:S01]  /*17b80*/  STL [R1+0xd8], R13 ;  /* 0x0000d80d01007387 */ /* 0x0003e20000100800 */
[----:B0-----:R-:W-:Y:S01]  /*17b90*/  VIADD R16, R24, 0x41 ;  /* 0x0000004118107836 */ /* 0x001fe20000000000 */
[----:B------:R-:W-:Y:S01]  /*17ba0*/  ISETP.GE.AND P5, PT, R6, RZ, PT ;  /* 0x000000ff0600720c */ /* 0x000fe20003fa6270 */
[----:B------:R-:W-:Y:S01]  /*17bb0*/  IMAD.HI.U32 R6, R8, R19, RZ ;  /* 0x0000001308067227 */ /* 0x000fe200078e00ff */
[----:B------:R-:W-:-:S03]  /*17bc0*/  ISETP.GT.U32.AND P3, PT, R5, R12, PT ;  /* 0x0000000c0500720c */ /* 0x000fc60003f64070 */
[----:B-1----:R-:W-:Y:S02]  /*17bd0*/  IMAD.MOV.U32 R13, RZ, RZ, R0 ;  /* 0x000000ffff0d7224 */ /* 0x002fe400078e0000 */
[----:B------:R-:W-:Y:S02]  /*17be0*/  @!P2 IMAD.IADD R11, R11, 0x1, -R5 ;  /* 0x000000010b0ba824 */ /* 0x000fe400078e0a05 */
[----:B------:R-:W-:Y:S01]  /*17bf0*/  @!P4 IMAD.MOV R13, RZ, RZ, -R13 ;  /* 0x000000ffff0dc224 */ /* 0x000fe200078e0a0d */
[----:B------:R-:W-:Y:S02]  /*17c00*/  ISETP.GE.AND P4, PT, R16, RZ, PT ;  /* 0x000000ff1000720c */ /* 0x000fe40003f86270 */
[----:B------:R-:W-:Y:S01]  /*17c10*/  IABS R16, R16 ;  /* 0x0000001000107213 */ /* 0x000fe20000000000 */
[----:B------:R-:W-:Y:S01]  /*17c20*/  IMAD.MOV R6, RZ, RZ, -R6 ;  /* 0x000000ffff067224 */ /* 0x000fe200078e0a06 */
[----:B------:R-:W-:Y:S01]  /*17c30*/  ISETP.GT.U32.AND P2, PT, R5, R11, PT ;  /* 0x0000000b0500720c */ /* 0x000fe20003f44070 */
[----:B------:R-:W-:-:S02]  /*17c40*/  VIADD R17, R24, 0x40 ;  /* 0x0000004018117836 */ /* 0x000fc40000000000 */
[----:B------:R-:W-:-:S03]  /*17c50*/  IMAD.HI.U32 R4, R8, R16, RZ ;  /* 0x0000001008047227 */ /* 0x000fc600078e00ff */
[----:B------:R-:W-:Y:S01]  /*17c60*/  IABS R18, R17 ;  /* 0x0000001100127213 */ /* 0x000fe20000000000 */
[C---:B------:R-:W-:Y:S02]  /*17c70*/  IMAD R19, R5.reuse, R6, R19 ;  /* 0x0000000605137224 */ /* 0x040fe400078e0213 */
[----:B------:R-:W-:Y:S02]  /*17c80*/  IMAD.MOV R4, RZ, RZ, -R4 ;  /* 0x000000ffff047224 */ /* 0x000fe400078e0a04 */
[----:B------:R-:W-:Y:S01]  /*17c90*/  @!P3 IMAD.IADD R12, R12, 0x1, -R5 ;  /* 0x000000010c0cb824 */ /* 0x000fe200078e0a05 */
[----:B------:R-:W-:Y:S01]  /*17ca0*/  ISETP.GT.U32.AND P3, PT, R5, R19, PT ;  /* 0x000000130500720c */ /* 0x000fe20003f64070 */
[----:B------:R-:W-:-:S04]  /*17cb0*/  IMAD.HI.U32 R2, R8, R18, RZ ;  /* 0x0000001208027227 */ /* 0x000fc800078e00ff */
[----:B------:R-:W-:Y:S02]  /*17cc0*/  IMAD R16, R5, R4, R16 ;  /* 0x0000000405107224 */ /* 0x000fe400078e0210 */
[----:B------:R-:W-:Y:S02]  /*17cd0*/  IMAD.MOV R2, RZ, RZ, -R2 ;  /* 0x000000ffff027224 */ /* 0x000fe400078e0a02 */
[--C-:B------:R-:W-:Y:S01]  /*17ce0*/  @!P2 IMAD.IADD R11, R11, 0x1, -R5.reuse ;  /* 0x000000010b0ba824 */ /* 0x100fe200078e0a05 */
[C---:B------:R-:W-:Y:S01]  /*17cf0*/  ISETP.GT.U32.AND P2, PT, R5.reuse, R16, PT ;  /* 0x000000100500720c */ /* 0x040fe20003f44070 */
[C---:B------:R-:W-:Y:S02]  /*17d00*/  VIADD R0, R24.reuse, 0x3e ;  /* 0x0000003e18007836 */ /* 0x040fe40000000000 */
[----:B------:R-:W-:Y:S01]  /*17d10*/  IMAD R18, R5, R2, R18 ;  /* 0x0000000205127224 */ /* 0x000fe200078e0212 */
[----:B------:R-:W-:Y:S01]  /*17d20*/  ISETP.GE.AND P0, PT, R9, RZ, PT ;  /* 0x000000ff0900720c */ /* 0x000fe20003f06270 */
[----:B------:R-:W-:Y:S01]  /*17d30*/  @!P3 IMAD.IADD R19, R19, 0x1, -R5 ;  /* 0x000000011313b824 */ /* 0x000fe200078e0a05 */
[----:B------:R-:W-:Y:S01]  /*17d40*/  ISETP.GE.AND P1, PT, R3, RZ, PT ;  /* 0x000000ff0300720c */ /* 0x000fe20003f26270 */
[----:B------:R-:W-:Y:S01]  /*17d50*/  VIADD R3, R24, 0x3f ;  /* 0x0000003f18037836 */ /* 0x000fe20000000000 */
[----:B------:R-:W-:-:S02]  /*17d60*/  IABS R9, R0 ;  /* 0x0000000000097213 */ /* 0x000fc40000000000 */
[C---:B------:R-:W-:Y:S01]  /*17d70*/  ISETP.GT.U32.AND P3, PT, R5.reuse, R18, PT ;  /* 0x000000120500720c */ /* 0x040fe20003f64070 */
[----:B------:R0:W-:Y:S01]  /*17d80*/  STL [R1+0xd4], R14 ;  /* 0x0000d40e01007387 */ /* 0x0001e20000100800 */
[----:B------:R-:W-:Y:S02]  /*17d90*/  VIADD R15, R24, 0x3d ;  /* 0x0000003d180f7836 */ /* 0x000fe40000000000 */
[----:B------:R-:W-:Y:S01]  /*17da0*/  IMAD.HI.U32 R4, R8, R9, RZ ;  /* 0x0000000908047227 */ /* 0x000fe200078e00ff */
[----:B------:R1:W-:Y:S03]  /*17db0*/  STL [R1+0xd0], R13 ;  /* 0x0000d00d01007387 */ /* 0x0003e60000100800 */
[----:B------:R-:W-:Y:S01]  /*17dc0*/  @!P2 IMAD.IADD R16, R16, 0x1, -R5 ;  /* 0x000000011010a824 */ /* 0x000fe200078e0a05 */
[C---:B------:R-:W-:Y:S01]  /*17dd0*/  ISETP.GT.U32.AND P2, PT, R5.reuse, R19, PT ;  /* 0x000000130500720c */ /* 0x040fe20003f44070 */
[----:B------:R-:W-:Y:S01]  /*17de0*/  IMAD.MOV R4, RZ, RZ, -R4 ;  /* 0x000000ffff047224 */ /* 0x000fe200078e0a04 */
[----:B------:R-:W-:Y:S01]  /*17df0*/  IABS R6, R15 ;  /* 0x0000000f00067213 */ /* 0x000fe20000000000 */
[----:B0-----:R-:W-:Y:S01]  /*17e00*/  VIADD R14, R24, 0x3c ;  /* 0x0000003c180e7836 */ /* 0x001fe20000000000 */
[----:B-1----:R-:W-:Y:S01]  /*17e10*/  IABS R13, R3 ;  /* 0x00000003000d7213 */ /* 0x002fe20000000000 */
[----:B------:R-:W-:-:S03]  /*17e20*/  IMAD R9, R5, R4, R9 ;  /* 0x0000000405097224 */ /* 0x000fc600078e0209 */
[----:B------:R-:W-:Y:S01]  /*17e30*/  IABS R4, R14 ;  /* 0x0000000e00047213 */ /* 0x000fe20000000000 */
[----:B------:R-:W-:Y:S02]  /*17e40*/  IMAD.MOV.U32 R20, RZ, RZ, R12 ;  /* 0x000000ffff147224 */ /* 0x000fe400078e000c */
[----:B------:R-:W-:-:S04]  /*17e50*/  IMAD.HI.U32 R10, R8, R13, RZ ;  /* 0x0000000d080a7227 */ /* 0x000fc800078e00ff */
[----:B------:R-:W-:Y:S01]  /*17e60*/  @!P3 IMAD.IADD R18, R18, 0x1, -R5 ;  /* 0x000000011212b824 */ /* 0x000fe200078e0a05 */
[----:B------:R-:W-:Y:S01]  /*17e70*/  ISETP.GT.U32.AND P3, PT, R5, R16, PT ;  /* 0x000000100500720c */ /* 0x000fe20003f64070 */
[----:B------:R-:W-:-:S04]  /*17e80*/  IMAD.HI.U32 R2, R8, R6, RZ ;  /* 0x0000000608027227 */ /* 0x000fc800078e00ff */
[----:B------:R-:W-:Y:S02]  /*17e90*/  IMAD.MOV R10, RZ, RZ, -R10 ;  /* 0x000000ffff0a7224 */ /* 0x000fe400078e0a0a */
[----:B------:R-:W-:Y:S01]  /*17ea0*/  @!P5 IMAD.MOV R20, RZ, RZ, -R20 ;  /* 0x000000ffff14d224 */ /* 0x000fe200078e0a14 */
[C---:B------:R-:W-:Y:S01]  /*17eb0*/  ISETP.GT.U32.AND P5, PT, R5.reuse, R18, PT ;  /* 0x000000120500720c */ /* 0x040fe20003fa4070 */
[----:B------:R-:W-:Y:S02]  /*17ec0*/  IMAD.MOV R2, RZ, RZ, -R2 ;  /* 0x000000ffff027224 */ /* 0x000fe400078e0a02 */
[----:B------:R-:W-:Y:S02]  /*17ed0*/  IMAD R13, R5, R10, R13 ;  /* 0x0000000a050d7224 */ /* 0x000fe400078e020d */
[----:B------:R-:W-:-:S04]  /*17ee0*/  IMAD.HI.U32 R21, R8, R4, RZ ;  /* 0x0000000408157227 */ /* 0x000fc800078e00ff */
[----:B------:R-:W-:Y:S01]  /*17ef0*/  @!P2 IMAD.IADD R19, R19, 0x1, -R5 ;  /* 0x000000011313a824 */ /* 0x000fe200078e0a05 */
[C---:B------:R-:W-:Y:S01]  /*17f00*/  ISETP.GT.U32.AND P2, PT, R5.reuse, R9, PT ;  /* 0x000000090500720c */ /* 0x040fe20003f44070 */
[C---:B------:R-:W-:Y:S02]  /*17f10*/  IMAD R6, R5.reuse, R2, R6 ;  /* 0x0000000205067224 */ /* 0x040fe400078e0206 */
[----:B------:R-:W-:Y:S01]  /*17f20*/  @!P0 IMAD.MOV R11, RZ, RZ, -R11 ;  /* 0x000000ffff0b8224 */ /* 0x000fe200078e0a0b */
[C---:B------:R-:W-:Y:S01]  /*17f30*/  ISETP.GT.U32.AND P0, PT, R5.reuse, R13, PT ;  /* 0x0000000d0500720c */ /* 0x040fe20003f04070 */
[----:B------:R-:W-:Y:S02]  /*17f40*/  IMAD.MOV R21, RZ, RZ, -R21 ;  /* 0x000000ffff157224 */ /* 0x000fe400078e0a15 */
[----:B------:R-:W-:Y:S01]  /*17f50*/  @!P3 IMAD.IADD R16, R16, 0x1, -R5 ;  /* 0x000000011010b824 */ /* 0x000fe200078e0a05 */
[C---:B------:R-:W-:Y:S01]  /*17f60*/  ISETP.GT.U32.AND P3, PT, R5.reuse, R6, PT ;  /* 0x000000060500720c */ /* 0x040fe20003f64070 */
[----:B------:R-:W-:-:S02]  /*17f70*/  IMAD R4, R5, R21, R4 ;  /* 0x0000001505047224 */ /* 0x000fc400078e0204 */
[----:B------:R-:W-:Y:S01]  /*17f80*/  VIADD R2, R24, 0x3a ;  /* 0x0000003a18027836 */ /* 0x000fe20000000000 */
[----:B------:R-:W-:Y:S01]  /*17f90*/  STL [R1+0xcc], R20 ;  /* 0x0000cc1401007387 */ /* 0x000fe20000100800 */
[--C-:B------:R-:W-:Y:S01]  /*17fa0*/  @!P5 IMAD.IADD R18, R18, 0x1, -R5.reuse ;  /* 0x000000011212d824 */ /* 0x100fe200078e0a05 */
[----:B------:R-:W-:Y:S01]  /*17fb0*/  ISETP.GT.U32.AND P5, PT, R5, R4, PT ;  /* 0x000000040500720c */ /* 0x000fe20003fa4070 */
[----:B------:R-:W-:Y:S01]  /*17fc0*/  @!P2 IMAD.IADD R9, R9, 0x1, -R5 ;  /* 0x000000010909a824 */ /* 0x000fe200078e0a05 */
[----:B------:R0:W-:Y:S01]  /*17fd0*/  STL [R1+0xc8], R11 ;  /* 0x0000c80b01007387 */ /* 0x0001e20000100800 */
[----:B------:R-:W-:Y:S02]  /*17fe0*/  IMAD.MOV.U32 R23, RZ, RZ, R19 ;  /* 0x000000ffff177224 */ /* 0x000fe400078e0013 */
[----:B------:R-:W-:Y:S02]  /*17ff0*/  VIADD R10, R24, 0x3b ;  /* 0x0000003b180a7836 */ /* 0x000fe40000000000 */
[----:B------:R-:W-:Y:S01]  /*18000*/  @!P0 IMAD.IADD R13, R13, 0x1, -R5 ;  /* 0x000000010d0d8824 */ /* 0x000fe200078e0a05 */
[----:B------:R-:W-:Y:S01]  /*18010*/  ISETP.GE.AND P0, PT, R17, RZ, PT ;  /* 0x000000ff1100720c */ /* 0x000fe20003f06270 */
[----:B------:R-:W-:Y:S01]  /*18020*/  @!P1 IMAD.MOV R23, RZ, RZ, -R23 ;  /* 0x000000ffff179224 */ /* 0x000fe200078e0a17 */
[----:B0-----:R-:W-:-:S02]  /*18030*/  IABS R11, R2 ;  /* 0x00000002000b7213 */ /* 0x001fc40000000000 */
[C---:B------:R-:W-:Y:S01]  /*18040*/  ISETP.GT.U32.AND P1, PT, R5.reuse, R9, PT ;  /* 0x000000090500720c */ /* 0x040fe20003f24070 */
[----:B------:R-:W-:Y:S02]  /*18050*/  @!P3 IMAD.IADD R6, R6, 0x1, -R5 ;  /* 0x000000010606b824 */ /* 0x000fe400078e0a05 */
[----:B------:R-:W-:Y:S01]  /*18060*/  IMAD.HI.U32 R17, R8, R11, RZ ;  /* 0x0000000b08117227 */ /* 0x000fe200078e00ff */
[----:B------:R-:W-:Y:S02]  /*18070*/  IABS R12, R10 ;  /* 0x0000000a000c7213 */ /* 0x000fe40000000000 */
[C---:B------:R-:W-:Y:S01]  /*18080*/  ISETP.GT.U32.AND P3, PT, R5.reuse, R13, PT ;  /* 0x0000000d0500720c */ /* 0x040fe20003f64070 */
[----:B------:R-:W-:Y:S02]  /*18090*/  IMAD.MOV R17, RZ, RZ, -R17 ;  /* 0x000000ffff117224 */ /* 0x000fe400078e0a11 */
[----:B------:R-:W-:Y:S01]  /*180a0*/  @!P5 IMAD.IADD R4, R4, 0x1, -R5 ;  /* 0x000000010404d824 */ /* 0x000fe200078e0a05 */
[----:B------:R-:W-:Y:S01]  /*180b0*/  ISETP.GT.U32.AND P5, PT, R5, R6, PT ;  /* 0x000000060500720c */ /* 0x000fe20003fa4070 */
[----:B------:R-:W-:-:S04]  /*180c0*/  IMAD.HI.U32 R20, R8, R12, RZ ;  /* 0x0000000c08147227 */ /* 0x000fc800078e00ff */
[----:B------:R-:W-:Y:S02]  /*180d0*/  IMAD.MOV.U32 R22, RZ, RZ, R16 ;  /* 0x000000ffff167224 */ /* 0x000fe400078e0010 */
[C---:B------:R-:W-:Y:S02]  /*180e0*/  IMAD R11, R5.reuse, R17, R11 ;  /* 0x00000011050b7224 */ /* 0x040fe400078e020b */
[----:B------:R-:W-:Y:S02]  /*180f0*/  IMAD.MOV R20, RZ, RZ, -R20 ;  /* 0x000000ffff147224 */ /* 0x000fe400078e0a14 */
[----:B------:R-:W-:Y:S01]  /*18100*/  @!P4 IMAD.MOV R22, RZ, RZ, -R22 ;  /* 0x000000ffff16c224 */ /* 0x000fe200078e0a16 */
[----:B------:R-:W-:Y:S01]  /*18110*/  ISETP.GT.U32.AND P4, PT, R5, R4, PT ;  /* 0x000000040500720c */ /* 0x000fe20003f84070 */
[--C-:B------:R-:W-:Y:S01]  /*18120*/  @!P1 IMAD.IADD R9, R9, 0x1, -R5.reuse ;  /* 0x0000000109099824 */ /* 0x100fe200078e0a05 */
[C---:B------:R-:W-:Y:S01]  /*18130*/  ISETP.GT.U32.AND P1, PT, R5.reuse, R11, PT ;  /* 0x0000000b0500720c */ /* 0x040fe20003f24070 */
[----:B------:R-:W-:Y:S01]  /*18140*/  IMAD R12, R5, R20, R12 ;  /* 0x00000014050c7224 */ /* 0x000fe200078e020c */
[----:B------:R-:W-:Y:S01]  /*18150*/  ISETP.GE.AND P2, PT, R3, RZ, PT ;  /* 0x000000ff0300720c */ /* 0x000fe20003f46270 */
[----:B------:R-:W-:Y:S01]  /*18160*/  @!P3 IMAD.IADD R13, R13, 0x1, -R5 ;  /* 0x000000010d0db824 */ /* 0x000fe200078e0a05 */
[----:B------:R-:W-:Y:S01]  /*18170*/  ISETP.GE.AND P3, PT, R0, RZ, PT ;  /* 0x000000ff0000720c */ /* 0x000fe20003f66270 */
[----:B------:R-:W-:-:S02]  /*18180*/  VIADD R3, R24, 0x39 ;  /* 0x0000003918037836 */ /* 0x000fc40000000000 */
[----:B------:R-:W-:Y:S01]  /*18190*/  @!P0 IMAD.MOV R18, RZ, RZ, -R18 ;  /* 0x000000ffff128224 */ /* 0x000fe200078e0a12 */
[----:B------:R-:W-:Y:S01]  /*181a0*/  ISETP.GT.U32.AND P0, PT, R5, R12, PT ;  /* 0x0000000c0500720c */ /* 0x000fe20003f04070 */
[--C-:B------:R-:W-:Y:S01]  /*181b0*/  @!P5 IMAD.IADD R6, R6, 0x1, -R5.reuse ;  /* 0x000000010606d824 */ /* 0x100fe200078e0a05 */
[----:B------:R-:W-:Y:S01]  /*181c0*/  ISETP.GE.AND P5, PT, R15, RZ, PT ;  /* 0x000000ff0f00720c */ /* 0x000fe20003fa6270 */
[----:B------:R-:W-:Y:S01]  /*181d0*/  VIADD R0, R24, 0x38 ;  /* 0x0000003818007836 */ /* 0x000fe20000000000 */
[----:B------:R-:W-:Y:S01]  /*181e0*/  IABS R16, R3 ;  /* 0x0000000300107213 */ /* 0x000fe20000000000 */
[----:B------:R-:W-:Y:S01]  /*181f0*/  STL [R1+0xc0], R23 ;  /* 0x0000c01701007387 */ /* 0x000fe20000100800 */
[--C-:B------:R-:W-:Y:S01]  /*18200*/  @!P4 IMAD.IADD R4, R4, 0x1, -R5.reuse ;  /* 0x000000010404c824 */ /* 0x100fe200078e0a05 */
[----:B------:R-:W-:Y:S02]  /*18210*/  ISETP.GE.AND P4, PT, R14, RZ, PT ;  /* 0x000000ff0e00720c */ /* 0x000fe40003f86270 */
[----:B------:R-:W-:Y:S01]  /*18220*/  STL [R1+0xbc], R22 ;  /* 0x0000bc1601007387 */ /* 0x000fe20000100800 */
[----:B------:R-:W-:Y:S01]  /*18230*/  @!P1 IMAD.IADD R11, R11, 0x1, -R5 ;  /* 0x000000010b0b9824 */ /* 0x000fe200078e0a05 */
[----:B------:R-:W-:-:S02]  /*18240*/  IABS R14, R0 ;  /* 0x00000000000e7213 */ /* 0x000fc40000000000 */
[----:B------:R0:W-:Y:S01]  /*18250*/  STL [R1+0xb8], R18 ;  /* 0x0000b81201007387 */ /* 0x0001e20000100800 */
[----:B------:R-:W-:-:S04]  /*18260*/  IMAD.HI.U32 R17, R8, R16, RZ ;  /* 0x0000001008117227 */ /* 0x000fc800078e00ff */
[----:B------:R-:W-:Y:S02]  /*18270*/  IMAD.MOV.U32 R19, RZ, RZ, R13 ;  /* 0x000000ffff137224 */ /* 0x000fe400078e000d */
[----:B0-----:R-:W-:Y:S02]  /*18280*/  IMAD.MOV.U32 R18, RZ, RZ, R9 ;  /* 0x000000ffff127224 */ /* 0x001fe400078e0009 */
[----:B------:R-:W-:Y:S02]  /*18290*/  IMAD.MOV R17, RZ, RZ, -R17 ;  /* 0x000000ffff117224 */ /* 0x000fe400078e0a11 */
[----:B------:R-:W-:Y:S01]  /*182a0*/  @!P3 IMAD.MOV R18, RZ, RZ, -R18 ;  /* 0x000000ffff12b224 */ /* 0x000fe200078e0a12 */
[----:B------:R-:W-:Y:S01]  /*182b0*/  ISETP.GT.U32.AND P3, PT, R5, R11, PT ;  /* 0x0000000b0500720c */ /* 0x000fe20003f64070 */
[----:B------:R-:W-:Y:S02]  /*182c0*/  @!P2 IMAD.MOV R19, RZ, RZ, -R19 ;  /* 0x000000ffff13a224 */ /* 0x000fe400078e0a13 */
[----:B------:R-:W-:-:S04]  /*182d0*/  IMAD.HI.U32 R9, R8, R14, RZ ;  /* 0x0000000e08097227 */ /* 0x000fc800078e00ff */
[----:B------:R-:W-:Y:S01]  /*182e0*/  @!P0 IMAD.IADD R12, R12, 0x1, -R5 ;  /* 0x000000010c0c8824 */ /* 0x000fe200078e0a05 */
[----:B------:R-:W-:Y:S01]  /*182f0*/  ISETP.GE.AND P0, PT, R10, RZ, PT ;  /* 0x000000ff0a00720c */ /* 0x000fe20003f06270 */
[----:B------:R-:W-:Y:S02]  /*18300*/  @!P5 IMAD.MOV R6, RZ, RZ, -R6 ;  /* 0x000000ffff06d224 */ /* 0x000fe400078e0a06 */
[----:B------:R-:W-:Y:S01]  /*18310*/  IMAD R10, R5, R17, R16 ;  /* 0x00000011050a7224 */ /* 0x000fe200078e0210 */
[----:B------:R-:W-:Y:S01]  /*18320*/  STL [R1+0xe0], R19 ;  /* 0x0000e01301007387 */ /* 0x000fe20000100800 */
[----:B------:R-:W-:-:S03]  /*18330*/  IMAD.MOV R9, RZ, RZ, -R9 ;  /* 0x000000ffff097224 */ /* 0x000fc600078e0a09 */
[----:B------:R-:W-:Y:S01]  /*18340*/  STL [R1+0xe4], R18 ;  /* 0x0000e41201007387 */ /* 0x000fe20000100800 */
[----:B------:R-:W-:-:S03]  /*18350*/  ISETP.GT.U32.AND P2, PT, R5, R10, PT ;  /* 0x0000000a0500720c */ /* 0x000fc60003f44070 */
[----:B------:R0:W-:Y:S01]  /*18360*/  STL [R1+0xe8], R6 ;  /* 0x0000e80601007387 */ /* 0x0001e20000100800 */
[----:B------:R-:W-:Y:S01]  /*18370*/  @!P3 IMAD.IADD R11, R11, 0x1, -R5 ;  /* 0x000000010b0bb824 */ /* 0x000fe200078e0a05 */
[----:B------:R-:W-:Y:S01]  /*18380*/  ISETP.GE.AND P5, PT, R2, RZ, PT ;  /* 0x000000ff0200720c */ /* 0x000fe20003fa6270 */
[----:B0-----:R-:W-:-:S05]  /*18390*/  IMAD R6, R5, R9, R14 ;  /* 0x0000000905067224 */ /* 0x001fca00078e020e */
[----:B------:R-:W-:Y:S01]  /*183a0*/  ISETP.GT.U32.AND P3, PT, R5, R6, PT ;  /* 0x000000060500720c */ /* 0x000fe20003f64070 */
[----:B------:R-:W-:Y:S02]  /*183b0*/  VIADD R2, R24, 0x37 ;  /* 0x0000003718027836 */ /* 0x000fe40000000000 */
[----:B------:R-:W-:-:S03]  /*183c0*/  @!P2 IMAD.IADD R10, R10, 0x1, -R5 ;  /* 0x000000010a0aa824 */ /* 0x000fc600078e0a05 */
[----:B------:R-:W-:Y:S02]  /*183d0*/  ISETP.GE.AND P2, PT, R2, RZ, PT ;  /* 0x000000ff0200720c */ /* 0x000fe40003f46270 */
[----:B------:R-:W-:-:S05]  /*183e0*/  IABS R2, R2 ;  /* 0x0000000200027213 */ /* 0x000fca0000000000 */
[----:B------:R-:W-:Y:S01]  /*183f0*/  @!P3 IMAD.IADD R6, R6, 0x1, -R5 ;  /* 0x000000010606b824 */ /* 0x000fe200078e0a05 */
[C---:B------:R-:W-:Y:S01]  /*18400*/  ISETP.GT.U32.AND P3, PT, R5.reuse, R10, PT ;  /* 0x0000000a0500720c */ /* 0x040fe20003f64070 */
[----:B------:R-:W-:Y:S01]  /*18410*/  IMAD.HI.U32 R13, R8, R2, RZ ;  /* 0x00000002080d7227 */ /* 0x000fe200078e00ff */
[----:B------:R-:W-:-:S03]  /*18420*/  ISETP.GT.U32.AND P1, PT, R5, R12, PT ;  /* 0x0000000c0500720c */ /* 0x000fc60003f24070 */
[----:B------:R-:W-:-:S04]  /*18430*/  IMAD.MOV R13, RZ, RZ, -R13 ;  /* 0x000000ffff0d7224 */ /* 0x000fc800078e0a0d */
[----:B------:R-:W-:-:S04]  /*18440*/  IMAD R2, R5, R13, R2 ;  /* 0x0000000d05027224 */ /* 0x000fc800078e0202 */
[--C-:B------:R-:W-:Y:S01]  /*18450*/  @!P3 IMAD.IADD R10, R10, 0x1, -R5.reuse ;  /* 0x000000010a0ab824 */ /* 0x100fe200078e0a05 */
[----:B------:R-:W-:Y:S01]  /*18460*/  ISETP.GT.U32.AND P3, PT, R5, R2, PT ;  /* 0x000000020500720c */ /* 0x000fe20003f64070 */
[----:B------:R-:W-:Y:S02]  /*18470*/  @!P1 IMAD.IADD R12, R12, 0x1, -R5 ;  /* 0x000000010c0c9824 */ /* 0x000fe400078e0a05 */
[----:B------:R-:W-:Y:S01]  /*18480*/  VIADD R9, R24, 0x36 ;  /* 0x0000003618097836 */ /* 0x000fe20000000000 */
[----:B------:R-:W-:Y:S01]  /*18490*/  ISETP.GE.AND P1, PT, R0, RZ, PT ;  /* 0x000000ff0000720c */ /* 0x000fe20003f26270 */
[----:B------:R-:W-:Y:S02]  /*184a0*/  @!P4 IMAD.MOV R4, RZ, RZ, -R4 ;  /* 0x000000ffff04c224 */ /* 0x000fe400078e0a04 */
[----:B------:R-:W-:Y:S01]  /*184b0*/  IMAD.MOV.U32 R15, RZ, RZ, R12 ;  /* 0x000000ffff0f7224 */ /* 0x000fe200078e000c */
[----:B------:R-:W-:Y:S01]  /*184c0*/  IABS R0, R9 ;  /* 0x0000000900007213 */ /* 0x000fe20000000000 */
[----:B------:R-:W-:Y:S01]  /*184d0*/  IMAD.MOV.U32 R14, RZ, RZ, R11 ;  /* 0x000000ffff0e7224 */ /* 0x000fe200078e000b */
[----:B------:R-:W-:Y:S01]  /*184e0*/  ISETP.GE.AND P4, PT, R3, RZ, PT ;  /* 0x000000ff0300720c */ /* 0x000fe20003f86270 */
[----:B------:R-:W-:Y:S01]  /*184f0*/  @!P0 IMAD.MOV R15, RZ, RZ, -R15 ;  /* 0x000000ffff0f8224 */ /* 0x000fe200078e0a0f */
[----:B------:R0:W-:Y:S01]  /*18500*/  STL [R1+0xf0], R4 ;  /* 0x0000f00401007387 */ /* 0x0001e20000100800 */
[----:B------:R-:W-:Y:S01]  /*18510*/  ISETP.GT.U32.AND P0, PT, R5, R6, PT ;  /* 0x000000060500720c */ /* 0x000fe20003f04070 */
[----:B------:R-:W-:-:S04]  /*18520*/  IMAD.HI.U32 R11, R8, R0, RZ ;  /* 0x00000000080b7227 */ /* 0x000fc800078e00ff */
[----:B------:R-:W-:Y:S02]  /*18530*/  @!P3 IMAD.IADD R2, R2, 0x1, -R5 ;  /* 0x000000010202b824 */ /* 0x000fe400078e0a05 */
[----:B0-----:R-:W-:-:S03]  /*18540*/  VIADD R4, R24, 0x35 ;  /* 0x0000003518047836 */ /* 0x001fc60000000000 */
[C---:B------:R-:W-:Y:S01]  /*18550*/  ISETP.GT.U32.AND P3, PT, R5.reuse, R2, PT ;  /* 0x000000020500720c */ /* 0x040fe20003f64070 */
[----:B------:R-:W-:Y:S02]  /*18560*/  VIADD R3, R24, 0x34 ;  /* 0x0000003418037836 */ /* 0x000fe40000000000 */
[----:B------:R-:W-:Y:S01]  /*18570*/  IMAD.MOV R11, RZ, RZ, -R11 ;  /* 0x000000ffff0b7224 */ /* 0x000fe200078e0a0b */
[----:B------:R-:W-:Y:S01]  /*18580*/  IABS R21, R4 ;  /* 0x0000000400157213 */ /* 0x000fe20000000000 */
[----:B------:R0:W-:Y:S01]  /*18590*/  STL [R1+0x100], R15 ;  /* 0x0001000f01007387 */ /* 0x0001e20000100800 */
[----:B------:R-:W-:Y:S01]  /*185a0*/  @!P5 IMAD.MOV R14, RZ, RZ, -R14 ;  /* 0x000000ffff0ed224 */ /* 0x000fe200078e0a0e */
[----:B------:R-:W-:Y:S01]  /*185b0*/  IABS R12, R3 ;  /* 0x00000003000c7213 */ /* 0x000fe20000000000 */
[----:B------:R-:W-:Y:S01]  /*185c0*/  IMAD R0, R5, R11, R0 ;  /* 0x0000000b05007224 */ /* 0x000fe200078e0200 */
[----:B------:R-:W-:Y:S01]  /*185d0*/  ISETP.GE.AND P5, PT, R9, RZ, PT ;  /* 0x000000ff0900720c */ /* 0x000fe20003fa6270 */
[----:B------:R-:W-:-:S04]  /*185e0*/  IMAD.HI.U32 R9, R8, R21, RZ ;  /* 0x0000001508097227 */ /* 0x000fc800078e00ff */
[----:B0-----:R-:W-:Y:S02]  /*185f0*/  IMAD.MOV.U32 R15, RZ, RZ, R10 ;  /* 0x000000ffff0f7224 */ /* 0x001fe400078e000a */
[----:B------:R-:W-:Y:S01]  /*18600*/  @!P0 IMAD.IADD R6, R6, 0x1, -R5 ;  /* 0x0000000106068824 */ /* 0x000fe200078e0a05 */
[----:B------:R-:W-:Y:S01]  /*18610*/  ISETP.GE.AND P0, PT, R4, RZ, PT ;  /* 0x000000ff0400720c */ /* 0x000fe20003f06270 */
[----:B------:R-:W-:Y:S01]  /*18620*/  @!P4 IMAD.MOV R15, RZ, RZ, -R15 ;  /* 0x000000ffff0fc224 */ /* 0x000fe200078e0a0f */
[----:B------:R-:W-:Y:S01]  /*18630*/  ISETP.GT.U32.AND P4, PT, R5, R0, PT ;  /* 0x000000000500720c */ /* 0x000fe20003f84070 */
[----:B------:R-:W-:-:S04]  /*18640*/  IMAD.HI.U32 R4, R8, R12, RZ ;  /* 0x0000000c08047227 */ /* 0x000fc800078e00ff */
[----:B------:R-:W-:Y:S02]  /*18650*/  IMAD.MOV R9, RZ, RZ, -R9 ;  /* 0x000000ffff097224 */ /* 0x000fe400078e0a09 */
[----:B------:R-:W-:Y:S02]  /*18660*/  IMAD.MOV R4, RZ, RZ, -R4 ;  /* 0x000000ffff047224 */ /* 0x000fe400078e0a04 */
[C---:B------:R-:W-:Y:S02]  /*18670*/  IMAD R21, R5.reuse, R9, R21 ;  /* 0x0000000905157224 */ /* 0x040fe400078e0215 */
[----:B------:R-:W-:Y:S02]  /*18680*/  @!P3 IMAD.IADD R2, R2, 0x1, -R5 ;  /* 0x000000010202b824 */ /* 0x000fe400078e0a05 */
[C---:B------:R-:W-:Y:S01]  /*18690*/  IMAD R12, R5.reuse, R4, R12 ;  /* 0x00000004050c7224 */ /* 0x040fe200078e020c */
[----:B------:R-:W-:Y:S01]  /*186a0*/  ISETP.GT.U32.AND P3, PT, R5, R21, PT ;  /* 0x000000150500720c */ /* 0x000fe20003f64070 */
[----:B------:R-:W-:-:S02]  /*186b0*/  IMAD.MOV.U32 R13, RZ, RZ, R2 ;  /* 0x000000ffff0d7224 */ /* 0x000fc400078e0002 */
[----:B------:R-:W-:Y:S02]  /*186c0*/  @!P4 IMAD.IADD R0, R0, 0x1, -R5 ;  /* 0x000000010000c824 */ /* 0x000fe400078e0a05 */
[----:B------:R-:W-:Y:S01]  /*186d0*/  @!P2 IMAD.MOV R13, RZ, RZ, -R13 ;  /* 0x000000ffff0da224 */ /* 0x000fe200078e0a0d */
[C---:B------:R-:W-:Y:S01]  /*186e0*/  ISETP.GT.U32.AND P2, PT, R5.reuse, R12, PT ;  /* 0x0000000c0500720c */ /* 0x040fe20003f44070 */
[C---:B------:R-:W-:Y:S01]  /*186f0*/  VIADD R10, R24.reuse, 0x33 ;  /* 0x00000033180a7836 */ /* 0x040fe20000000000 */
[----:B------:R-:W-:Y:S01]  /*18700*/  ISETP.GT.U32.AND P4, PT, R5, R0, PT ;  /* 0x000000000500720c */ /* 0x000fe20003f84070 */
[----:B------:R-:W-:Y:S01]  /*18710*/  VIADD R9, R24, 0x32 ;  /* 0x0000003218097836 */ /* 0x000fe20000000000 */
[----:B------:R0:W-:Y:S02]  /*18720*/  STL [R1+0xfc], R14 ;  /* 0x0000fc0e01007387 */ /* 0x0001e40000100800 */
[----:B------:R-:W-:Y:S01]  /*18730*/  IABS R17, R10 ;  /* 0x0000000a00117213 */ /* 0x000fe20000000000 */
[----:B------:R-:W-:Y:S01]  /*18740*/  @!P3 IMAD.IADD R21, R21, 0x1, -R5 ;  /* 0x000000011515b824 */ /* 0x000fe200078e0a05 */
[----:B------:R-:W-:Y:S01]  /*18750*/  IABS R20, R9 ;  /* 0x0000000900147213 */ /* 0x000fe20000000000 */
[----:B0-----:R-:W-:-:S02]  /*18760*/  IMAD.MOV.U32 R14, RZ, RZ, R6 ;  /* 0x000000ffff0e7224 */ /* 0x001fc400078e0006 */
[----:B------:R-:W-:Y:S01]  /*18770*/  VIADD R6, R24, 0x31 ;  /* 0x0000003118067836 */ /* 0x000fe20000000000 */
[----:B------:R-:W-:Y:S01]  /*18780*/  ISETP.GT.U32.AND P3, PT, R5, R21, PT ;  /* 0x000000150500720c */ /* 0x000fe20003f64070 */
[----:B------:R-:W-:Y:S02]  /*18790*/  @!P2 IMAD.IADD R12, R12, 0x1, -R5 ;  /* 0x000000010c0ca824 */ /* 0x000fe400078e0a05 */
[----:B------:R-:W-:Y:S01]  /*187a0*/  IMAD.HI.U32 R11, R8, R17, RZ ;  /* 0x00000011080b7227 */ /* 0x000fe200078e00ff */
[----:B------:R-:W-:-:S03]  /*187b0*/  IABS R19, R6 ;  /* 0x0000000600137213 */ /* 0x000fc60000000000 */
[----:B------:R-:W-:Y:S01]  /*187c0*/  IMAD.HI.U32 R4, R8, R20, RZ ;  /* 0x0000001408047227 */ /* 0x000fe200078e00ff */
[----:B------:R0:W-:Y:S01]  /*187d0*/  STL [R1+0xf4], R15 ;  /* 0x0000f40f01007387 */ /* 0x0001e20000100800 */
[----:B------:R-:W-:Y:S02]  /*187e0*/  ISETP.GT.U32.AND P2, PT, R5, R12, PT ;  /* 0x0000000c0500720c */ /* 0x000fe40003f44070 */
[----:B------:R-:W-:Y:S01]  /*187f0*/  @!P1 IMAD.MOV R14, RZ, RZ, -R14 ;  /* 0x000000ffff0e9224 */ /* 0x000fe200078e0a0e */
[----:B------:R-:W-:Y:S01]  /*18800*/  ISETP.GE.AND P1, PT, R3, RZ, PT ;  /* 0x000000ff0300720c */ /* 0x000fe20003f26270 */
[----:B------:R-:W-:Y:S01]  /*18810*/  @!P4 IMAD.IADD R0, R0, 0x1, -R5 ;  /* 0x000000010000c824 */ /* 0x000fe200078e0a05 */
[----:B------:R-:W-:Y:S01]  /*18820*/  ISETP.GE.AND P4, PT, R10, RZ, PT ;  /* 0x000000ff0a00720c */ /* 0x000fe20003f86270 */
[----:B------:R-:W-:Y:S01]  /*18830*/  IMAD.HI.U32 R3, R8, R19, RZ ;  /* 0x0000001308037227 */ /* 0x000fe200078e00ff */
[----:B------:R-:W-:Y:S03]  /*18840*/  STL [R1+0xf8], R14 ;  /* 0x0000f80e01007387 */ /* 0x000fe60000100800 */
[----:B0-----:R-:W-:-:S02]  /*18850*/  VIADD R15, R24, 0x30 ;  /* 0x00000030180f7836 */ /* 0x001fc40000000000 */
[----:B------:R-:W-:Y:S02]  /*18860*/  IMAD.MOV R10, RZ, RZ, -R11 ;  /* 0x000000ffff0a7224 */ /* 0x000fe400078e0a0b */
[----:B------:R-:W-:Y:S01]  /*18870*/  IMAD.MOV R4, RZ, RZ, -R4 ;  /* 0x000000ffff047224 */ /* 0x000fe200078e0a04 */
[----:B------:R0:W-:Y:S01]  /*18880*/  STL [R1+0xec], R13 ;  /* 0x0000ec0d01007387 */ /* 0x0001e20000100800 */
[----:B------:R-:W-:Y:S01]  /*18890*/  IMAD.MOV R3, RZ, RZ, -R3 ;  /* 0x000000ffff037224 */ /* 0x000fe200078e0a03 */
[----:B------:R-:W-:Y:S01]  /*188a0*/  IABS R18, R15 ;  /* 0x0000000f00127213 */ /* 0x000fe20000000000 */
[C---:B------:R-:W-:Y:S02]  /*188b0*/  IMAD R17, R5.reuse, R10, R17 ;  /* 0x0000000a05117224 */ /* 0x040fe400078e0211 */
[----:B------:R-:W-:Y:S02]  /*188c0*/  IMAD R20, R5, R4, R20 ;  /* 0x0000000405147224 */ /* 0x000fe400078e0214 */
[----:B0-----:R-:W-:-:S02]  /*188d0*/  IMAD.MOV.U32 R13, RZ, RZ, R0 ;  /* 0x000000ffff0d7224 */ /* 0x001fc400078e0000 */
[C---:B------:R-:W-:Y:S02]  /*188e0*/  IMAD R19, R5.reuse, R3, R19 ;  /* 0x0000000305137224 */ /* 0x040fe400078e0213 */
[----:B------:R-:W-:Y:S01]  /*188f0*/  @!P5 IMAD.MOV R13, RZ, RZ, -R13 ;  /* 0x000000ffff0dd224 */ /* 0x000fe200078e0a0d */
[----:B------:R-:W-:Y:S01]  /*18900*/  ISETP.GT.U32.AND P5, PT, R5, R17, PT ;  /* 0x000000110500720c */ /* 0x000fe20003fa4070 */
[----:B------:R-:W-:Y:S01]  /*18910*/  @!P3 IMAD.IADD R21, R21, 0x1, -R5 ;  /* 0x000000011515b824 */ /* 0x000fe200078e0a05 */
[----:B------:R-:W-:Y:S01]  /*18920*/  ISETP.GT.U32.AND P3, PT, R5, R20, PT ;  /* 0x000000140500720c */ /* 0x000fe20003f64070 */
[----:B------:R-:W-:-:S04]  /*18930*/  IMAD.HI.U32 R2, R8, R18, RZ ;  /* 0x0000001208027227 */ /* 0x000fc800078e00ff */
[--C-:B------:R-:W-:Y:S01]  /*18940*/  @!P2 IMAD.IADD R12, R12, 0x1, -R5.reuse ;  /* 0x000000010c0ca824 */ /* 0x100fe200078e0a05 */
[C---:B------:R-:W-:Y:S01]  /*18950*/  ISETP.GT.U32.AND P2, PT, R5.reuse, R19, PT ;  /* 0x000000130500720c */ /* 0x040fe20003f44070 */
[----:B------:R-:W-:Y:S02]  /*18960*/  IMAD.MOV R2, RZ, RZ, -R2 ;  /* 0x000000ffff027224 */ /* 0x000fe400078e0a02 */
[C---:B------:R-:W-:Y:S02]  /*18970*/  VIADD R4, R24.reuse, 0x2f ;  /* 0x0000002f18047836 */ /* 0x040fe40000000000 */
[----:B------:R-:W-:Y:S02]  /*18980*/  IMAD R18, R5, R2, R18 ;  /* 0x0000000205127224 */ /* 0x000fe400078e0212 */
[----:B------:R-:W-:Y:S01]  /*18990*/  VIADD R3, R24, 0x2e ;  /* 0x0000002e18037836 */ /* 0x000fe20000000000 */
[----:B------:R0:W-:Y:S01]  /*189a0*/  STL [R1+0xdc], R13 ;  /* 0x0000dc0d01007387 */ /* 0x0001e20000100800 */
[--C-:B------:R-:W-:Y:S01]  /*189b0*/  @!P5 IMAD.IADD R17, R17, 0x1, -R5.reuse ;  /* 0x000000011111d824 */ /* 0x100fe200078e0a05 */
[----:B------:R-:W-:Y:S01]  /*189c0*/  IABS R14, R4 ;  /* 0x00000004000e7213 */ /* 0x000fe20000000000 */
[----:B------:R-:W-:Y:S01]  /*189d0*/  @!P3 IMAD.IADD R20, R20, 0x1, -R5 ;  /* 0x000000011414b824 */ /* 0x000fe200078e0a05 */
[----:B------:R-:W-:Y:S01]  /*189e0*/  ISETP.GT.U32.AND P5, PT, R5, R18, PT ;  /* 0x000000120500720c */ /* 0x000fe20003fa4070 */
[----:B------:R-:W-:-:S02]  /*189f0*/  IMAD.MOV.U32 R25, RZ, RZ, R21 ;  /* 0x000000ffff197224 */ /* 0x000fc400078e0015 */
[----:B------:R-:W-:Y:S01]  /*18a00*/  @!P2 IMAD.IADD R19, R19, 0x1, -R5 ;  /* 0x000000011313a824 */ /* 0x000fe200078e0a05 */
[----:B0-----:R-:W-:Y:S01]  /*18a10*/  IABS R13, R3 ;  /* 0x00000003000d7213 */ /* 0x001fe20000000000 */
[----:B------:R-:W-:Y:S01]  /*18a20*/  @!P0 IMAD.MOV R25, RZ, RZ, -R25 ;  /* 0x000000ffff198224 */ /* 0x000fe200078e0a19 */
[C---:B------:R-:W-:Y:S01]  /*18a30*/  ISETP.GT.U32.AND P2, PT, R5.reuse, R17, PT ;  /* 0x000000110500720c */ /* 0x040fe20003f44070 */
[----:B------:R-:W-:Y:S01]  /*18a40*/  IMAD.HI.U32 R22, R8, R14, RZ ;  /* 0x0000000e08167227 */ /* 0x000fe200078e00ff */
[----:B------:R-:W-:-:S03]  /*18a50*/  ISETP.GT.U32.AND P0, PT, R5, R20, PT ;  /* 0x000000140500720c */ /* 0x000fc60003f04070 */
[----:B------:R-:W-:-:S04]  /*18a60*/  IMAD.HI.U32 R2, R8, R13, RZ ;  /* 0x0000000d08027227 */ /* 0x000fc800078e00ff */
[C---:B------:R-:W-:Y:S02]  /*18a70*/  VIADD R16, R24.reuse, 0x2d ;  /* 0x0000002d18107836 */ /* 0x040fe40000000000 */
[----:B------:R-:W-:Y:S02]  /*18a80*/  VIADD R0, R24, 0x2c ;  /* 0x0000002c18007836 */ /* 0x000fe40000000000 */
[----:B------:R-:W-:Y:S02]  /*18a90*/  IMAD.MOV R22, RZ, RZ, -R22 ;  /* 0x000000ffff167224 */ /* 0x000fe400078e0a16 */
[----:B------:R-:W-:Y:S01]  /*18aa0*/  IMAD.MOV R2, RZ, RZ, -R2 ;  /* 0x000000ffff027224 */ /* 0x000fe200078e0a02 */
[----:B------:R-:W-:Y:S01]  /*18ab0*/  IABS R11, R16 ;  /* 0x00000010000b7213 */ /* 0x000fe20000000000 */
[----:B------:R-:W-:Y:S01]  /*18ac0*/  IMAD R14, R5, R22, R14 ;  /* 0x00000016050e7224 */ /* 0x000fe200078e020e */
[----:B------:R-:W-:Y:S01]  /*18ad0*/  IABS R10, R0 ;  /* 0x00000000000a7213 */ /* 0x000fe20000000000 */
[----:B------:R-:W-:-:S02]  /*18ae0*/  @!P5 IMAD.IADD R18, R18, 0x1, -R5 ;  /* 0x000000011212d824 */ /* 0x000fc400078e0a05 */
[----:B------:R-:W-:Y:S01]  /*18af0*/  IMAD R13, R5, R2, R13 ;  /* 0x00000002050d7224 */ /* 0x000fe200078e020d */
[----:B------:R-:W-:Y:S01]  /*18b00*/  ISETP.GE.AND P3, PT, R9, RZ, PT ;  /* 0x000000ff0900720c */ /* 0x000fe20003f66270 */
[----:B------:R-:W-:Y:S01]  /*18b10*/  IMAD.MOV.U32 R23, RZ, RZ, R12 ;  /* 0x000000ffff177224 */ /* 0x000fe200078e000c */
[----:B------:R-:W-:Y:S01]  /*18b20*/  ISETP.GT.U32.AND P5, PT, R5, R18, PT ;  /* 0x000000120500720c */ /* 0x000fe20003fa4070 */
[--C-:B------:R-:W-:Y:S01]  /*18b30*/  @!P2 IMAD.IADD R17, R17, 0x1, -R5.reuse ;  /* 0x000000011111a824 */ /* 0x100fe200078e0a05 */
[C---:B------:R-:W-:Y:S01]  /*18b40*/  ISETP.GT.U32.AND P2, PT, R5.reuse, R14, PT ;  /* 0x0000000e0500720c */ /* 0x040fe20003f44070 */
[----:B------:R-:W-:Y:S01]  /*18b50*/  @!P0 IMAD.IADD R20, R20, 0x1, -R5 ;  /* 0x0000000114148824 */ /* 0x000fe200078e0a05 */
[----:B------:R-:W-:Y:S01]  /*18b60*/  ISETP.GT.U32.AND P0, PT, R5, R13, PT ;  /* 0x0000000d0500720c */ /* 0x000fe20003f04070 */
[----:B------:R-:W-:-:S04]  /*18b70*/  IMAD.HI.U32 R9, R8, R11, RZ ;  /* 0x0000000b08097227 */ /* 0x000fc800078e00ff */
[----:B------:R-:W-:-:S04]  /*18b80*/  IMAD.HI.U32 R2, R8, R10, RZ ;  /* 0x0000000a08027227 */ /* 0x000fc800078e00ff */
[----:B------:R-:W-:Y:S01]  /*18b90*/  @!P1 IMAD.MOV R23, RZ, RZ, -R23 ;  /* 0x000000ffff179224 */ /* 0x000fe200078e0a17 */
[C---:B------:R-:W-:Y:S01]  /*18ba0*/  ISETP.GT.U32.AND P1, PT, R5.reuse, R19, PT ;  /* 0x000000130500720c */ /* 0x040fe20003f24070 */
[----:B------:R-:W-:Y:S02]  /*18bb0*/  IMAD.MOV R9, RZ, RZ, -R9 ;  /* 0x000000ffff097224 */ /* 0x000fe400078e0a09 */
[----:B------:R-:W-:Y:S02]  /*18bc0*/  IMAD.MOV R2, RZ, RZ, -R2 ;  /* 0x000000ffff027224 */ /* 0x000fe400078e0a02 */
[C---:B------:R-:W-:Y:S02]  /*18bd0*/  IMAD R11, R5.reuse, R9, R11 ;  /* 0x00000009050b7224 */ /* 0x040fe400078e020b */
[C---:B------:R-:W-:Y:S02]  /*18be0*/  IMAD R10, R5.reuse, R2, R10 ;  /* 0x00000002050a7224 */ /* 0x040fe400078e020a */
[----:B------:R-:W-:Y:S01]  /*18bf0*/  VIADD R2, R24, 0x2a ;  /* 0x0000002a18027836 */ /* 0x000fe20000000000 */
[----:B------:R-:W-:Y:S01]  /*18c00*/  STL [R1+0xb4], R25 ;  /* 0x0000b41901007387 */ /* 0x000fe20000100800 */
[--C-:B------:R-:W-:Y:S01]  /*18c10*/  @!P5 IMAD.IADD R18, R18, 0x1, -R5.reuse ;  /* 0x000000011212d824 */ /* 0x100fe200078e0a05 */
[----:B------:R-:W-:Y:S01]  /*18c20*/  ISETP.GT.U32.AND P5, PT, R5, R11, PT ;  /* 0x0000000b0500720c */ /* 0x000fe20003fa4070 */
[--C-:B------:R-:W-:Y:S01]  /*18c30*/  @!P2 IMAD.IADD R14, R14, 0x1, -R5.reuse ;  /* 0x000000010e0ea824 */ /* 0x100fe200078e0a05 */
[----:B------:R0:W-:Y:S01]  /*18c40*/  STL [R1+0xb0], R23 ;  /* 0x0000b01701007387 */ /* 0x0001e20000100800 */
[----:B------:R-:W-:Y:S01]  /*18c50*/  @!P0 IMAD.IADD R13, R13, 0x1, -R5 ;  /* 0x000000010d0d8824 */ /* 0x000fe200078e0a05 */
[----:B------:R-:W-:-:S02]  /*18c60*/  ISETP.GT.U32.AND P2, PT, R5, R10, PT ;  /* 0x0000000a0500720c */ /* 0x000fc40003f44070 */
[----:B------:R-:W-:Y:S01]  /*18c70*/  ISETP.GE.AND P0, PT, R15, RZ, PT ;  /* 0x000000ff0f00720c */ /* 0x000fe20003f06270 */
[----:B------:R-:W-:Y:S01]  /*18c80*/  @!P1 IMAD.IADD R19, R19, 0x1, -R5 ;  /* 0x0000000113139824 */ /* 0x000fe200078e0a05 */
[----:B------:R-:W-:Y:S01]  /*18c90*/  IABS R9, R2 ;  /* 0x0000000200097213 */ /* 0x000fe20000000000 */
[----:B0-----:R-:W-:Y:S01]  /*18ca0*/  IMAD.MOV.U32 R23, RZ, RZ, R20 ;  /* 0x000000ffff177224 */ /* 0x001fe200078e0014 */
[----:B------:R-:W-:Y:S01]  /*18cb0*/  ISETP.GE.AND P1, PT, R6, RZ, PT ;  /* 0x000000ff0600720c */ /* 0x000fe20003f26270 */
[----:B------:R-:W-:Y:S02]  /*18cc0*/  VIADD R12, R24, 0x2b ;  /* 0x0000002b180c7836 */ /* 0x000fe40000000000 */
[----:B------:R-:W-:Y:S01]  /*18cd0*/  @!P3 IMAD.MOV R23, RZ, RZ, -R23 ;  /* 0x000000ffff17b224 */ /* 0x000fe200078e0a17 */
[----:B------:R-:W-:Y:S01]  /*18ce0*/  ISETP.GT.U32.AND P3, PT, R5, R13, PT ;  /* 0x0000000d0500720c */ /* 0x000fe20003f64070 */
[----:B------:R-:W-:Y:S02]  /*18cf0*/  IMAD.MOV.U32 R25, RZ, RZ, R17 ;  /* 0x000000ffff197224 */ /* 0x000fe400078e0011 */
[----:B------:R-:W-:Y:S01]  /*18d00*/  IMAD.HI.U32 R17, R8, R9, RZ ;  /* 0x0000000908117227 */ /* 0x000fe200078e00ff */
[----:B------:R-:W-:-:S03]  /*18d10*/  IABS R21, R12 ;  /* 0x0000000c00157213 */ /* 0x000fc60000000000 */
[----:B------:R-:W-:Y:S02]  /*18d20*/  IMAD.MOV.U32 R20, RZ, RZ, R19 ;  /* 0x000000ffff147224 */ /* 0x000fe400078e0013 */
[----:B------:R-:W-:Y:S02]  /*18d30*/  IMAD.MOV.U32 R19, RZ, RZ, R18 ;  /* 0x000000ffff137224 */ /* 0x000fe400078e0012 */
[----:B------:R-:W-:Y:S02]  /*18d40*/  IMAD.MOV R18, RZ, RZ, -R17 ;  /* 0x000000ffff127224 */ /* 0x000fe400078e0a11 */
[--C-:B------:R-:W-:Y:S02]  /*18d50*/  @!P5 IMAD.IADD R11, R11, 0x1, -R5.reuse ;  /* 0x000000010b0bd824 */ /* 0x100fe400078e0a05 */
[----:B------:R-:W-:Y:S01]  /*18d60*/  @!P2 IMAD.IADD R10, R10, 0x1, -R5 ;  /* 0x000000010a0aa824 */ /* 0x000fe200078e0a05 */
[----:B------:R-:W-:Y:S01]  /*18d70*/  ISETP.GT.U32.AND P2, PT, R5, R14, PT ;  /* 0x0000000e0500720c */ /* 0x000fe20003f44070 */
[----:B------:R-:W-:Y:S01]  /*18d80*/  @!P0 IMAD.MOV R19, RZ, RZ, -R19 ;  /* 0x000000ffff138224 */ /* 0x000fe200078e0a13 */
[----:B------:R-:W-:Y:S01]  /*18d90*/  ISETP.GE.AND P0, PT, R3, RZ, PT ;  /* 0x000000ff0300720c */ /* 0x000fe20003f06270 */
[----:B------:R-:W-:-:S04]  /*18da0*/  IMAD.HI.U32 R22, R8, R21, RZ ;  /* 0x0000001508167227 */ /* 0x000fc800078e00ff */
[C---:B------:R-:W-:Y:S02]  /*18db0*/  IMAD R3, R5.reuse, R18, R9 ;  /* 0x0000001205037224 */ /* 0x040fe400078e0209 */
[----:B------:R-:W-:Y:S01]  /*18dc0*/  @!P1 IMAD.MOV R20, RZ, RZ, -R20 ;  /* 0x000000ffff149224 */ /* 0x000fe200078e0a14 */
[----:B------:R-:W-:Y:S01]  /*18dd0*/  ISETP.GT.U32.AND P1, PT, R5, R11, PT ;  /* 0x0000000b0500720c */ /* 0x000fe20003f24070 */
[----:B------:R-:W-:Y:S02]  /*18de0*/  VIADD R6, R24, 0x29 ;  /* 0x0000002918067836 */ /* 0x000fe40000000000 */
[----:B------:R-:W-:Y:S02]  /*18df0*/  IMAD.MOV R22, RZ, RZ, -R22 ;  /* 0x000000ffff167224 */ /* 0x000fe400078e0a16 */
[----:B------:R-:W-:Y:S01]  /*18e00*/  @!P3 IMAD.IADD R13, R13, 0x1, -R5 ;  /* 0x000000010d0db824 */ /* 0x000fe200078e0a05 */
[C---:B------:R-:W-:Y:S01]  /*18e10*/  ISETP.GT.U32.AND P3, PT, R5.reuse, R3, PT ;  /* 0x000000030500720c */ /* 0x040fe20003f64070 */
[----:B------:R-:W-:Y:S01]  /*18e20*/  @!P4 IMAD.MOV R25, RZ, RZ, -R25 ;  /* 0x000000ffff19c224 */ /* 0x000fe200078e0a19 */
[----:B------:R-:W-:-:S02]  /*18e30*/  ISETP.GT.U32.AND P4, PT, R5, R10, PT ;  /* 0x0000000a0500720c */ /* 0x000fc40003f84070 */
[----:B------:R-:W-:Y:S01]  /*18e40*/  ISETP.GE.AND P5, PT, R4, RZ, PT ;  /* 0x000000ff0400720c */ /* 0x000fe20003fa6270 */
[C---:B------:R-:W-:Y:S01]  /*18e50*/  IMAD R4, R5.reuse, R22, R21 ;  /* 0x0000001605047224 */ /* 0x040fe200078e0215 */
[----:B------:R-:W-:Y:S01]  /*18e60*/  IABS R15, R6 ;  /* 0x00000006000f7213 */ /* 0x000fe20000000000 */
[--C-:B------:R-:W-:Y:S01]  /*18e70*/  @!P2 IMAD.IADD R14, R14, 0x1, -R5.reuse ;  /* 0x000000010e0ea824 */ /* 0x100fe200078e0a05 */
[----:B------:R-:W-:Y:S01]  /*18e80*/  STL [R1+0xac], R25 ;  /* 0x0000ac1901007387 */ /* 0x000fe20000100800 */
[----:B------:R-:W-:Y:S01]  /*18e90*/  VIADD R9, R24, 0x28 ;  /* 0x0000002818097836 */ /* 0x000fe20000000000 */
[----:B------:R-:W-:Y:S01]  /*18ea0*/  ISETP.GT.U32.AND P2, PT, R5, R4, PT ;  /* 0x000000040500720c */ /* 0x000fe20003f44070 */
[----:B------:R-:W-:Y:S01]  /*18eb0*/  IMAD.HI.U32 R17, R8, R15, RZ ;  /* 0x0000000f08117227 */ /* 0x000fe200078e00ff */
[----:B------:R-:W-:Y:S03]  /*18ec0*/  STL [R1+0xa8], R23 ;  /* 0x0000a81701007387 */ /* 0x000fe60000100800 */
[----:B------:R-:W-:Y:S01]  /*18ed0*/  @!P1 IMAD.IADD R11, R11, 0x1, -R5 ;  /* 0x000000010b0b9824 */ /* 0x000fe200078e0a05 */
[----:B------:R0:W-:Y:S01]  /*18ee0*/  STL [R1+0xa4], R20 ;  /* 0x0000a41401007387 */ /* 0x0001e20000100800 */
[----:B------:R-:W-:Y:S01]  /*18ef0*/  IMAD.MOV R17, RZ, RZ, -R17 ;  /* 0x000000ffff117224 */ /* 0x000fe200078e0a11 */
[----:B------:R-:W-:Y:S01]  /*18f00*/  ISETP.GE.AND P1, PT, R16, RZ, PT ;  /* 0x000000ff1000720c */ /* 0x000fe20003f26270 */
[--C-:B------:R-:W-:Y:S01]  /*18f10*/  @!P3 IMAD.IADD R3, R3, 0x1, -R5.reuse ;  /* 0x000000010303b824 */ /* 0x100fe200078e0a05 */
[----:B------:R1:W-:Y:S01]  /*18f20*/  STL [R1+0xa0], R19 ;  /* 0x0000a01301007387 */ /* 0x0003e20000100800 */
[----:B------:R-:W-:Y:S01]  /*18f30*/  IABS R16, R9 ;  /* 0x0000000900107213 */ /* 0x000fe20000000000 */
[----:B------:R-:W-:Y:S01]  /*18f40*/  @!P4 IMAD.IADD R10, R10, 0x1, -R5 ;  /* 0x000000010a0ac824 */ /* 0x000fe200078e0a05 */
[----:B------:R-:W-:Y:S01]  /*18f50*/  ISETP.GE.AND P4, PT, R0, RZ, PT ;  /* 0x000000ff0000720c */ /* 0x000fe20003f86270 */
[----:B------:R-:W-:-:S02]  /*18f60*/  IMAD R0, R5, R17, R15 ;  /* 0x0000001105007224 */ /* 0x000fc400078e020f */
[----:B0-----:R-:W-:Y:S02]  /*18f70*/  IMAD.MOV.U32 R20, RZ, RZ, R14 ;  /* 0x000000ffff147224 */ /* 0x001fe400078e000e */
[----:B-1----:R-:W-:Y:S02]  /*18f80*/  IMAD.MOV.U32 R19, RZ, RZ, R13 ;  /* 0x000000ffff137224 */ /* 0x002fe400078e000d */
[----:B------:R-:W-:Y:S02]  /*18f90*/  IMAD.MOV.U32 R13, RZ, RZ, R11 ;  /* 0x000000ffff0d7224 */ /* 0x000fe400078e000b */
[----:B------:R-:W-:Y:S01]  /*18fa0*/  @!P0 IMAD.MOV R19, RZ, RZ, -R19 ;  /* 0x000000ffff138224 */ /* 0x000fe200078e0a13 */
[----:B------:R-:W-:Y:S01]  /*18fb0*/  ISETP.GT.U32.AND P0, PT, R5, R3, PT ;  /* 0x000000030500720c */ /* 0x000fe20003f04070 */
[----:B------:R-:W-:-:S04]  /*18fc0*/  IMAD.HI.U32 R11, R8, R16, RZ ;  /* 0x00000010080b7227 */ /* 0x000fc800078e00ff */
[----:B------:R-:W-:Y:S01]  /*18fd0*/  @!P5 IMAD.MOV R20, RZ, RZ, -R20 ;  /* 0x000000ffff14d224 */ /* 0x000fe200078e0a14 */
[C---:B------:R-:W-:Y:S01]  /*18fe0*/  ISETP.GT.U32.AND P5, PT, R5.reuse, R0, PT ;  /* 0x000000000500720c */ /* 0x040fe20003fa4070 */
[----:B------:R-:W-:Y:S02]  /*18ff0*/  @!P2 IMAD.IADD R4, R4, 0x1, -R5 ;  /* 0x000000010404a824 */ /* 0x000fe400078e0a05 */
[----:B------:R-:W-:Y:S02]  /*19000*/  IMAD.MOV R11, RZ, RZ, -R11 ;  /* 0x000000ffff0b7224 */ /* 0x000fe400078e0a0b */
[----:B------:R-:W-:Y:S01]  /*19010*/  @!P1 IMAD.MOV R13, RZ, RZ, -R13 ;  /* 0x000000ffff0d9224 */ /* 0x000fe200078e0a0d */
[C---:B------:R-:W-:Y:S02]  /*19020*/  ISETP.GT.U32.AND P2, PT, R5.reuse, R4, PT ;  /* 0x000000040500720c */ /* 0x040fe40003f44070 */
[----:B------:R-:W-:Y:S01]  /*19030*/  ISETP.GE.AND P1, PT, R2, RZ, PT ;  /* 0x000000ff0200720c */ /* 0x000fe20003f26270 */
[----:B------:R-:W-:-:S02]  /*19040*/  IMAD R2, R5, R11, R16 ;  /* 0x0000000b05027224 */ /* 0x000fc400078e0210 */
[--C-:B------:R-:W-:Y:S01]  /*19050*/  @!P0 IMAD.IADD R3, R3, 0x1, -R5.reuse ;  /* 0x0000000103038824 */ /* 0x100fe200078e0a05 */
[----:B------:R-:W-:Y:S02]  /*19060*/  ISETP.GE.AND P3, PT, R12, RZ, PT ;  /* 0x000000ff0c00720c */ /* 0x000fe40003f66270 */
[C---:B------:R-:W-:Y:S01]  /*19070*/  ISETP.GT.U32.AND P0, PT, R5.reuse, R2, PT ;  /* 0x000000020500720c */ /* 0x040fe20003f04070 */
[--C-:B------:R-:W-:Y:S02]  /*19080*/  @!P5 IMAD.IADD R0, R0, 0x1, -R5.reuse ;  /* 0x000000010000d824 */ /* 0x100fe400078e0a05 */
[----:B------:R-:W-:Y:S01]  /*19090*/  @!P4 IMAD.MOV R10, RZ, RZ, -R10 ;  /* 0x000000ffff0ac224 */ /* 0x000fe200078e0a0a */
[----:B------:R-:W-:Y:S01]  /*190a0*/  STL [R1+0x9c], R20 ;  /* 0x00009c1401007387 */ /* 0x000fe20000100800 */
[----:B------:R-:W-:Y:S01]  /*190b0*/  @!P2 IMAD.IADD R4, R4, 0x1, -R5 ;  /* 0x000000010404a824 */ /* 0x000fe200078e0a05 */
[----:B------:R-:W-:Y:S02]  /*190c0*/  ISETP.GT.U32.AND P5, PT, R5, R0, PT ;  /* 0x000000000500720c */ /* 0x000fe40003fa4070 */
[----:B------:R-:W-:Y:S01]  /*190d0*/  STL [R1+0x98], R19 ;  /* 0x0000981301007387 */ /* 0x000fe20000100800 */
[----:B------:R-:W-:-:S03]  /*190e0*/  IMAD.MOV.U32 R12, RZ, RZ, R3 ;  /* 0x000000ffff0c7224 */ /* 0x000fc600078e0003 */
[----:B------:R0:W-:Y:S01]  /*190f0*/  STL [R1+0x94], R13 ;  /* 0x0000940d01007387 */ /* 0x0001e20000100800 */
[----:B------:R-:W-:-:S03]  /*19100*/  @!P0 IMAD.IADD R2, R2, 0x1, -R5 ;  /* 0x0000000102028824 */ /* 0x000fc600078e0a05 */
[----:B------:R1:W-:Y:S01]  /*19110*/  STL [R1+0x90], R10 ;  /* 0x0000900a01007387 */ /* 0x0003e20000100800 */
[----:B------:R-:W-:Y:S01]  /*19120*/  ISETP.GE.AND P2, PT, R9, RZ, PT ;  /* 0x000000ff0900720c */ /* 0x000fe20003f46270 */
[----:B0-----:R-:W-:Y:S02]  /*19130*/  IMAD.MOV.U32 R13, RZ, RZ, R4 ;  /* 0x000000ffff0d7224 */ /* 0x001fe400078e0004 */
[----:B-1----:R-:W-:Y:S01]  /*19140*/  VIADD R10, R24, 0x27 ;  /* 0x00000027180a7836 */ /* 0x002fe20000000000 */
[----:B------:R-:W-:Y:S01]  /*19150*/  ISETP.GE.AND P4, PT, R6, RZ, PT ;  /* 0x000000ff0600720c */ /* 0x000fe20003f86270 */
[----:B------:R-:W-:Y:S02]  /*19160*/  @!P3 IMAD.MOV R13, RZ, RZ, -R13 ;  /* 0x000000ffff0db224 */ /* 0x000fe400078e0a0d */
[C---:B------:R-:W-:Y:S01]  /*19170*/  VIADD R9, R24.reuse, 0x25 ;  /* 0x0000002518097836 */ /* 0x040fe20000000000 */
[----:B------:R-:W-:Y:S01]  /*19180*/  IABS R19, R10 ;  /* 0x0000000a00137213 */ /* 0x000fe20000000000 */
[----:B------:R-:W-:Y:S01]  /*19190*/  @!P1 IMAD.MOV R12, RZ, RZ, -R12 ;  /* 0x000000ffff0c9224 */ /* 0x000fe200078e0a0c */
[----:B------:R-:W-:Y:S01]  /*191a0*/  ISETP.GT.U32.AND P0, PT, R5, R2, PT ;  /* 0x000000020500720c */ /* 0x000fe20003f04070 */
[----:B------:R-:W-:Y:S01]  /*191b0*/  VIADD R6, R24, 0x26 ;  /* 0x0000002618067836 */ /* 0x000fe20000000000 */
[----:B------:R-:W-:Y:S01]  /*191c0*/  ISETP.GE.AND P3, PT, R10, RZ, PT ;  /* 0x000000ff0a00720c */ /* 0x000fe20003f66270 */
[----:B------:R-:W-:Y:S01]  /*191d0*/  STL [R1+0x8c], R13 ;  /* 0x00008c0d01007387 */ /* 0x000fe20000100800 */
[----:B------:R-:W-:Y:S01]  /*191e0*/  @!P5 IMAD.IADD R0, R0, 0x1, -R5 ;  /* 0x000000010000d824 */ /* 0x000fe200078e0a05 */
[----:B------:R-:W-:Y:S01]  /*191f0*/  ISETP.GE.AND P5, PT, R9, RZ, PT ;  /* 0x000000ff0900720c */ /* 0x000fe20003fa6270 */
[----:B------:R-:W-:Y:S01]  /*19200*/  IMAD.HI.U32 R10, R8, R19, RZ ;  /* 0x00000013080a7227 */ /* 0x000fe200078e00ff */
[----:B------:R0:W-:Y:S01]  /*19210*/  STL [R1+0x88], R12 ;  /* 0x0000880c01007387 */ /* 0x0001e20000100800 */
[----:B------:R-:W-:-:S02]  /*19220*/  IABS R9, R9 ;  /* 0x0000000900097213 */ /* 0x000fc40000000000 */
[----:B------:R-:W-:Y:S01]  /*19230*/  IMAD.MOV R10, RZ, RZ, -R10 ;  /* 0x000000ffff0a7224 */ /* 0x000fe200078e0a0a */
[----:B------:R-:W-:Y:S01]  /*19240*/  ISETP.GE.AND P1, PT, R6, RZ, PT ;  /* 0x000000ff0600720c */ /* 0x000fe20003f26270 */
[----:B------:R-:W-:Y:S01]  /*19250*/  IMAD.MOV.U32 R11, RZ, RZ, R0 ;  /* 0x000000ffff0b7224 */ /* 0x000fe200078e0000 */
[----:B0-----:R-:W-:Y:S01]  /*19260*/  IABS R12, R6 ;  /* 0x00000006000c7213 */ /* 0x001fe20000000000 */
[----:B------:R-:W-:-:S04]  /*19270*/  IMAD.HI.U32 R3, R8, R9, RZ ;  /* 0x0000000908037227 */ /* 0x000fc800078e00ff */
[----:B------:R-:W-:-:S04]  /*19280*/  IMAD.HI.U32 R6, R8, R12, RZ ;  /* 0x0000000c08067227 */ /* 0x000fc800078e00ff */
[C---:B------:R-:W-:Y:S02]  /*19290*/  IMAD R19, R5.reuse, R10, R19 ;  /* 0x0000000a05137224 */ /* 0x040fe400078e0213 */
[----:B------:R-:W-:Y:S02]  /*192a0*/  @!P4 IMAD.MOV R11, RZ, RZ, -R11 ;  /* 0x000000ffff0bc224 */ /* 0x000fe400078e0a0b */
[----:B------:R-:W-:Y:S02]  /*192b0*/  VIADD R18, R24, 0x24 ;  /* 0x0000002418127836 */ /* 0x000fe40000000000 */
[----:B------:R-:W-:Y:S02]  /*192c0*/  IMAD.MOV R6, RZ, RZ, -R6 ;  /* 0x000000ffff067224 */ /* 0x000fe400078e0a06 */
[----:B------:R-:W-:Y:S02]  /*192d0*/  IMAD.MOV R3, RZ, RZ, -R3 ;  /* 0x000000ffff037224 */ /* 0x000fe400078e0a03 */
[----:B------:R-:W-:Y:S01]  /*192e0*/  @!P0 IMAD.IADD R2, R2, 0x1, -R5 ;  /* 0x0000000102028824 */ /* 0x000fe200078e0a05 */
[C---:B------:R-:W-:Y:S01]  /*192f0*/  ISETP.GT.U32.AND P4, PT, R5.reuse, R19, PT ;  /* 0x000000130500720c */ /* 0x040fe20003f84070 */
[----:B------:R0:W-:Y:S01]  /*19300*/  STL [R1+0x84], R11 ;  /* 0x0000840b01007387 */ /* 0x0001e20000100800 */
[----:B------:R-:W-:Y:S01]  /*19310*/  IABS R4, R18 ;  /* 0x0000001200047213 */ /* 0x000fe20000000000 */
[----:B------:R-:W-:-:S02]  /*19320*/  IMAD R12, R5, R6, R12 ;  /* 0x00000006050c7224 */ /* 0x000fc400078e020c */
[C---:B------:R-:W-:Y:S02]  /*19330*/  IMAD R9, R5.reuse, R3, R9 ;  /* 0x0000000305097224 */ /* 0x040fe400078e0209 */
[----:B0-----:R-:W-:Y:S01]  /*19340*/  IMAD.MOV.U32 R11, RZ, RZ, R2 ;  /* 0x000000ffff0b7224 */ /* 0x001fe200078e0002 */
[----:B------:R-:W-:Y:S01]  /*19350*/  ISETP.GT.U32.AND P0, PT, R5, R12, PT ;  /* 0x0000000c0500720c */ /* 0x000fe20003f04070 */
[----:B------:R-:W-:-:S04]  /*19360*/  IMAD.HI.U32 R0, R8, R4, RZ ;  /* 0x0000000408007227 */ /* 0x000fc800078e00ff */
[----:B------:R-:W-:Y:S01]  /*19370*/  @!P2 IMAD.MOV R11, RZ, RZ, -R11 ;  /* 0x000000ffff0ba224 */ /* 0x000fe200078e0a0b */
[----:B------:R-:W-:Y:S01]  /*19380*/  ISETP.GT.U32.AND P2, PT, R5, R9, PT ;  /* 0x000000090500720c */ /* 0x000fe20003f44070 */
[----:B------:R-:W-:Y:S02]  /*19390*/  IMAD.MOV R0, RZ, RZ, -R0 ;  /* 0x000000ffff007224 */ /* 0x000fe400078e0a00 */
[--C-:B------:R-:W-:Y:S02]  /*193a0*/  @!P4 IMAD.IADD R19, R19, 0x1, -R5.reuse ;  /* 0x000000011313c824 */ /* 0x100fe400078e0a05 */
[C---:B------:R-:W-:Y:S02]  /*193b0*/  IMAD R4, R5.reuse, R0, R4 ;  /* 0x0000000005047224 */ /* 0x040fe400078e0204 */
[C---:B------:R-:W-:Y:S02]  /*193c0*/  VIADD R15, R24.reuse, 0x23 ;  /* 0x00000023180f7836 */ /* 0x040fe40000000000 */
[----:B------:R-:W-:Y:S01]  /*193d0*/  VIADD R0, R24, 0x22 ;  /* 0x0000002218007836 */ /* 0x000fe20000000000 */
[----:B------:R-:W-:Y:S01]  /*193e0*/  ISETP.GT.U32.AND P4, PT, R5, R19, PT ;  /* 0x000000130500720c */ /* 0x000fe20003f84070 */
[--C-:B------:R-:W-:Y:S01]  /*193f0*/  @!P0 IMAD.IADD R12, R12, 0x1, -R5.reuse ;  /* 0x000000010c0c8824 */ /* 0x100fe200078e0a05 */
[----:B------:R-:W-:Y:S01]  /*19400*/  IABS R10, R15 ;  /* 0x0000000f000a7213 */ /* 0x000fe20000000000 */
[----:B------:R-:W-:Y:S01]  /*19410*/  @!P2 IMAD.IADD R9, R9, 0x1, -R5 ;  /* 0x000000010909a824 */ /* 0x000fe200078e0a05 */
[----:B------:R-:W-:Y:S01]  /*19420*/  IABS R17, R0 ;  /* 0x0000000000117213 */ /* 0x000fe20000000000 */
[----:B------:R0:W-:Y:S01]  /*19430*/  STL [R1+0x80], R11 ;  /* 0x0000800b01007387 */ /* 0x0001e20000100800 */
[----:B------:R-:W-:-:S02]  /*19440*/  ISETP.GT.U32.AND P0, PT, R5, R12, PT ;  /* 0x0000000c0500720c */ /* 0x000fc40003f04070 */
[----:B------:R-:W-:Y:S01]  /*19450*/  ISETP.GT.U32.AND P2, PT, R5, R9, PT ;  /* 0x000000090500720c */ /* 0x000fe20003f44070 */
[----:B------:R-:W-:-:S04]  /*19460*/  IMAD.HI.U32 R6, R8, R17, RZ ;  /* 0x0000001108067227 */ /* 0x000fc800078e00ff */
[----:B0-----:R-:W-:-:S04]  /*19470*/  IMAD.HI.U32 R11, R8, R10, RZ ;  /* 0x0000000a080b7227 */ /* 0x001fc800078e00ff */
[----:B------:R-:W-:Y:S02]  /*19480*/  IMAD.MOV R11, RZ, RZ, -R11 ;  /* 0x000000ffff0b7224 */ /* 0x000fe400078e0a0b */
[----:B------:R-:W-:Y:S02]  /*19490*/  IMAD.MOV R6, RZ, RZ, -R6 ;  /* 0x000000ffff067224 */ /* 0x000fe400078e0a06 */
[----:B------:R-:W-:Y:S01]  /*194a0*/  @!P4 IMAD.IADD R19, R19, 0x1, -R5 ;  /* 0x000000011313c824 */ /* 0x000fe200078e0a05 */
[C---:B------:R-:W-:Y:S01]  /*194b0*/  ISETP.GT.U32.AND P4, PT, R5.reuse, R4, PT ;  /* 0x000000040500720c */ /* 0x040fe20003f84070 */
[C---:B------:R-:W-:Y:S02]  /*194c0*/  IMAD R10, R5.reuse, R11, R10 ;  /* 0x0000000b050a7224 */ /* 0x040fe400078e020a */
[C---:B------:R-:W-:Y:S02]  /*194d0*/  IMAD R17, R5.reuse, R6, R17 ;  /* 0x0000000605117224 */ /* 0x040fe400078e0211 */
[--C-:B------:R-:W-:Y:S01]  /*194e0*/  @!P0 IMAD.IADD R12, R12, 0x1, -R5.reuse ;  /* 0x000000010c0c8824 */ /* 0x100fe200078e0a05 */
[----:B------:R-:W-:Y:S01]  /*194f0*/  ISETP.GT.U32.AND P0, PT, R5, R10, PT ;  /* 0x0000000a0500720c */ /* 0x000fe20003f04070 */
[----:B------:R-:W-:Y:S01]  /*19500*/  @!P2 IMAD.IADD R9, R9, 0x1, -R5 ;  /* 0x000000010909a824 */ /* 0x000fe200078e0a05 */
[----:B------:R-:W-:Y:S01]  /*19510*/  ISETP.GT.U32.AND P2, PT, R5, R17, PT ;  /* 0x000000110500720c */ /* 0x000fe20003f44070 */
[----:B------:R-:W-:-:S02]  /*19520*/  VIADD R2, R24, 0x20 ;  /* 0x0000002018027836 */ /* 0x000fc40000000000 */
[----:B------:R-:W-:-:S03]  /*19530*/  VIADD R6, R24, 0x1f ;  /* 0x0000001f18067836 */ /* 0x000fc60000000000 */
[----:B------:R-:W-:Y:S01]  /*19540*/  IABS R16, R2 ;  /* 0x0000000200107213 */ /* 0x000fe20000000000 */
[----:B------:R-:W-:Y:S02]  /*19550*/  VIADD R3, R24, 0x21 ;  /* 0x0000002118037836 */ /* 0x000fe40000000000 */
[----:B------:R-:W-:Y:S02]  /*19560*/  IMAD.MOV.U32 R20, RZ, RZ, R19 ;  /* 0x000000ffff147224 */ /* 0x000fe400078e0013 */
[--C-:B------:R-:W-:Y:S01]  /*19570*/  @!P4 IMAD.IADD R4, R4, 0x1, -R5.reuse ;  /* 0x000000010404c824 */ /* 0x100fe200078e0a05 */
[----:B------:R-:W-:Y:S01]  /*19580*/  ISETP.GE.AND P4, PT, R18, RZ, PT ;  /* 0x000000ff1200720c */ /* 0x000fe20003f86270 */
[----:B------:R-:W-:Y:S01]  /*19590*/  IMAD.HI.U32 R11, R8, R16, RZ ;  /* 0x00000010080b7227 */ /* 0x000fe200078e00ff */
[----:B------:R-:W-:Y:S02]  /*195a0*/  IABS R18, R6 ;  /* 0x0000000600127213 */ /* 0x000fe40000000000 */
[----:B------:R-:W-:Y:S01]  /*195b0*/  IABS R13, R3 ;  /* 0x00000003000d7213 */ /* 0x000fe20000000000 */
[----:B------:R-:W-:Y:S01]  /*195c0*/  @!P3 IMAD.MOV R20, RZ, RZ, -R20 ;  /* 0x000000ffff14b224 */ /* 0x000fe200078e0a14 */
[----:B------:R-:W-:Y:S01]  /*195d0*/  ISETP.GT.U32.AND P3, PT, R5, R4, PT ;  /* 0x000000040500720c */ /* 0x000fe20003f64070 */
[--C-:B------:R-:W-:Y:S01]  /*195e0*/  @!P0 IMAD.IADD R10, R10, 0x1, -R5.reuse ;  /* 0x000000010a0a8824 */ /* 0x100fe200078e0a05 */
[----:B------:R-:W-:Y:S01]  /*195f0*/  ISETP.GE.AND P0, PT, R15, RZ, PT ;  /* 0x000000ff0f00720c */ /* 0x000fe20003f06270 */
[----:B------:R-:W-:-:S02]  /*19600*/  @!P2 IMAD.IADD R17, R17, 0x1, -R5 ;  /* 0x000000011111a824 */ /* 0x000fc400078e0a05 */
[----:B------:R-:W-:Y:S02]  /*19610*/  IMAD.MOV R11, RZ, RZ, -R11 ;  /* 0x000000ffff0b7224 */ /* 0x000fe400078e0a0b */
[----:B------:R-:W-:Y:S01]  /*19620*/  IMAD.MOV.U32 R15, RZ, RZ, R18 ;  /* 0x000000ffff0f7224 */ /* 0x000fe200078e0012 */
[----:B------:R-:W-:Y:S01]  /*19630*/  ISETP.GT.U32.AND P2, PT, R5, R17, PT ;  /* 0x000000110500720c */ /* 0x000fe20003f44070 */
[----:B------:R-:W-:-:S04]  /*19640*/  IMAD.HI.U32 R14, R8, R13, RZ ;  /* 0x0000000d080e7227 */ /* 0x000fc800078e00ff */
[----:B------:R-:W-:Y:S02]  /*19650*/  IMAD R16, R5, R11, R16 ;  /* 0x0000000b05107224 */ /* 0x000fe400078e0210 */
[----:B------:R-:W-:-:S04]  /*19660*/  IMAD.HI.U32 R11, R8, R15, RZ ;  /* 0x0000000f080b7227 */ /* 0x000fc800078e00ff */
[----:B------:R-:W-:Y:S02]  /*19670*/  IMAD.MOV R14, RZ, RZ, -R14 ;  /* 0x000000ffff0e7224 */ /* 0x000fe400078e0a0e */
[----:B------:R-:W-:Y:S01]  /*19680*/  @!P1 IMAD.MOV R12, RZ, RZ, -R12 ;  /* 0x000000ffff0c9224 */ /* 0x000fe200078e0a0c */
[C---:B------:R-:W-:Y:S01]  /*19690*/  ISETP.GT.U32.AND P1, PT, R5.reuse, R10, PT ;  /* 0x0000000a0500720c */ /* 0x040fe20003f24070 */
[----:B------:R-:W-:Y:S02]  /*196a0*/  IMAD.MOV R11, RZ, RZ, -R11 ;  /* 0x000000ffff0b7224 */ /* 0x000fe400078e0a0b */
[C---:B------:R-:W-:Y:S02]  /*196b0*/  IMAD R13, R5.reuse, R14, R13 ;  /* 0x0000000e050d7224 */ /* 0x040fe400078e020d */
[----:B------:R-:W-:Y:S01]  /*196c0*/  @!P3 IMAD.IADD R4, R4, 0x1, -R5 ;  /* 0x000000010404b824 */ /* 0x000fe200078e0a05 */
[----:B------:R-:W-:Y:S01]  /*196d0*/  STL [R1+0x7c], R20 ;  /* 0x00007c1401007387 */ /* 0x000fe20000100800 */
[C---:B------:R-:W-:Y:S01]  /*196e0*/  IMAD R15, R5.reuse, R11, R15 ;  /* 0x0000000b050f7224 */ /* 0x040fe200078e020f */
[----:B------:R-:W-:-:S02]  /*196f0*/  ISETP.GT.U32.AND P3, PT, R5, R13, PT ;  /* 0x0000000d0500720c */ /* 0x000fc40003f64070 */
[----:B------:R0:W-:Y:S01]  /*19700*/  STL [R1+0x78], R12 ;  /* 0x0000780c01007387 */ /* 0x0001e20000100800 */
[----:B------:R-:W-:Y:S01]  /*19710*/  @!P2 IMAD.IADD R17, R17, 0x1, -R5 ;  /* 0x000000011111a824 */ /* 0x000fe200078e0a05 */
[----:B------:R-:W-:Y:S01]  /*19720*/  ISETP.GT.U32.AND P2, PT, R5, R15, PT ;  /* 0x0000000f0500720c */ /* 0x000fe20003f44070 */
[----:B0-----:R-:W-:-:S04]  /*19730*/  IMAD.MOV.U32 R12, RZ, RZ, R4 ;  /* 0x000000ffff0c7224 */ /* 0x001fc800078e0004 */
[----:B------:R-:W-:Y:S01]  /*19740*/  @!P4 IMAD.MOV R12, RZ, RZ, -R12 ;  /* 0x000000ffff0cc224 */ /* 0x000fe200078e0a0c */
[----:B------:R-:W-:Y:S01]  /*19750*/  ISETP.GT.U32.AND P4, PT, R5, R16, PT ;  /* 0x000000100500720c */ /* 0x000fe20003f84070 */
[----:B------:R-:W-:Y:S01]  /*19760*/  @!P5 IMAD.MOV R9, RZ, RZ, -R9 ;  /* 0x000000ffff09d224 */ /* 0x000fe200078e0a09 */
[----:B------:R-:W-:Y:S01]  /*19770*/  ISETP.GE.AND P5, PT, R0, RZ, PT ;  /* 0x000000ff0000720c */ /* 0x000fe20003fa6270 */
[--C-:B------:R-:W-:Y:S01]  /*19780*/  @!P1 IMAD.IADD R10, R10, 0x1, -R5.reuse ;  /* 0x000000010a0a9824 */ /* 0x100fe200078e0a05 */
[----:B------:R-:W-:Y:S01]  /*19790*/  ISETP.GE.AND P1, PT, R3, RZ, PT ;  /* 0x000000ff0300720c */ /* 0x000fe20003f26270 */
[C---:B------:R-:W-:Y:S02]  /*197a0*/  VIADD R0, R24.reuse, 0x1e ;  /* 0x0000001e18007836 */ /* 0x040fe40000000000 */
[----:B------:R-:W-:Y:S02]  /*197b0*/  VIADD R3, R24, 0x1d ;  /* 0x0000001d18037836 */ /* 0x000fe40000000000 */
[----:B------:R-:W-:Y:S01]  /*197c0*/  IMAD.MOV.U32 R11, RZ, RZ, R10 ;  /* 0x000000ffff0b7224 */ /* 0x000fe200078e000a */
[----:B------:R0:W-:Y:S01]  /*197d0*/  STL [R1+0x74], R9 ;  /* 0x0000740901007387 */ /* 0x0001e20000100800 */
[--C-:B------:R-:W-:Y:S01]  /*197e0*/  @!P3 IMAD.IADD R13, R13, 0x1, -R5.reuse ;  /* 0x000000010d0db824 */ /* 0x100fe200078e0a05 */
[----:B------:R-:W-:Y:S01]  /*197f0*/  ISETP.GE.AND P3, PT, R2, RZ, PT ;  /* 0x000000ff0200720c */ /* 0x000fe20003f66270 */
[----:B------:R-:W-:Y:S01]  /*19800*/  @!P2 IMAD.IADD R15, R15, 0x1, -R5 ;  /* 0x000000010f0fa824 */ /* 0x000fe200078e0a05 */
[----:B------:R-:W-:Y:S01]  /*19810*/  IABS R2, R3 ;  /* 0x0000000300027213 */ /* 0x000fe20000000000 */
[----:B------:R-:W-:Y:S01]  /*19820*/  @!P0 IMAD.MOV R11, RZ, RZ, -R11 ;  /* 0x000000ffff0b8224 */ /* 0x000fe200078e0a0b */
[----:B------:R1:W-:Y:S01]  /*19830*/  STL [R1+0x70], R12 ;  /* 0x0000700c01007387 */ /* 0x0003e20000100800 */
[----:B------:R-:W-:Y:S01]  /*19840*/  @!P4 IMAD.IADD R16, R16, 0x1, -R5 ;  /* 0x000000011010c824 */ /* 0x000fe200078e0a05 */
[----:B0-----:R-:W-:-:S02]  /*19850*/  IABS R9, R0 ;  /* 0x0000000000097213 */ /* 0x001fc40000000000 */
[C---:B------:R-:W-:Y:S01]  /*19860*/  ISETP.GT.U32.AND P4, PT, R5.reuse, R13, PT ;  /* 0x0000000d0500720c */ /* 0x040fe20003f84070 */
[----:B------:R0:W-:Y:S01]  /*19870*/  STL [R1+0x6c], R11 ;  /* 0x00006c0b01007387 */ /* 0x0001e20000100800 */
[----:B------:R-:W-:Y:S01]  /*19880*/  ISETP.GT.U32.AND P0, PT, R5, R15, PT ;  /* 0x0000000f0500720c */ /* 0x000fe20003f04070 */
[----:B-1----:R-:W-:-:S04]  /*19890*/  IMAD.HI.U32 R12, R8, R9, RZ ;  /* 0x00000009080c7227 */ /* 0x002fc800078e00ff */
[----:B------:R-:W-:Y:S02]  /*198a0*/  IMAD.MOV R12, RZ, RZ, -R12 ;  /* 0x000000ffff0c7224 */ /* 0x000fe400078e0a0c */
[----:B0-----:R-:W-:-:S04]  /*198b0*/  IMAD.HI.U32 R11, R8, R2, RZ ;  /* 0x00000002080b7227 */ /* 0x001fc800078e00ff */
[----:B------:R-:W-:Y:S02]  /*198c0*/  IMAD.MOV R11, RZ, RZ, -R11 ;  /* 0x000000ffff0b7224 */ /* 0x000fe400078e0a0b */
[C---:B------:R-:W-:Y:S02]  /*198d0*/  IMAD R9, R5.reuse, R12, R9 ;  /* 0x0000000c05097224 */ /* 0x040fe400078e0209 */
[----:B------:R-:W-:Y:S02]  /*198e0*/  IMAD R2, R5, R11, R2 ;  /* 0x0000000b05027224 */ /* 0x000fe400078e0202 */
[--C-:B------:R-:W-:Y:S01]  /*198f0*/  @!P4 IMAD.IADD R13, R13, 0x1, -R5.reuse ;  /* 0x000000010d0dc824 */ /* 0x100fe200078e0a05 */
[----:B------:R-:W-:Y:S01]  /*19900*/  ISETP.GT.U32.AND P4, PT, R5, R9, PT ;  /* 0x000000090500720c */ /* 0x000fe20003f84070 */
[----:B------:R-:W-:Y:S01]  /*19910*/  @!P0 IMAD.IADD R15, R15, 0x1, -R5 ;  /* 0x000000010f0f8824 */ /* 0x000fe200078e0a05 */
[C---:B------:R-:W-:Y:S01]  /*19920*/  ISETP.GT.U32.AND P2, PT, R5.reuse, R16, PT ;  /* 0x000000100500720c */ /* 0x040fe20003f44070 */
[----:B------:R-:W-:Y:S01]  /*19930*/  VIADD R4, R24, 0x1c ;  /* 0x0000001c18047836 */ /* 0x000fe20000000000 */
[----:B------:R-:W-:-:S04]  /*19940*/  ISETP.GT.U32.AND P0, PT, R5, R2, PT ;  /* 0x000000020500720c */ /* 0x000fc80003f04070 */
[----:B------:R-:W-:-:S05]  /*19950*/  IABS R14, R4 ;  /* 0x00000004000e7213 */ /* 0x000fca0000000000 */
[----:B------:R-:W-:-:S04]  /*19960*/  IMAD.HI.U32 R12, R8, R14, RZ ;  /* 0x0000000e080c7227 */ /* 0x000fc800078e00ff */
[--C-:B------:R-:W-:Y:S02]  /*19970*/  @!P4 IMAD.IADD R9, R9, 0x1, -R5.reuse ;  /* 0x000000010909c824 */ /* 0x100fe400078e0a05 */
[--C-:B------:R-:W-:Y:S01]  /*19980*/  @!P2 IMAD.IADD R16, R16, 0x1, -R5.reuse ;  /* 0x000000011010a824 */ /* 0x100fe200078e0a05 */
[----:B------:R-:W-:Y:S01]  /*19990*/  ISETP.GE.AND P2, PT, R6, RZ, PT ;  /* 0x000000ff0600720c */ /* 0x000fe20003f46270 */
[----:B------:R-:W-:Y:S01]  /*199a0*/  @!P0 IMAD.IADD R2, R2, 0x1, -R5 ;  /* 0x0000000102028824 */ /* 0x000fe200078e0a05 */
[C---:B------:R-:W-:Y:S01]  /*199b0*/  ISETP.GT.U32.AND P0, PT, R5.reuse, R9, PT ;  /* 0x000000090500720c */ /* 0x040fe20003f04070 */
[C---:B------:R-:W-:Y:S02]  /*199c0*/  VIADD R6, R24.reuse, 0x1a ;  /* 0x0000001a18067836 */ /* 0x040fe40000000000 */
[----:B------:R-:W-:Y:S02]  /*199d0*/  IMAD.MOV R12, RZ, RZ, -R12 ;  /* 0x000000ffff0c7224 */ /* 0x000fe400078e0a0c */
[----:B------:R-:W-:Y:S01]  /*199e0*/  @!P5 IMAD.MOV R17, RZ, RZ, -R17 ;  /* 0x000000ffff11d224 */ /* 0x000fe200078e0a11 */
[C---:B------:R-:W-:Y:S01]  /*199f0*/  ISETP.GT.U32.AND P5, PT, R5.reuse, R2, PT ;  /* 0x000000020500720c */ /* 0x040fe20003fa4070 */
[----:B------:R-:W-:Y:S01]  /*19a00*/  IMAD R14, R5, R12, R14 ;  /* 0x0000000c050e7224 */ /* 0x000fe200078e020e */
[----:B------:R-:W-:Y:S01]  /*19a10*/  IABS R12, R6 ;  /* 0x00000006000c7213 */ /* 0x000fe20000000000 */
[----:B------:R-:W-:Y:S01]  /*19a20*/  VIADD R10, R24, 0x1b ;  /* 0x0000001b180a7836 */ /* 0x000fe20000000000 */
[----:B------:R0:W-:Y:S01]  /*19a30*/  STL [R1+0x68], R17 ;  /* 0x0000681101007387 */ /* 0x0001e20000100800 */
[----:B------:R-:W-:Y:S01]  /*19a40*/  IMAD.MOV.U32 R18, RZ, RZ, R13 ;  /* 0x000000ffff127224 */ /* 0x000fe200078e000d */
[----:B------:R-:W-:Y:S01]  /*19a50*/  ISETP.GE.AND P4, PT, R0, RZ, PT ;  /* 0x000000ff0000720c */ /* 0x000fe20003f86270 */
[----:B------:R-:W-:Y:S01]  /*19a60*/  IMAD.HI.U32 R13, R8, R12, RZ ;  /* 0x0000000c080d7227 */ /* 0x000fe200078e00ff */
[----:B------:R-:W-:-:S03]  /*19a70*/  IABS R20, R10 ;  /* 0x0000000a00147213 */ /* 0x000fc60000000000 */
[----:B------:R-:W-:Y:S02]  /*19a80*/  @!P1 IMAD.MOV R18, RZ, RZ, -R18 ;  /* 0x000000ffff129224 */ /* 0x000fe400078e0a12 */
[----:B0-----:R-:W-:Y:S02]  /*19a90*/  IMAD.MOV.U32 R17, RZ, RZ, R15 ;  /* 0x000000ffff117224 */ /* 0x001fe400078e000f */
[----:B------:R-:W-:Y:S02]  /*19aa0*/  @!P3 IMAD.MOV R16, RZ, RZ, -R16 ;  /* 0x000000ffff10b224 */ /* 0x000fe400078e0a10 */
[----:B------:R-:W-:Y:S01]  /*19ab0*/  @!P2 IMAD.MOV R17, RZ, RZ, -R17 ;  /* 0x000000ffff11a224 */ /* 0x000fe200078e0a11 */
[----:B------:R-:W-:Y:S01]  /*19ac0*/  STL [R1+0x64], R18 ;  /* 0x0000641201007387 */ /* 0x000fe20000100800 */
[----:B------:R-:W-:Y:S02]  /*19ad0*/  @!P0 IMAD.IADD R9, R9, 0x1, -R5 ;  /* 0x0000000109098824 */ /* 0x000fe400078e0a05 */
[----:B------:R-:W-:Y:S01]  /*19ae0*/  IMAD.MOV R13, RZ, RZ, -R13 ;  /* 0x000000ffff0d7224 */ /* 0x000fe200078e0a0d */
[----:B------:R-:W-:Y:S01]  /*19af0*/  STL [R1+0x60], R16 ;  /* 0x0000601001007387 */ /* 0x000fe20000100800 */
[----:B------:R-:W-:-:S03]  /*19b00*/  IMAD.HI.U32 R11, R8, R20, RZ ;  /* 0x00000014080b7227 */ /* 0x000fc600078e00ff */
[----:B------:R0:W-:Y:S01]  /*19b10*/  STL [R1+0x5c], R17 ;  /* 0x00005c1101007387 */ /* 0x0001e20000100800 */
[----:B------:R-:W-:Y:S01]  /*19b20*/  @!P5 IMAD.IADD R2, R2, 0x1, -R5 ;  /* 0x000000010202d824 */ /* 0x000fe200078e0a05 */
[----:B------:R-:W-:Y:S01]  /*19b30*/  ISETP.GE.AND P5, PT, R10, RZ, PT ;  /* 0x000000ff0a00720c */ /* 0x000fe20003fa6270 */
[C---:B------:R-:W-:Y:S02]  /*19b40*/  IMAD R10, R5.reuse, R13, R12 ;  /* 0x0000000d050a7224 */ /* 0x040fe400078e020c */
[----:B------:R-:W-:Y:S02]  /*19b50*/  IMAD.MOV R11, RZ, RZ, -R11 ;  /* 0x000000ffff0b7224 */ /* 0x000fe400078e0a0b */
[----:B------:R-:W-:Y:S02]  /*19b60*/  VIADD R0, R24, 0x19 ;  /* 0x0000001918007836 */ /* 0x000fe40000000000 */
[----:B0-----:R-:W-:Y:S01]  /*19b70*/  IMAD.MOV.U32 R17, RZ, RZ, R9 ;  /* 0x000000ffff117224 */ /* 0x001fe200078e0009 */
[C---:B------:R-:W-:Y:S01]  /*19b80*/  ISETP.GT.U32.AND P1, PT, R5.reuse, R14, PT ;  /* 0x0000000e0500720c */ /* 0x040fe20003f24070 */
[----:B------:R-:W-:-:S02]  /*19b90*/  IMAD R20, R5, R11, R20 ;  /* 0x0000000b05147224 */ /* 0x000fc400078e0214 */
[----:B------:R-:W-:Y:S01]  /*19ba0*/  @!P4 IMAD.MOV R17, RZ, RZ, -R17 ;  /* 0x000000ffff11c224 */ /* 0x000fe200078e0a11 */
[C---:B------:R-:W-:Y:S02]  /*19bb0*/  ISETP.GT.U32.AND P4, PT, R5.reuse, R10, PT ;  /* 0x0000000a0500720c */ /* 0x040fe40003f84070 */
[----:B------:R-:W-:Y:S02]  /*19bc0*/  IABS R11, R0 ;  /* 0x00000000000b7213 */ /* 0x000fe40000000000 */
[----:B------:R-:W-:Y:S02]  /*19bd0*/  ISETP.GT.U32.AND P3, PT, R5, R20, PT ;  /* 0x000000140500720c */ /* 0x000fe40003f64070 */
[----:B------:R-:W-:Y:S01]  /*19be0*/  ISETP.GE.AND P2, PT, R3, RZ, PT ;  /* 0x000000ff0300720c */ /* 0x000fe20003f46270 */
[----:B------:R-:W-:Y:S01]  /*19bf0*/  IMAD.HI.U32 R15, R8, R11, RZ ;  /* 0x0000000b080f7227 */ /* 0x000fe200078e00ff */
[----:B------:R-:W-:-:S03]  /*19c00*/  ISETP.GE.AND P0, PT, R4, RZ, PT ;  /* 0x000000ff0400720c */ /* 0x000fc60003f06270 */
[----:B------:R-:W-:Y:S02]  /*19c10*/  VIADD R4, R24, 0x18 ;  /* 0x0000001818047836 */ /* 0x000fe40000000000 */
[----:B------:R-:W-:Y:S02]  /*19c20*/  IMAD.MOV R15, RZ, RZ, -R15 ;  /* 0x000000ffff0f7224 */ /* 0x000fe400078e0a0f */
[--C-:B------:R-:W-:Y:S01]  /*19c30*/  @!P1 IMAD.IADD R14, R14, 0x1, -R5.reuse ;  /* 0x000000010e0e9824 */ /* 0x100fe200078e0a05 */
[----:B------:R-:W-:Y:S01]  /*19c40*/  IABS R13, R4 ;  /* 0x00000004000d7213 */ /* 0x000fe20000000000 */
[----:B------:R-:W-:Y:S02]  /*19c50*/  @!P4 IMAD.IADD R10, R10, 0x1, -R5 ;  /* 0x000000010a0ac824 */ /* 0x000fe400078e0a05 */
[C---:B------:R-:W-:Y:S02]  /*19c60*/  IMAD R11, R5.reuse, R15, R11 ;  /* 0x0000000f050b7224 */ /* 0x040fe400078e020b */
[----:B------:R-:W-:Y:S01]  /*19c70*/  IMAD.MOV.U32 R16, RZ, RZ, R2 ;  /* 0x000000ffff107224 */ /* 0x000fe200078e0002 */
[C---:B------:R-:W-:Y:S01]  /*19c80*/  ISETP.GT.U32.AND P1, PT, R5.reuse, R14, PT ;  /* 0x0000000e0500720c */ /* 0x040fe20003f24070 */
[----:B------:R-:W-:Y:S01]  /*19c90*/  @!P3 IMAD.IADD R20, R20, 0x1, -R5 ;  /* 0x000000011414b824 */ /* 0x000fe200078e0a05 */
[C---:B------:R-:W-:Y:S01]  /*19ca0*/  ISETP.GT.U32.AND P4, PT, R5.reuse, R10, PT ;  /* 0x0000000a0500720c */ /* 0x040fe20003f84070 */
[----:B------:R-:W-:Y:S01]  /*19cb0*/  @!P2 IMAD.MOV R16, RZ, RZ, -R16 ;  /* 0x000000ffff10a224 */ /* 0x000fe200078e0a10 */
[C---:B------:R-:W-:Y:S01]  /*19cc0*/  ISETP.GT.U32.AND P2, PT, R5.reuse, R11, PT ;  /* 0x0000000b0500720c */ /* 0x040fe20003f44070 */
[----:B------:R-:W-:Y:S01]  /*19cd0*/  IMAD.HI.U32 R9, R8, R13, RZ ;  /* 0x0000000d08097227 */ /* 0x000fe200078e00ff */
[----:B------:R-:W-:-:S03]  /*19ce0*/  ISETP.GT.U32.AND P3, PT, R5, R20, PT ;  /* 0x000000140500720c */ /* 0x000fc60003f64070 */
[----:B------:R-:W-:Y:S02]  /*19cf0*/  IMAD.MOV R9, RZ, RZ, -R9 ;  /* 0x000000ffff097224 */ /* 0x000fe400078e0a09 */
[----:B------:R-:W-:Y:S02]  /*19d00*/  VIADD R3, R24, 0x17 ;  /* 0x0000001718037836 */ /* 0x000fe40000000000 */
[C---:B------:R-:W-:Y:S02]  /*19d10*/  IMAD R13, R5.reuse, R9, R13 ;  /* 0x00000009050d7224 */ /* 0x040fe400078e020d */
[--C-:B------:R-:W-:Y:S01]  /*19d20*/  @!P1 IMAD.IADD R14, R14, 0x1, -R5.reuse ;  /* 0x000000010e0e9824 */ /* 0x100fe200078e0a05 */
[----:B------:R-:W-:Y:S01]  /*19d30*/  ISETP.GE.AND P1, PT, R6, RZ, PT ;  /* 0x000000ff0600720c */ /* 0x000fe20003f26270 */
[--C-:B------:R-:W-:Y:S01]  /*19d40*/  @!P4 IMAD.IADD R10, R10, 0x1, -R5.reuse ;  /* 0x000000010a0ac824 */ /* 0x100fe200078e0a05 */
[----:B------:R-:W-:Y:S01]  /*19d50*/  ISETP.GT.U32.AND P4, PT, R5, R13, PT ;  /* 0x0000000d0500720c */ /* 0x000fe20003f84070 */
[----:B------:R-:W-:Y:S01]  /*19d60*/  VIADD R6, R24, 0x16 ;  /* 0x0000001618067836 */ /* 0x000fe20000000000 */
[----:B------:R-:W-:Y:S01]  /*19d70*/  IABS R2, R3 ;  /* 0x0000000300027213 */ /* 0x000fe20000000000 */
[----:B------:R-:W-:-:S02]  /*19d80*/  @!P2 IMAD.IADD R11, R11, 0x1, -R5 ;  /* 0x000000010b0ba824 */ /* 0x000fc400078e0a05 */
[----:B------:R-:W-:Y:S01]  /*19d90*/  @!P3 IMAD.IADD R20, R20, 0x1, -R5 ;  /* 0x000000011414b824 */ /* 0x000fe200078e0a05 */
[----:B------:R-:W-:Y:S01]  /*19da0*/  ISETP.GE.AND P3, PT, R0, RZ, PT ;  /* 0x000000ff0000720c */ /* 0x000fe20003f66270 */
[----:B------:R-:W-:Y:S01]  /*19db0*/  IMAD.HI.U32 R0, R8, R2, RZ ;  /* 0x0000000208007227 */ /* 0x000fe200078e00ff */
[----:B------:R-:W-:Y:S02]  /*19dc0*/  IABS R12, R6 ;  /* 0x00000006000c7213 */ /* 0x000fe40000000000 */
[----:B------:R-:W-:Y:S01]  /*19dd0*/  ISETP.GT.U32.AND P2, PT, R5, R11, PT ;  /* 0x0000000b0500720c */ /* 0x000fe20003f44070 */
[----:B------:R-:W-:Y:S02]  /*19de0*/  IMAD.MOV.U32 R15, RZ, RZ, R14 ;  /* 0x000000ffff0f7224 */ /* 0x000fe400078e000e */
[----:B------:R-:W-:Y:S02]  /*19df0*/  VIADD R9, R24, 0x15 ;  /* 0x0000001518097836 */ /* 0x000fe40000000000 */
[----:B------:R-:W-:-:S02]  /*19e00*/  IMAD.MOV R0, RZ, RZ, -R0 ;  /* 0x000000ffff007224 */ /* 0x000fc400078e0a00 */
[----:B------:R-:W-:Y:S01]  /*19e10*/  IMAD.HI.U32 R14, R8, R12, RZ ;  /* 0x0000000c080e7227 */ /* 0x000fe200078e00ff */
[----:B------:R-:W-:Y:S03]  /*19e20*/  STL [R1+0x58], R17 ;  /* 0x0000581101007387 */ /* 0x000fe60000100800 */
[----:B------:R-:W-:Y:S01]  /*19e30*/  @!P4 IMAD.IADD R13, R13, 0x1, -R5 ;  /* 0x000000010d0dc824 */ /* 0x000fe200078e0a05 */
[----:B------:R0:W-:Y:S01]  /*19e40*/  STL [R1+0x54], R16 ;  /* 0x0000541001007387 */ /* 0x0001e20000100800 */
[C---:B------:R-:W-:Y:S02]  /*19e50*/  IMAD R2, R5.reuse, R0, R2 ;  /* 0x0000000005027224 */ /* 0x040fe400078e0202 */
[----:B------:R-:W-:Y:S02]  /*19e60*/  IMAD.MOV R14, RZ, RZ, -R14 ;  /* 0x000000ffff0e7224 */ /* 0x000fe400078e0a0e */
[----:B------:R-:W-:Y:S01]  /*19e70*/  @!P5 IMAD.MOV R20, RZ, RZ, -R20 ;  /* 0x000000ffff14d224 */ /* 0x000fe200078e0a14 */
[----:B------:R-:W-:-:S02]  /*19e80*/  ISETP.GT.U32.AND P5, PT, R5, R13, PT ;  /* 0x0000000d0500720c */ /* 0x000fc40003fa4070 */
[----:B0-----:R-:W-:Y:S01]  /*19e90*/  IABS R16, R9 ;  /* 0x0000000900107213 */ /* 0x001fe20000000000 */
[----:B------:R-:W-:Y:S01]  /*19ea0*/  @!P2 IMAD.IADD R11, R11, 0x1, -R5 ;  /* 0x000000010b0ba824 */ /* 0x000fe200078e0a05 */
[C---:B------:R-:W-:Y:S01]  /*19eb0*/  ISETP.GT.U32.AND P2, PT, R5.reuse, R2, PT ;  /* 0x000000020500720c */ /* 0x040fe20003f44070 */
[----:B------:R-:W-:Y:S02]  /*19ec0*/  IMAD R12, R5, R14, R12 ;  /* 0x0000000e050c7224 */ /* 0x000fe400078e020c */
[----:B------:R-:W-:-:S04]  /*19ed0*/  IMAD.HI.U32 R19, R8, R16, RZ ;  /* 0x0000001008137227 */ /* 0x000fc800078e00ff */
[----:B------:R-:W-:Y:S01]  /*19ee0*/  @!P0 IMAD.MOV R15, RZ, RZ, -R15 ;  /* 0x000000ffff0f8224 */ /* 0x000fe200078e0a0f */
[----:B------:R-:W-:Y:S01]  /*19ef0*/  ISETP.GE.AND P0, PT, R4, RZ, PT ;  /* 0x000000ff0400720c */ /* 0x000fe20003f06270 */
[C---:B------:R-:W-:Y:S01]  /*19f00*/  VIADD R4, R24.reuse, 0x13 ;  /* 0x0000001318047836 */ /* 0x040fe20000000000 */
[C---:B------:R-:W-:Y:S01]  /*19f10*/  ISETP.GT.U32.AND P4, PT, R5.reuse, R12, PT ;  /* 0x0000000c0500720c */ /* 0x040fe20003f84070 */
[----:B------:R-:W-:Y:S02]  /*19f20*/  IMAD.MOV R19, RZ, RZ, -R19 ;  /* 0x000000ffff137224 */ /* 0x000fe400078e0a13 */
[----:B------:R-:W-:Y:S01]  /*19f30*/  VIADD R0, R24, 0x14 ;  /* 0x0000001418007836 */ /* 0x000fe20000000000 */
[----:B------:R0:W-:Y:S01]  /*19f40*/  STL [R1+0x50], R15 ;  /* 0x0000500f01007387 */ /* 0x0001e20000100800 */
[----:B------:R-:W-:Y:S02]  /*19f50*/  IMAD R16, R5, R19, R16 ;  /* 0x0000001305107224 */ /* 0x000fe400078e0210 */
[--C-:B------:R-:W-:Y:S01]  /*19f60*/  @!P5 IMAD.IADD R13, R13, 0x1, -R5.reuse ;  /* 0x000000010d0dd824 */ /* 0x100fe200078e0a05 */
[----:B------:R-:W-:Y:S01]  /*19f70*/  IABS R18, R0 ;  /* 0x0000000000127213 */ /* 0x000fe20000000000 */
[----:B------:R1:W-:Y:S01]  /*19f80*/  STL [R1+0x48], R20 ;  /* 0x0000481401007387 */ /* 0x0003e20000100800 */
[----:B------:R-:W-:Y:S01]  /*19f90*/  @!P2 IMAD.IADD R2, R2, 0x1, -R5 ;  /* 0x000000010202a824 */ /* 0x000fe200078e0a05 */
[----:B0-----:R-:W-:-:S02]  /*19fa0*/  IABS R15, R4 ;  /* 0x00000004000f7213 */ /* 0x001fc40000000000 */
[----:B------:R-:W-:Y:S01]  /*19fb0*/  ISETP.GT.U32.AND P5, PT, R5, R16, PT ;  /* 0x000000100500720c */ /* 0x000fe20003fa4070 */
[----:B-1----:R-:W-:Y:S02]  /*19fc0*/  IMAD.MOV.U32 R20, RZ, RZ, R10 ;  /* 0x000000ffff147224 */ /* 0x002fe400078e000a */
[----:B------:R-:W-:-:S04]  /*19fd0*/  IMAD.HI.U32 R10, R8, R15, RZ ;  /* 0x0000000f080a7227 */ /* 0x000fc800078e00ff */
[----:B------:R-:W-:-:S04]  /*19fe0*/  IMAD.HI.U32 R17, R8, R18, RZ ;  /* 0x0000001208117227 */ /* 0x000fc800078e00ff */
[----:B------:R-:W-:Y:S01]  /*19ff0*/  @!P4 IMAD.IADD R12, R12, 0x1, -R5 ;  /* 0x000000010c0cc824 */ /* 0x000fe200078e0a05 */
[C---:B------:R-:W-:Y:S01]  /*1a000*/  ISETP.GT.U32.AND P4, PT, R5.reuse, R2, PT ;  /* 0x000000020500720c */ /* 0x040fe20003f84070 */
[----:B------:R-:W-:Y:S02]  /*1a010*/  IMAD.MOV R10, RZ, RZ, -R10 ;  /* 0x000000ffff0a7224 */ /* 0x000fe400078e0a0a */
[----:B------:R-:W-:Y:S02]  /*1a020*/  IMAD.MOV R17, RZ, RZ, -R17 ;  /* 0x000000ffff117224 */ /* 0x000fe400078e0a11 */
[----:B------:R-:W-:Y:S02]  /*1a030*/  VIADD R14, R24, 0x12 ;  /* 0x00000012180e7836 */ /* 0x000fe40000000000 */
[C---:B------:R-:W-:Y:S02]  /*1a040*/  IMAD R15, R5.reuse, R10, R15 ;  /* 0x0000000a050f7224 */ /* 0x040fe400078e020f */
[----:B------:R-:W-:-:S02]  /*1a050*/  IMAD R18, R5, R17, R18 ;  /* 0x0000001105127224 */ /* 0x000fc400078e0212 */
[----:B------:R-:W-:Y:S01]  /*1a060*/  @!P1 IMAD.MOV R20, RZ, RZ, -R20 ;  /* 0x000000ffff149224 */ /* 0x000fe200078e0a14 */
[----:B------:R-:W-:Y:S01]  /*1a070*/  ISETP.GT.U32.AND P1, PT, R5, R12, PT ;  /* 0x0000000c0500720c */ /* 0x000fe20003f24070 */
[----:B------:R-:W-:Y:S01]  /*1a080*/  IMAD.MOV.U32 R19, RZ, RZ, R11 ;  /* 0x000000ffff137224 */ /* 0x000fe200078e000b */
[----:B------:R-:W-:Y:S01]  /*1a090*/  ISETP.GE.AND P2, PT, R3, RZ, PT ;  /* 0x000000ff0300720c */ /* 0x000fe20003f46270 */
[----:B------:R-:W-:Y:S01]  /*1a0a0*/  IMAD.MOV.U32 R17, RZ, RZ, R13 ;  /* 0x000000ffff117224 */ /* 0x000fe200078e000d */
[----:B------:R-:W-:Y:S01]  /*1a0b0*/  IABS R3, R14 ;  /* 0x0000000e00037213 */ /* 0x000fe20000000000 */
[----:B------:R-:W-:Y:S01]  /*1a0c0*/  @!P5 IMAD.IADD R16, R16, 0x1, -R5 ;  /* 0x000000011010d824 */ /* 0x000fe200078e0a05 */
[----:B------:R-:W-:Y:S01]  /*1a0d0*/  ISETP.GT.U32.AND P5, PT, R5, R15, PT ;  /* 0x0000000f0500720c */ /* 0x000fe20003fa4070 */
[----:B------:R-:W-:Y:S02]  /*1a0e0*/  @!P3 IMAD.MOV R19, RZ, RZ, -R19 ;  /* 0x000000ffff13b224 */ /* 0x000fe400078e0a13 */
[----:B------:R-:W-:Y:S01]  /*1a0f0*/  @!P0 IMAD.MOV R17, RZ, RZ, -R17 ;  /* 0x000000ffff118224 */ /* 0x000fe200078e0a11 */
[----:B------:R-:W-:Y:S01]  /*1a100*/  STL [R1+0x44], R20 ;  /* 0x0000441401007387 */ /* 0x000fe20000100800 */
[----:B------:R-:W-:-:S02]  /*1a110*/  @!P4 IMAD.IADD R2, R2, 0x1, -R5 ;  /* 0x000000010202c824 */ /* 0x000fc400078e0a05 */
[----:B------:R-:W-:Y:S01]  /*1a120*/  IMAD.HI.U32 R11, R8, R3, RZ ;  /* 0x00000003080b7227 */ /* 0x000fe200078e00ff */
[----:B------:R-:W-:Y:S01]  /*1a130*/  STL [R1+0x40], R19 ;  /* 0x0000401301007387 */ /* 0x000fe20000100800 */
[----:B------:R-:W-:-:S03]  /*1a140*/  ISETP.GT.U32.AND P0, PT, R5, R18, PT ;  /* 0x000000120500720c */ /* 0x000fc60003f04070 */
[----:B------:R0:W-:Y:S01]  /*1a150*/  STL [R1+0x3c], R17 ;  /* 0x00003c1101007387 */ /* 0x0001e20000100800 */
[----:B------:R-:W-:Y:S02]  /*1a160*/  IMAD.MOV R11, RZ, RZ, -R11 ;  /* 0x000000ffff0b7224 */ /* 0x000fe400078e0a0b */
[----:B------:R-:W-:Y:S02]  /*1a170*/  VIADD R13, R24, 0x11 ;  /* 0x00000011180d7836 */ /* 0x000fe40000000000 */
[----:B------:R-:W-:Y:S01]  /*1a180*/  @!P1 IMAD.IADD R12, R12, 0x1, -R5 ;  /* 0x000000010c0c9824 */ /* 0x000fe200078e0a05 */
[----:B------:R-:W-:Y:S01]  /*1a190*/  ISETP.GE.AND P1, PT, R0, RZ, PT ;  /* 0x000000ff0000720c */ /* 0x000fe20003f26270 */
[----:B0-----:R-:W-:Y:S02]  /*1a1a0*/  IMAD.MOV.U32 R17, RZ, RZ, R2 ;  /* 0x000000ffff117224 */ /* 0x001fe400078e0002 */
[C---:B------:R-:W-:Y:S02]  /*1a1b0*/  IMAD R0, R5.reuse, R11, R3 ;  /* 0x0000000b05007224 */ /* 0x040fe400078e0203 */
[----:B------:R-:W-:Y:S01]  /*1a1c0*/  @!P2 IMAD.MOV R17, RZ, RZ, -R17 ;  /* 0x000000ffff11a224 */ /* 0x000fe200078e0a11 */
[----:B------:R-:W-:Y:S01]  /*1a1d0*/  ISETP.GT.U32.AND P2, PT, R5, R16, PT ;  /* 0x000000100500720c */ /* 0x000fe20003f44070 */
[----:B------:R-:W-:Y:S01]  /*1a1e0*/  @!P5 IMAD.IADD R15, R15, 0x1, -R5 ;  /* 0x000000010f0fd824 */ /* 0x000fe200078e0a05 */
[----:B------:R-:W-:-:S02]  /*1a1f0*/  IABS R11, R13 ;  /* 0x0000000d000b7213 */ /* 0x000fc40000000000 */
[----:B------:R-:W-:Y:S02]  /*1a200*/  ISETP.GE.AND P4, PT, R9, RZ, PT ;  /* 0x000000ff0900720c */ /* 0x000fe40003f86270 */
[----:B------:R-:W-:Y:S01]  /*1a210*/  ISETP.GT.U32.AND P5, PT, R5, R15, PT ;  /* 0x0000000f0500720c */ /* 0x000fe20003fa4070 */
[----:B------:R-:W-:-:S04]  /*1a220*/  IMAD.HI.U32 R9, R8, R11, RZ ;  /* 0x0000000b08097227 */ /* 0x000fc800078e00ff */
[----:B------:R-:W-:Y:S02]  /*1a230*/  @!P0 IMAD.IADD R18, R18, 0x1, -R5 ;  /* 0x0000000112128824 */ /* 0x000fe400078e0a05 */
[----:B------:R-:W-:Y:S02]  /*1a240*/  IMAD.MOV R9, RZ, RZ, -R9 ;  /* 0x000000ffff097224 */ /* 0x000fe400078e0a09 */
[----:B------:R-:W-:Y:S01]  /*1a250*/  @!P2 IMAD.IADD R16, R16, 0x1, -R5 ;  /* 0x000000011010a824 */ /* 0x000fe200078e0a05 */
[C---:B------:R-:W-:Y:S01]  /*1a260*/  ISETP.GT.U32.AND P0, PT, R5.reuse, R18, PT ;  /* 0x000000120500720c */ /* 0x040fe20003f04070 */
[C---:B------:R-:W-:Y:S01]  /*1a270*/  IMAD R11, R5.reuse, R9, R11 ;  /* 0x00000009050b7224 */ /* 0x040fe200078e020b */
[----:B------:R-:W-:Y:S01]  /*1a280*/  ISETP.GT.U32.AND P2, PT, R5, R0, PT ;  /* 0x000000000500720c */ /* 0x000fe20003f44070 */
[----:B------:R-:W-:Y:S01]  /*1a290*/  VIADD R3, R24, 0x10 ;  /* 0x0000001018037836 */ /* 0x000fe20000000000 */
[----:B------:R-:W-:Y:S01]  /*1a2a0*/  ISETP.GE.AND P3, PT, R6, RZ, PT ;  /* 0x000000ff0600720c */ /* 0x000fe20003f66270 */
[----:B------:R-:W-:Y:S01]  /*1a2b0*/  @!P5 IMAD.IADD R15, R15, 0x1, -R5 ;  /* 0x000000010f0fd824 */ /* 0x000fe200078e0a05 */
[----:B------:R-:W-:-:S02]  /*1a2c0*/  ISETP.GT.U32.AND P5, PT, R5, R11, PT ;  /* 0x0000000b0500720c */ /* 0x000fc40003fa4070 */
[----:B------:R-:W-:Y:S01]  /*1a2d0*/  IABS R19, R3 ;  /* 0x0000000300137213 */ /* 0x000fe20000000000 */
[----:B------:R-:W-:-:S04]  /*1a2e0*/  IMAD.MOV.U32 R22, RZ, RZ, R12 ;  /* 0x000000ffff167224 */ /* 0x000fc800078e000c */
[----:B------:R-:W-:Y:S01]  /*1a2f0*/  @!P0 IMAD.IADD R18, R18, 0x1, -R5 ;  /* 0x0000000112128824 */ /* 0x000fe200078e0a05 */
[----:B------:R-:W-:Y:S01]  /*1a300*/  ISETP.GE.AND P0, PT, R4, RZ, PT ;  /* 0x000000ff0400720c */ /* 0x000fe20003f06270 */
[----:B------:R-:W-:-:S04]  /*1a310*/  IMAD.HI.U32 R20, R8, R19, RZ ;  /* 0x0000001308147227 */ /* 0x000fc800078e00ff */
[--C-:B------:R-:W-:Y:S02]  /*1a320*/  @!P2 IMAD.IADD R0, R0, 0x1, -R5.reuse ;  /* 0x000000010000a824 */ /* 0x100fe400078e0a05 */
[----:B------:R-:W-:Y:S02]  /*1a330*/  IMAD.MOV R20, RZ, RZ, -R20 ;  /* 0x000000ffff147224 */ /* 0x000fe400078e0a14 */
[----:B------:R-:W-:Y:S01]  /*1a340*/  @!P3 IMAD.MOV R22, RZ, RZ, -R22 ;  /* 0x000000ffff16b224 */ /* 0x000fe200078e0a16 */
[----:B------:R-:W-:Y:S01]  /*1a350*/  ISETP.GT.U32.AND P3, PT, R5, R0, PT ;  /* 0x000000000500720c */ /* 0x000fe20003f64070 */
[----:B------:R-:W-:Y:S01]  /*1a360*/  @!P5 IMAD.IADD R11, R11, 0x1, -R5 ;  /* 0x000000010b0bd824 */ /* 0x000fe200078e0a05 */
[----:B------:R-:W-:Y:S01]  /*1a370*/  ISETP.GE.AND P2, PT, R14, RZ, PT ;  /* 0x000000ff0e00720c */ /* 0x000fe20003f46270 */
[C---:B------:R-:W-:Y:S02]  /*1a380*/  IMAD R14, R5.reuse, R20, R19 ;  /* 0x00000014050e7224 */ /* 0x040fe400078e0213 */
[----:B------:R-:W-:Y:S01]  /*1a390*/  IMAD.MOV.U32 R19, RZ, RZ, R15 ;  /* 0x000000ffff137224 */ /* 0x000fe200078e000f */
[----:B------:R-:W-:Y:S01]  /*1a3a0*/  ISETP.GT.U32.AND P5, PT, R5, R11, PT ;  /* 0x0000000b0500720c */ /* 0x000fe20003fa4070 */
[----:B------:R-:W-:-:S02]  /*1a3b0*/  IMAD.MOV.U32 R21, RZ, RZ, R16 ;  /* 0x000000ffff157224 */ /* 0x000fc400078e0010 */
[----:B------:R-:W-:Y:S01]  /*1a3c0*/  @!P0 IMAD.MOV R19, RZ, RZ, -R19 ;  /* 0x000000ffff138224 */ /* 0x000fe200078e0a13 */
[----:B------:R-:W-:Y:S01]  /*1a3d0*/  ISETP.GE.AND P0, PT, R13, RZ, PT ;  /* 0x000000ff0d00720c */ /* 0x000fe20003f06270 */
[----:B------:R-:W-:Y:S02]  /*1a3e0*/  @!P4 IMAD.MOV R21, RZ, RZ, -R21 ;  /* 0x000000ffff15c224 */ /* 0x000fe400078e0a15 */
[----:B------:R-:W-:Y:S01]  /*1a3f0*/  @!P1 IMAD.MOV R18, RZ, RZ, -R18 ;  /* 0x000000ffff129224 */ /* 0x000fe200078e0a12 */
[----:B------:R-:W-:Y:S01]  /*1a400*/  STL [R1+0x38], R17 ;  /* 0x0000381101007387 */ /* 0x000fe20000100800 */
[----:B------:R-:W-:-:S03]  /*1a410*/  @!P3 IMAD.IADD R0, R0, 0x1, -R5 ;  /* 0x000000010000b824 */ /* 0x000fc600078e0a05 */
[----:B------:R-:W-:Y:S01]  /*1a420*/  STL [R1+0x34], R22 ;  /* 0x0000341601007387 */ /* 0x000fe20000100800 */
[----:B------:R-:W-:-:S03]  /*1a430*/  @!P5 IMAD.IADD R11, R11, 0x1, -R5 ;  /* 0x000000010b0bd824 */ /* 0x000fc600078e0a05 */
[----:B------:R-:W-:Y:S04]  /*1a440*/  STL [R1+0x28], R21 ;  /* 0x0000281501007387 */ /* 0x000fe80000100800 */
[----:B------:R0:W-:Y:S01]  /*1a450*/  STL [R1+0x20], R18 ;  /* 0x0000201201007387 */ /* 0x0001e20000100800 */
[----:B------:R-:W-:Y:S02]  /*1a460*/  @!P0 IMAD.MOV R11, RZ, RZ, -R11 ;  /* 0x000000ffff0b8224 */ /* 0x000fe400078e0a0b */
[----:B0-----:R-:W-:-:S04]  /*1a470*/  IMAD.MOV.U32 R18, RZ, RZ, R0 ;  /* 0x000000ffff127224 */ /* 0x001fc800078e0000 */
[----:B------:R-:W-:Y:S01]  /*1a480*/  @!P2 IMAD.MOV R18, RZ, RZ, -R18 ;  /* 0x000000ffff12a224 */ /* 0x000fe200078e0a12 */
[----:B------:R-:W-:Y:S04]  /*1a490*/  STL [R1+0x1c], R19 ;  /* 0x00001c1301007387 */ /* 0x000fe80000100800 */
[----:B------:R-:W-:Y:S04]  /*1a4a0*/  STL [R1+0x18], R18 ;  /* 0x0000181201007387 */ /* 0x000fe80000100800 */
[----:B------:R0:W-:Y:S04]  /*1a4b0*/  STL [R1+0x37ac], R11 ;  /* 0x0037ac0b01007387 */ /* 0x0001e80000100800 */
[----:B0-----:R-:W5:Y:S01]  /*1a4c0*/  LDL R11, [R1+0x5c0] ;  /* 0x0005c000010b7983 */ /* 0x001f620000100800 */
[----:B------:R-:W-:-:S05]  /*1a4d0*/  VIADD R6, R24, 0xf ;  /* 0x0000000f18067836 */ /* 0x000fca0000000000 */
[----:B------:R-:W-:Y:S01]  /*1a4e0*/  IABS R2, R6 ;  /* 0x0000000600027213 */ /* 0x000fe20000000000 */
[----:B------:R-:W-:-:S04]  /*1a4f0*/  VIADD R10, R24, 0xe ;  /* 0x0000000e180a7836 */ /* 0x000fc80000000000 */
[----:B------:R-:W-:Y:S01]  /*1a500*/  IMAD.HI.U32 R9, R8, R2, RZ ;  /* 0x0000000208097227 */ /* 0x000fe200078e00ff */
[----:B------:R-:W-:-:S03]  /*1a510*/  IABS R17, R10 ;  /* 0x0000000a00117213 */ /* 0x000fc60000000000 */
[----:B------:R-:W-:Y:S02]  /*1a520*/  IMAD.MOV R9, RZ, RZ, -R9 ;  /* 0x000000ffff097224 */ /* 0x000fe400078e0a09 */
[----:B------:R-:W-:-:S04]  /*1a530*/  IMAD.HI.U32 R4, R8, R17, RZ ;  /* 0x0000001108047227 */ /* 0x000fc800078e00ff */
[----:B------:R-:W-:Y:S02]  /*1a540*/  IMAD R2, R5, R9, R2 ;  /* 0x0000000905027224 */ /* 0x000fe400078e0202 */
[----:B------:R-:W-:-:S03]  /*1a550*/  IMAD.MOV R4, RZ, RZ, -R4 ;  /* 0x000000ffff047224 */ /* 0x000fc600078e0a04 */
[C---:B------:R-:W-:Y:S01]  /*1a560*/  ISETP.GT.U32.AND P1, PT, R5.reuse, R2, PT ;  /* 0x000000020500720c */ /* 0x040fe20003f24070 */
[C---:B------:R-:W-:Y:S01]  /*1a570*/  IMAD R17, R5.reuse, R4, R17 ;  /* 0x0000000405117224 */ /* 0x040fe200078e0211 */
[----:B------:R-:W-:Y:S01]  /*1a580*/  ISETP.GT.U32.AND P4, PT, R5, R14, PT ;  /* 0x0000000e0500720c */ /* 0x000fe20003f84070 */
[C---:B------:R-:W-:Y:S02]  /*1a590*/  VIADD R4, R24.reuse, 0xb ;  /* 0x0000000b18047836 */ /* 0x040fe40000000000 */
[----:B------:R-:W-:-:S03]  /*1a5a0*/  VIADD R9, R24, 0xd ;  /* 0x0000000d18097836 */ /* 0x000fc60000000000 */
[----:B------:R-:W-:Y:S02]  /*1a5b0*/  IABS R16, R4 ;  /* 0x0000000400107213 */ /* 0x000fe40000000000 */
[----:B------:R-:W-:-:S03]  /*1a5c0*/  IABS R12, R9 ;  /* 0x00000009000c7213 */ /* 0x000fc60000000000 */
[----:B------:R-:W-:Y:S01]  /*1a5d0*/  @!P1 IMAD.IADD R2, R2, 0x1, -R5 ;  /* 0x0000000102029824 */ /* 0x000fe200078e0a05 */
[C---:B------:R-:W-:Y:S01]  /*1a5e0*/  ISETP.GT.U32.AND P3, PT, R5.reuse, R17, PT ;  /* 0x000000110500720c */ /* 0x040fe20003f64070 */
[----:B------:R-:W-:Y:S02]  /*1a5f0*/  IMAD.MOV.U32 R13, RZ, RZ, R16 ;  /* 0x000000ffff0d7224 */ /* 0x000fe400078e0010 */
[----:B------:R-:W-:Y:S01]  /*1a600*/  IMAD.HI.U32 R15, R8, R12, RZ ;  /* 0x0000000c080f7227 */ /* 0x000fe200078e00ff */
[----:B------:R-:W-:-:S03]  /*1a610*/  ISETP.GT.U32.AND P2, PT, R5, R2, PT ;  /* 0x000000020500720c */ /* 0x000fc60003f44070 */
[----:B------:R-:W-:Y:S01]  /*1a620*/  @!P4 IMAD.IADD R14, R14, 0x1, -R5 ;  /* 0x000000010e0ec824 */ /* 0x000fe200078e0a05 */
[----:B------:R-:W-:Y:S01]  /*1a630*/  ISETP.GE.AND P4, PT, R6, RZ, PT ;  /* 0x000000ff0600720c */ /* 0x000fe20003f86270 */
[----:B------:R-:W-:Y:S01]  /*1a640*/  IMAD.HI.U32 R6, R8, R13, RZ ;  /* 0x0000000d08067227 */ /* 0x000fe200078e00ff */
[----:B------:R-:W-:-:S03]  /*1a650*/  ISETP.GE.AND P5, PT, R3, RZ, PT ;  /* 0x000000ff0300720c */ /* 0x000fc60003fa6270 */
[----:B------:R-:W-:Y:S02]  /*1a660*/  IMAD.MOV R15, RZ, RZ, -R15 ;  /* 0x000000ffff0f7224 */ /* 0x000fe400078e0a0f */
[----:B------:R-:W-:Y:S02]  /*1a670*/  IMAD.MOV R6, RZ, RZ, -R6 ;  /* 0x000000ffff067224 */ /* 0x000fe400078e0a06 */
[C---:B------:R-:W-:Y:S02]  /*1a680*/  IMAD R3, R5.reuse, R15, R12 ;  /* 0x0000000f05037224 */ /* 0x040fe400078e020c */
[C---:B------:R-:W-:Y:S01]  /*1a690*/  IMAD R13, R5.reuse, R6, R13 ;  /* 0x00000006050d7224 */ /* 0x040fe200078e020d */
[----:B------:R-:W-:Y:S01]  /*1a6a0*/  ISETP.GT.U32.AND P1, PT, R5, R14, PT ;  /* 0x0000000e0500720c */ /* 0x000fe20003f24070 */
[--C-:B------:R-:W-:Y:S01]  /*1a6b0*/  @!P3 IMAD.IADD R17, R17, 0x1, -R5.reuse ;  /* 0x000000011111b824 */ /* 0x100fe200078e0a05 */
[C---:B------:R-:W-:Y:S01]  /*1a6c0*/  ISETP.GT.U32.AND P0, PT, R5.reuse, R3, PT ;  /* 0x000000030500720c */ /* 0x040fe20003f04070 */
[----:B------:R-:W-:Y:S01]  /*1a6d0*/  @!P2 IMAD.IADD R2, R2, 0x1, -R5 ;  /* 0x000000010202a824 */ /* 0x000fe200078e0a05 */
[----:B------:R-:W-:-:S02]  /*1a6e0*/  ISETP.GT.U32.AND P2, PT, R5, R13, PT ;  /* 0x0000000d0500720c */ /* 0x000fc40003f44070 */
[----:B------:R-:W-:Y:S01]  /*1a6f0*/  ISETP.GT.U32.AND P3, PT, R5, R17, PT ;  /* 0x000000110500720c */ /* 0x000fe20003f64070 */
[----:B------:R-:W-:-:S05]  /*1a700*/  VIADD R6, R24, 0xa ;  /* 0x0000000a18067836 */ /* 0x000fca0000000000 */
[----:B------:R-:W-:Y:S01]  /*1a710*/  IABS R15, R6 ;  /* 0x00000006000f7213 */ /* 0x000fe20000000000 */
[--C-:B------:R-:W-:Y:S02]  /*1a720*/  @!P1 IMAD.IADD R14, R14, 0x1, -R5.reuse ;  /* 0x000000010e0e9824 */ /* 0x100fe400078e0a05 */
[--C-:B------:R-:W-:Y:S02]  /*1a730*/  @!P0 IMAD.IADD R3, R3, 0x1, -R5.reuse ;  /* 0x0000000103038824 */ /* 0x100fe400078e0a05 */
[--C-:B------:R-:W-:Y:S02]  /*1a740*/  @!P2 IMAD.IADD R13, R13, 0x1, -R5.reuse ;  /* 0x000000010d0da824 */ /* 0x100fe400078e0a05 */
[----:B------:R-:W-:Y:S01]  /*1a750*/  @!P3 IMAD.IADD R17, R17, 0x1, -R5 ;  /* 0x000000011111b824 */ /* 0x000fe200078e0a05 */
[----:B------:R-:W-:Y:S01]  /*1a760*/  ISETP.GE.AND P3, PT, R9, RZ, PT ;  /* 0x000000ff0900720c */ /* 0x000fe20003f66270 */
[----:B------:R-:W-:Y:S01]  /*1a770*/  @!P5 IMAD.MOV R14, RZ, RZ, -R14 ;  /* 0x000000ffff0ed224 */ /* 0x000fe200078e0a0e */
[----:B------:R-:W-:Y:S01]  /*1a780*/  ISETP.GT.U32.AND P5, PT, R5, R3, PT ;  /* 0x000000030500720c */ /* 0x000fe20003fa4070 */
[----:B------:R-:W-:Y:S01]  /*1a790*/  IMAD.HI.U32 R9, R8, R15, RZ ;  /* 0x0000000f08097227 */ /* 0x000fe200078e00ff */
[----:B------:R-:W-:-:S02]  /*1a7a0*/  ISETP.GE.AND P0, PT, R4, RZ, PT ;  /* 0x000000ff0400720c */ /* 0x000fc40003f06270 */
[----:B------:R-:W-:Y:S01]  /*1a7b0*/  ISETP.GT.U32.AND P2, PT, R5, R13, PT ;  /* 0x0000000d0500720c */ /* 0x000fe20003f44070 */
[----:B------:R-:W-:Y:S01]  /*1a7c0*/  IMAD.MOV R9, RZ, RZ, -R9 ;  /* 0x000000ffff097224 */ /* 0x000fe200078e0a09 */
[----:B------:R-:W-:-:S03]  /*1a7d0*/  ISETP.GE.AND P1, PT, R10, RZ, PT ;  /* 0x000000ff0a00720c */ /* 0x000fc60003f26270 */
[----:B------:R-:W-:-:S04]  /*1a7e0*/  IMAD R15, R5, R9, R15 ;  /* 0x00000009050f7224 */ /* 0x000fc800078e020f */
[----:B------:R-:W-:Y:S01]  /*1a7f0*/  @!P5 IMAD.IADD R3, R3, 0x1, -R5 ;  /* 0x000000010303d824 */ /* 0x000fe200078e0a05 */
[----:B------:R-:W-:-:S03]  /*1a800*/  ISETP.GT.U32.AND P5, PT, R5, R15, PT ;  /* 0x0000000f0500720c */ /* 0x000fc60003fa4070 */
[----:B------:R-:W-:Y:S02]  /*1a810*/  @!P2 IMAD.IADD R13, R13, 0x1, -R5 ;  /* 0x000000010d0da824 */ /* 0x000fe400078e0a05 */
[----:B------:R-:W-:Y:S02]  /*1a820*/  @!P1 IMAD.MOV R17, RZ, RZ, -R17 ;  /* 0x000000ffff119224 */ /* 0x000fe400078e0a11 */
[----:B------:R-:W-:-:S06]  /*1a830*/  @!P3 IMAD.MOV R3, RZ, RZ, -R3 ;  /* 0x000000ffff03b224 */ /* 0x000fcc00078e0a03 */
[----:B------:R-:W-:Y:S02]  /*1a840*/  @!P5 IMAD.IADD R15, R15, 0x1, -R5 ;  /* 0x000000010f0fd824 */ /* 0x000fe400078e0a05 */
[----:B------:R-:W-:Y:S01]  /*1a850*/  @!P4 IMAD.MOV R2, RZ, RZ, -R2 ;  /* 0x000000ffff02c224 */ /* 0x000fe200078e0a02 */
[----:B------:R-:W-:Y:S02]  /*1a860*/  ISETP.GE.AND P4, PT, R6, RZ, PT ;  /* 0x000000ff0600720c */ /* 0x000fe40003f86270 */
[----:B------:R-:W-:Y:S01]  /*1a870*/  ISETP.GT.U32.AND P3, PT, R5, R15, PT ;  /* 0x0000000f0500720c */ /* 0x000fe20003f64070 */
[----:B------:R-:W-:-:S12]  /*1a880*/  @!P0 IMAD.MOV R13, RZ, RZ, -R13 ;  /* 0x000000ffff0d8224 */ /* 0x000fd800078e0a0d */
[----:B------:R-:W-:-:S04]  /*1a890*/  @!P3 IMAD.IADD R15, R15, 0x1, -R5 ;  /* 0x000000010f0fb824 */ /* 0x000fc800078e0a05 */
[----:B------:R-:W-:Y:S01]  /*1a8a0*/  @!P4 IMAD.MOV R15, RZ, RZ, -R15 ;  /* 0x000000ffff0fc224 */ /* 0x000fe200078e0a0f */
[----:B------:R-:W-:Y:S01]  /*1a8b0*/  STL [R1+0x37b0], R14 ;  /* 0x0037b00e01007387 */ /* 0x000fe20000100800 */
[----:B---3--:R-:W-:-:S03]  /*1a8c0*/  IMAD R29, R29, UR6, RZ ;  /* 0x000000061d1d7c24 */ /* 0x008fc6000f8e02ff */
[----:B------:R0:W-:Y:S04]  /*1a8d0*/  STL [R1+0x37b4], R2 ;  /* 0x0037b40201007387 */ /* 0x0001e80000100800 */
[----:B------:R-:W-:Y:S01]  /*1a8e0*/  STL [R1+0x37b8], R17 ;  /* 0x0037b81101007387 */ /* 0x000fe20000100800 */
[----:B0-----:R-:W-:-:S03]  /*1a8f0*/  IMAD R2, RZ, RZ, -UR6 ;  /* 0x80000006ff027e24 */ /* 0x001fc6000f8e02ff */
[----:B------:R0:W-:Y:S04]  /*1a900*/  STL [R1+0x37bc], R3 ;  /* 0x0037bc0301007387 */ /* 0x0001e80000100800 */
[----:B------:R-:W-:Y:S01]  /*1a910*/  STL [R1+0x37c0], R13 ;  /* 0x0037c00d01007387 */ /* 0x000fe20000100800 */
[----:B0-----:R-:W-:-:S03]  /*1a920*/  IMAD R3, R2, 0x2, R29 ;  /* 0x0000000202037824 */ /* 0x001fc600078e021d */
[----:B------:R-:W-:Y:S01]  /*1a930*/  STL [R1+0x37c4], R15 ;  /* 0x0037c40f01007387 */ /* 0x000fe20000100800 */
[----:B------:R-:W0:Y:S01]  /*1a940*/  S2R R17, SR_TID.X ;  /* 0x0000000000117919 */ /* 0x000e220000002100 */
[----:B-----5:R-:W-:-:S05]  /*1a950*/  VIADD R0, R11, 0x9 ;  /* 0x000000090b007836 */ /* 0x020fca0000000000 */
[----:B------:R-:W-:-:S05]  /*1a960*/  IABS R16, R0 ;  /* 0x0000000000107213 */ /* 0x000fca0000000000 */
[----:B------:R-:W-:-:S04]  /*1a970*/  IMAD.HI.U32 R4, R8, R16, RZ ;  /* 0x0000001008047227 */ /* 0x000fc800078e00ff */
[----:B------:R-:W-:-:S04]  /*1a980*/  IMAD.MOV R4, RZ, RZ, -R4 ;  /* 0x000000ffff047224 */ /* 0x000fc800078e0a04 */
[----:B------:R-:W-:-:S05]  /*1a990*/  IMAD R16, R5, R4, R16 ;  /* 0x0000000405107224 */ /* 0x000fca00078e0210 */
[----:B------:R-:W-:Y:S02]  /*1a9a0*/  ISETP.GT.U32.AND P2, PT, R5, R16, PT ;  /* 0x000000100500720c */ /* 0x000fe40003f44070 */
[----:B------:R-:W-:Y:S01]  /*1a9b0*/  ISETP.GE.AND P1, PT, R0, RZ, PT ;  /* 0x000000ff0000720c */ /* 0x000fe20003f26270 */
[C---:B------:R-:W-:Y:S02]  /*1a9c0*/  VIADD R0, R11.reuse, 0x8 ;  /* 0x000000080b007836 */ /* 0x040fe40000000000 */
[----:B------:R-:W-:-:S03]  /*1a9d0*/  VIADD R19, R11, 0x7 ;  /* 0x000000070b137836 */ /* 0x000fc60000000000 */
[----:B------:R-:W-:Y:S02]  /*1a9e0*/  IABS R21, R0 ;  /* 0x0000000000157213 */ /* 0x000fe40000000000 */
[----:B------:R-:W-:-:S03]  /*1a9f0*/  IABS R12, R19 ;  /* 0x00000013000c7213 */ /* 0x000fc60000000000 */
[----:B------:R-:W-:Y:S02]  /*1aa00*/  @!P2 IMAD.IADD R16, R16, 0x1, -R5 ;  /* 0x000000011010a824 */ /* 0x000fe400078e0a05 */
[----:B------:R-:W-:-:S03]  /*1aa10*/  IMAD.HI.U32 R22, R8, R21, RZ ;  /* 0x0000001508167227 */ /* 0x000fc600078e00ff */
[----:B------:R-:W-:Y:S01]  /*1aa20*/  ISETP.GT.U32.AND P2, PT, R5, R16, PT ;  /* 0x000000100500720c */ /* 0x000fe20003f44070 */
[----:B------:R-:W-:Y:S01]  /*1aa30*/  IMAD.HI.U32 R6, R8, R12, RZ ;  /* 0x0000000c08067227 */ /* 0x000fe200078e00ff */
[----:B------:R-:W-:-:S03]  /*1aa40*/  ISETP.GE.AND P0, PT, R19, RZ, PT ;  /* 0x000000ff1300720c */ /* 0x000fc60003f06270 */
[C---:B------:R-:W-:Y:S02]  /*1aa50*/  VIADD R10, R11.reuse, 0x6 ;  /* 0x000000060b0a7836 */ /* 0x040fe40000000000 */
[----:B------:R-:W-:Y:S02]  /*1aa60*/  IMAD.MOV R22, RZ, RZ, -R22 ;  /* 0x000000ffff167224 */ /* 0x000fe400078e0a16 */
[----:B------:R-:W-:Y:S02]  /*1aa70*/  VIADD R9, R11, 0x5 ;  /* 0x000000050b097836 */ /* 0x000fe40000000000 */
[----:B------:R-:W-:Y:S01]  /*1aa80*/  IMAD.MOV R6, RZ, RZ, -R6 ;  /* 0x000000ffff067224 */ /* 0x000fe200078e0a06 */
[----:B------:R-:W-:Y:S01]  /*1aa90*/  IABS R20, R10 ;  /* 0x0000000a00147213 */ /* 0x000fe20000000000 */
[C---:B------:R-:W-:Y:S01]  /*1aaa0*/  IMAD R19, R5.reuse, R22, R21 ;  /* 0x0000001605137224 */ /* 0x040fe200078e0215 */
[----:B------:R-:W-:Y:S01]  /*1aab0*/  IABS R18, R9 ;  /* 0x0000000900127213 */ /* 0x000fe20000000000 */
[C---:B------:R-:W-:Y:S01]  /*1aac0*/  IMAD R12, R5.reuse, R6, R12 ;  /* 0x00000006050c7224 */ /* 0x040fe200078e020c */
[----:B------:R-:W-:Y:S01]  /*1aad0*/  ISETP.GE.AND P5, PT, R0, RZ, PT ;  /* 0x000000ff0000720c */ /* 0x000fe20003fa6270 */
[----:B------:R-:W-:Y:S01]  /*1aae0*/  IMAD.HI.U32 R0, R8, R20, RZ ;  /* 0x0000001408007227 */ /* 0x000fe200078e00ff */
[----:B------:R-:W-:-:S03]  /*1aaf0*/  ISETP.GT.U32.AND P3, PT, R5, R19, PT ;  /* 0x000000130500720c */ /* 0x000fc60003f64070 */
[----:B------:R-:W-:Y:S01]  /*1ab00*/  @!P2 IMAD.IADD R16, R16, 0x1, -R5 ;  /* 0x000000011010a824 */ /* 0x000fe200078e0a05 */
[----:B------:R-:W-:Y:S01]  /*1ab10*/  ISETP.GT.U32.AND P2, PT, R5, R12, PT ;  /* 0x0000000c0500720c */ /* 0x000fe20003f44070 */
[----:B------:R-:W-:-:S04]  /*1ab20*/  IMAD.HI.U32 R4, R8, R18, RZ ;  /* 0x0000001208047227 */ /* 0x000fc800078e00ff */
[----:B------:R-:W-:Y:S02]  /*1ab30*/  IMAD.MOV R0, RZ, RZ, -R0 ;  /* 0x000000ffff007224 */ /* 0x000fe400078e0a00 */
[----:B------:R-:W-:Y:S02]  /*1ab40*/  IMAD.MOV R4, RZ, RZ, -R4 ;  /* 0x000000ffff047224 */ /* 0x000fe400078e0a04 */
[C---:B------:R-:W-:Y:S02]  /*1ab50*/  IMAD R20, R5.reuse, R0, R20 ;  /* 0x0000000005147224 */ /* 0x040fe400078e0214 */
[----:B------:R-:W-:Y:S02]  /*1ab60*/  IMAD R18, R5, R4, R18 ;  /* 0x0000000405127224 */ /* 0x000fe400078e0212 */
[--C-:B------:R-:W-:Y:S01]  /*1ab70*/  @!P3 IMAD.IADD R19, R19, 0x1, -R5.reuse ;  /* 0x000000011313b824 */ /* 0x100fe200078e0a05 */
[C---:B------:R-:W-:Y:S01]  /*1ab80*/  ISETP.GT.U32.AND P3, PT, R5.reuse, R20, PT ;  /* 0x000000140500720c */ /* 0x040fe20003f64070 */
[----:B------:R-:W-:Y:S01]  /*1ab90*/  @!P2 IMAD.IADD R12, R12, 0x1, -R5 ;  /* 0x000000010c0ca824 */ /* 0x000fe200078e0a05 */
[----:B------:R-:W-:Y:S01]  /*1aba0*/  ISETP.GT.U32.AND P2, PT, R5, R18, PT ;  /* 0x000000120500720c */ /* 0x000fe20003f44070 */
[----:B------:R-:W-:-:S02]  /*1abb0*/  VIADD R6, R11, 0x4 ;  /* 0x000000040b067836 */ /* 0x000fc40000000000 */
[----:B------:R-:W-:-:S03]  /*1abc0*/  VIADD R0, R11, 0x2 ;  /* 0x000000020b007836 */ /* 0x000fc60000000000 */
[----:B------:R-:W-:Y:S02]  /*1abd0*/  IABS R22, R6 ;  /* 0x0000000600167213 */ /* 0x000fe40000000000 */
[----:B------:R-:W-:-:S03]  /*1abe0*/  IABS R24, R0 ;  /* 0x0000000000187213 */ /* 0x000fc60000000000 */
[--C-:B------:R-:W-:Y:S01]  /*1abf0*/  @!P3 IMAD.IADD R20, R20, 0x1, -R5.reuse ;  /* 0x000000011414b824 */ /* 0x100fe200078e0a05 */
[C---:B------:R-:W-:Y:S01]  /*1ac00*/  ISETP.GT.U32.AND P3, PT, R5.reuse, R19, PT ;  /* 0x000000130500720c */ /* 0x040fe20003f64070 */
[----:B------:R-:W-:Y:S02]  /*1ac10*/  @!P2 IMAD.IADD R18, R18, 0x1, -R5 ;  /* 0x000000011212a824 */ /* 0x000fe400078e0a05 */
[----:B------:R-:W-:Y:S01]  /*1ac20*/  IMAD.HI.U32 R28, R8, R22, RZ ;  /* 0x00000016081c7227 */ /* 0x000fe200078e00ff */
[----:B------:R-:W-:-:S03]  /*1ac30*/  ISETP.GT.U32.AND P4, PT, R5, R20, PT ;  /* 0x000000140500720c */ /* 0x000fc60003f84070 */
[----:B------:R-:W-:Y:S01]  /*1ac40*/  @!P1 IMAD.MOV R16, RZ, RZ, -R16 ;  /* 0x000000ffff109224 */ /* 0x000fe200078e0a10 */
[----:B------:R-:W-:Y:S01]  /*1ac50*/  ISETP.GT.U32.AND P1, PT, R5, R18, PT ;  /* 0x000000120500720c */ /* 0x000fe20003f24070 */
[----:B------:R-:W-:-:S04]  /*1ac60*/  IMAD.HI.U32 R21, R8, R24, RZ ;  /* 0x0000001808157227 */ /* 0x000fc800078e00ff */
[----:B------:R-:W-:Y:S02]  /*1ac70*/  IMAD.MOV R28, RZ, RZ, -R28 ;  /* 0x000000ffff1c7224 */ /* 0x000fe400078e0a1c */
[----:B------:R-:W-:Y:S02]  /*1ac80*/  VIADD R4, R11, 0x3 ;  /* 0x000000030b047836 */ /* 0x000fe40000000000 */
[----:B------:R-:W-:Y:S02]  /*1ac90*/  IMAD.MOV R21, RZ, RZ, -R21 ;  /* 0x000000ffff157224 */ /* 0x000fe400078e0a15 */
[C---:B------:R-:W-:Y:S01]  /*1aca0*/  IMAD R22, R5.reuse, R28, R22 ;  /* 0x0000001c05167224 */ /* 0x040fe200078e0216 */
[C---:B------:R-:W-:Y:S01]  /*1acb0*/  ISETP.GT.U32.AND P2, PT, R5.reuse, R12, PT ;  /* 0x0000000c0500720c */ /* 0x040fe20003f44070 */
[----:B------:R-:W-:Y:S01]  /*1acc0*/  IMAD R24, R5, R21, R24 ;  /* 0x0000001505187224 */ /* 0x000fe200078e0218 */
[----:B------:R-:W-:Y:S01]  /*1acd0*/  IABS R23, R4 ;  /* 0x0000000400177213 */ /* 0x000fe20000000000 */
[--C-:B------:R-:W-:Y:S01]  /*1ace0*/  @!P3 IMAD.IADD R19, R19, 0x1, -R5.reuse ;  /* 0x000000011313b824 */ /* 0x100fe200078e0a05 */
[C---:B------:R-:W-:Y:S01]  /*1acf0*/  ISETP.GT.U32.AND P3, PT, R5.reuse, R22, PT ;  /* 0x000000160500720c */ /* 0x040fe20003f64070 */
[--C-:B------:R-:W-:Y:S01]  /*1ad00*/  @!P4 IMAD.IADD R20, R20, 0x1, -R5.reuse ;  /* 0x000000011414c824 */ /* 0x100fe200078e0a05 */
[----:B------:R-:W-:Y:S01]  /*1ad10*/  STL [R1+0x37c8], R16 ;  /* 0x0037c81001007387 */ /* 0x000fe20000100800 */
[----:B------:R-:W-:Y:S01]  /*1ad20*/  ISETP.GE.AND P4, PT, R10, RZ, PT ;  /* 0x000000ff0a00720c */ /* 0x000fe20003f86270 */
[----:B------:R-:W-:Y:S01]  /*1ad30*/  @!P1 IMAD.IADD R18, R18, 0x1, -R5 ;  /* 0x0000000112129824 */ /* 0x000fe200078e0a05 */
[----:B------:R-:W-:Y:S01]  /*1ad40*/  ISETP.GT.U32.AND P1, PT, R5, R24, PT ;  /* 0x000000180500720c */ /* 0x000fe20003f24070 */
[----:B------:R1:W-:Y:S01]  /*1ad50*/  STL [R1+0x4c], R3 ;  /* 0x00004c0301007387 */ /* 0x0003e20000100800 */
[----:B------:R-:W-:-:S04]  /*1ad60*/  IMAD.HI.U32 R27, R8, R23, RZ ;  /* 0x00000017081b7227 */ /* 0x000fc800078e00ff */
[----:B------:R-:W-:Y:S02]  /*1ad70*/  IMAD.MOV R27, RZ, RZ, -R27 ;  /* 0x000000ffff1b7224 */ /* 0x000fe400078e0a1b */
[----:B-1----:R-:W-:Y:S02]  /*1ad80*/  IMAD R3, R2, 0x2, R3 ;  /* 0x0000000202037824 */ /* 0x002fe400078e0203 */
[----:B------:R-:W-:-:S03]  /*1ad90*/  @!P2 IMAD.IADD R12, R12, 0x1, -R5 ;  /* 0x000000010c0ca824 */ /* 0x000fc600078e0a05 */
[----:B------:R1:W-:Y:S01]  /*1ada0*/  STL [R1+0xc4], R3 ;  /* 0x0000c40301007387 */ /* 0x0003e20000100800 */
[----:B------:R-:W-:Y:S02]  /*1adb0*/  VIADD R14, R11, 0x1 ;  /* 0x000000010b0e7836 */ /* 0x000fe40000000000 */
[C---:B------:R-:W-:Y:S02]  /*1adc0*/  IMAD R23, R5.reuse, R27, R23 ;  /* 0x0000001b05177224 */ /* 0x040fe400078e0217 */
[----:B------:R-:W-:Y:S02]  /*1add0*/  @!P3 IMAD.IADD R22, R22, 0x1, -R5 ;  /* 0x000000011616b824 */ /* 0x000fe400078e0a05 */
[----:B------:R-:W-:Y:S02]  /*1ade0*/  @!P5 IMAD.MOV R19, RZ, RZ, -R19 ;  /* 0x000000ffff13d224 */ /* 0x000fe400078e0a13 */
[----:B-1----:R-:W-:Y:S02]  /*1adf0*/  IMAD R3, R2, 0x2, R3 ;  /* 0x0000000202037824 */ /* 0x002fe400078e0203 */
[----:B------:R-:W-:Y:S01]  /*1ae00*/  @!P0 IMAD.MOV R12, RZ, RZ, -R12 ;  /* 0x000000ffff0c8224 */ /* 0x000fe200078e0a0c */
[----:B------:R-:W-:Y:S01]  /*1ae10*/  IABS R25, R14 ;  /* 0x0000000e00197213 */ /* 0x000fe20000000000 */
[----:B------:R-:W-:Y:S01]  /*1ae20*/  @!P4 IMAD.MOV R20, RZ, RZ, -R20 ;  /* 0x000000ffff14c224 */ /* 0x000fe200078e0a14 */
[----:B------:R1:W-:Y:S01]  /*1ae30*/  STL [R1+0xc], R3 ;  /* 0x00000c0301007387 */ /* 0x0003e20000100800 */
[C---:B------:R-:W-:Y:S01]  /*1ae40*/  ISETP.GT.U32.AND P2, PT, R5.reuse, R23, PT ;  /* 0x000000170500720c */ /* 0x040fe20003f44070 */
[----:B------:R-:W-:Y:S01]  /*1ae50*/  @!P1 IMAD.IADD R24, R24, 0x1, -R5 ;  /* 0x0000000118189824 */ /* 0x000fe200078e0a05 */
[----:B------:R-:W-:Y:S01]  /*1ae60*/  ISETP.GT.U32.AND P1, PT, R5, R22, PT ;  /* 0x000000160500720c */ /* 0x000fe20003f24070 */
[----:B------:R-:W-:Y:S01]  /*1ae70*/  STL [R1+0x37cc], R19 ;  /* 0x0037cc1301007387 */ /* 0x000fe20000100800 */
[----:B------:R-:W-:-:S04]  /*1ae80*/  IMAD.HI.U32 R21, R8, R25, RZ ;  /* 0x0000001908157227 */ /* 0x000fc800078e00ff */
[----:B-1----:R-:W-:Y:S01]  /*1ae90*/  IMAD R3, R2, 0x2, R3 ;  /* 0x0000000202037824 */ /* 0x002fe200078e0203 */
[----:B------:R-:W-:Y:S04]  /*1aea0*/  STL [R1+0x37d0], R12 ;  /* 0x0037d00c01007387 */ /* 0x000fe80000100800 */
[----:B------:R-:W-:Y:S04]  /*1aeb0*/  STL [R1+0x37d4], R20 ;  /* 0x0037d41401007387 */ /* 0x000fe80000100800 */
[----:B------:R1:W-:Y:S01]  /*1aec0*/  STL [R1+0x8], R3 ;  /* 0x0000080301007387 */ /* 0x0003e20000100800 */
[----:B------:R-:W-:-:S02]  /*1aed0*/  IMAD.MOV R21, RZ, RZ, -R21 ;  /* 0x000000ffff157224 */ /* 0x000fc400078e0a15 */
[----:B-1----:R-:W-:Y:S02]  /*1aee0*/  IMAD R3, R2, 0x2, R3 ;  /* 0x0000000202037824 */ /* 0x002fe400078e0203 */
[----:B------:R-:W-:-:S03]  /*1aef0*/  IMAD R25, R5, R21, R25 ;  /* 0x0000001505197224 */ /* 0x000fc600078e0219 */
[----:B------:R1:W-:Y:S01]  /*1af00*/  STL [R1+0x4], R3 ;  /* 0x0000040301007387 */ /* 0x0003e20000100800 */
[--C-:B------:R-:W-:Y:S01]  /*1af10*/  @!P2 IMAD.IADD R23, R23, 0x1, -R5.reuse ;  /* 0x000000011717a824 */ /* 0x100fe200078e0a05 */
[----:B------:R-:W-:Y:S01]  /*1af20*/  IABS R27, R11 ;  /* 0x0000000b001b7213 */ /* 0x000fe20000000000 */
[----:B------:R-:W-:Y:S01]  /*1af30*/  @!P1 IMAD.IADD R22, R22, 0x1, -R5 ;  /* 0x0000000116169824 */ /* 0x000fe200078e0a05 */
[----:B------:R-:W-:Y:S01]  /*1af40*/  ISETP.GE.AND P1, PT, R4, RZ, PT ;  /* 0x000000ff0400720c */ /* 0x000fe20003f26270 */
[----:B0-----:R-:W-:Y:S02]  /*1af50*/  IMAD.SHL.U32 R4, R17, 0x8, RZ ;  /* 0x0000000811047824 */ /* 0x001fe400078e00ff */
[----:B-1----:R-:W-:Y:S01]  /*1af60*/  IMAD R3, R2, 0x2, R3 ;  /* 0x0000000202037824 */ /* 0x002fe200078e0203 */
[C---:B------:R-:W-:Y:S01]  /*1af70*/  ISETP.GT.U32.AND P2, PT, R5.reuse, R25, PT ;  /* 0x000000190500720c */ /* 0x040fe20003f44070 */
[----:B------:R-:W-:Y:S01]  /*1af80*/  IMAD.HI.U32 R8, R8, R27, RZ ;  /* 0x0000001b08087227 */ /* 0x000fe200078e00ff */
[----:B------:R-:W-:-:S02]  /*1af90*/  ISETP.GT.U32.AND P0, PT, R5, R23, PT ;  /* 0x000000170500720c */ /* 0x000fc40003f04070 */
[----:B------:R0:W-:Y:S01]  /*1afa0*/  STL [R1+0x10], R3 ;  /* 0x0000100301007387 */ /* 0x0001e20000100800 */
[----:B------:R-:W-:-:S03]  /*1afb0*/  IMAD.MOV R8, RZ, RZ, -R8 ;  /* 0x000000ffff087224 */ /* 0x000fc600078e0a08 */
[----:B------:R-:W-:Y:S01]  /*1afc0*/  STL [R1+0x34b0], R4 ;  /* 0x0034b00401007387 */ /* 0x000fe20000100800 */
[----:B0-----:R-:W-:-:S04]  /*1afd0*/  IMAD R3, R2, 0x2, R3 ;  /* 0x0000000202037824 */ /* 0x001fc800078e0203 */
[----:B------:R-:W-:Y:S01]  /*1afe0*/  IMAD R29, R2, 0x2, R3 ;  /* 0x00000002021d7824 */ /* 0x000fe200078e0203 */
[----:B------:R0:W-:Y:S01]  /*1aff0*/  STL [R1], R3 ;  /* 0x0000000301007387 */ /* 0x0001e20000100800 */
[C---:B------:R-:W-:Y:S01]  /*1b000*/  IMAD R27, R5.reuse, R8, R27 ;  /* 0x00000008051b7224 */ /* 0x040fe200078e021b */
[----:B------:R-:W-:Y:S01]  /*1b010*/  ISETP.GT.U32.AND P5, PT, R5, R24, PT ;  /* 0x000000180500720c */ /* 0x000fe20003fa4070 */
[--C-:B------:R-:W-:Y:S01]  /*1b020*/  @!P2 IMAD.IADD R25, R25, 0x1, -R5.reuse ;  /* 0x000000011919a824 */ /* 0x100fe200078e0a05 */
[----:B0-----:R-:W0:Y:S01]  /*1b030*/  S2R R3, SR_TID.X ;  /* 0x0000000000037919 */ /* 0x001e220000002100 */
[----:B------:R-:W-:Y:S01]  /*1b040*/  @!P0 IMAD.IADD R23, R23, 0x1, -R5 ;  /* 0x0000000117178824 */ /* 0x000fe200078e0a05 */
[C---:B------:R-:W-:Y:S02]  /*1b050*/  ISETP.GT.U32.AND P0, PT, R5.reuse, R27, PT ;  /* 0x0000001b0500720c */ /* 0x040fe40003f04070 */
[----:B------:R-:W-:-:S07]  /*1b060*/  ISETP.GT.U32.AND P4, PT, R5, R25, PT ;  /* 0x000000190500720c */ /* 0x000fce0003f84070 */
[--C-:B------:R-:W-:Y:S01]  /*1b070*/  @!P5 IMAD.IADD R24, R24, 0x1, -R5.reuse ;  /* 0x000000011818d824 */ /* 0x100fe200078e0a05 */
[----:B------:R-:W-:Y:S02]  /*1b080*/  ISETP.GE.AND P2, PT, R6, RZ, PT ;  /* 0x000000ff0600720c */ /* 0x000fe40003f46270 */
[----:B------:R-:W-:Y:S02]  /*1b090*/  ISETP.GE.AND P5, PT, R0, RZ, PT ;  /* 0x000000ff0000720c */ /* 0x000fe40003fa6270 */
[----:B------:R-:W-:Y:S02]  /*1b0a0*/  LOP3.LUT R0, R17, 0x7, RZ, 0xc0, !PT ;  /* 0x0000000711007812 */ /* 0x000fe400078ec0ff */
[----:B------:R-:W-:Y:S01]  /*1b0b0*/  LOP3.LUT R6, R4, 0x30, RZ, 0xc0, !PT ;  /* 0x0000003004067812 */ /* 0x000fe200078ec0ff */
[--C-:B------:R-:W-:Y:S02]  /*1b0c0*/  @!P0 IMAD.IADD R27, R27, 0x1, -R5.reuse ;  /* 0x000000011b1b8824 */ /* 0x100fe400078e0a05 */
[----:B------:R-:W-:Y:S01]  /*1b0d0*/  @!P4 IMAD.IADD R25, R25, 0x1, -R5 ;  /* 0x000000011919c824 */ /* 0x000fe200078e0a05 */
[C---:B------:R-:W-:Y:S01]  /*1b0e0*/  ISETP.GT.U32.AND P4, PT, R5.reuse, R26, PT ;  /* 0x0000001a0500720c */ /* 0x040fe20003f84070 */
[----:B------:R-:W-:Y:S01]  /*1b0f0*/  IMAD R8, R2, 0x2, R29 ;  /* 0x0000000202087824 */ /* 0x000fe200078e021d */
[----:B------:R-:W-:Y:S01]  /*1b100*/  ISETP.GT.U32.AND P0, PT, R5, R27, PT ;  /* 0x0000001b0500720c */ /* 0x000fe20003f04070 */
[----:B------:R-:W-:Y:S01]  /*1b110*/  IMAD R28, R0, 0x110, RZ ;  /* 0x00000110001c7824 */ /* 0x000fe200078e02ff */
[----:B------:R-:W-:Y:S01]  /*1b120*/  ISETP.GE.AND P3, PT, R9, RZ, PT ;  /* 0x000000ff0900720c */ /* 0x000fe20003f66270 */
[----:B------:R-:W-:-:S02]  /*1b130*/  IMAD.SHL.U32 R4, R17, 0x2, RZ ;  /* 0x0000000211047824 */ /* 0x000fc400078e00ff */
[----:B------:R-:W-:Y:S02]  /*1b140*/  IMAD R6, R0, 0x40, R6 ;  /* 0x0000004000067824 */ /* 0x000fe400078e0206 */
[----:B------:R-:W-:Y:S01]  /*1b150*/  IMAD R0, R2, 0x2, R8 ;  /* 0x0000000202007824 */ /* 0x000fe200078e0208 */
[--C-:B------:R-:W-:Y:S01]  /*1b160*/  LOP3.LUT R28, R28, 0x30, R4.reuse, 0x78, !PT ;  /* 0x000000301c1c7812 */ /* 0x100fe200078e7804 */
[----:B------:R-:W-:Y:S01]  /*1b170*/  IMAD.SHL.U32 R9, R17, 0x20, RZ ;  /* 0x0000002011097824 */ /* 0x000fe200078e00ff */
[----:B------:R-:W-:Y:S01]  /*1b180*/  LOP3.LUT R6, R6, 0x10, R4, 0x78, !PT ;  /* 0x0000001006067812 */ /* 0x000fe200078e7804 */
[----:B------:R-:W-:Y:S01]  /*1b190*/  IMAD R4, R2, 0x2, R0 ;  /* 0x0000000202047824 */ /* 0x000fe200078e0200 */
[----:B0-----:R-:W-:Y:S01]  /*1b1a0*/  LOP3.LUT R3, R3, 0x20, RZ, 0xc0, !PT ;  /* 0x0000002003037812 */ /* 0x001fe200078ec0ff */
[----:B------:R-:W-:Y:S04]  /*1b1b0*/  STL [R1+0x37d8], R29 ;  /* 0x0037d81d01007387 */ /* 0x000fe80000100800 */
[----:B------:R0:W-:Y:S01]  /*1b1c0*/  STL [R1+0x37dc], R0 ;  /* 0x0037dc0001007387 */ /* 0x0001e20000100800 */
[----:B------:R-:W-:-:S02]  /*1b1d0*/  IMAD.SHL.U32 R8, R3, 0x40, RZ ;  /* 0x0000004003087824 */ /* 0x000fc400078e00ff */
[--C-:B------:R-:W-:Y:S01]  /*1b1e0*/  @!P4 IMAD.IADD R26, R26, 0x1, -R5.reuse ;  /* 0x000000011a1ac824 */ /* 0x100fe200078e0a05 */
[----:B------:R-:W-:Y:S01]  /*1b1f0*/  ISETP.GE.AND P4, PT, R14, RZ, PT ;  /* 0x000000ff0e00720c */ /* 0x000fe20003f86270 */
[----:B------:R-:W-:Y:S01]  /*1b200*/  @!P0 IMAD.IADD R27, R27, 0x1, -R5 ;  /* 0x000000011b1b8824 */ /* 0x000fe200078e0a05 */
[----:B0-----:R-:W-:Y:S01]  /*1b210*/  LOP3.LUT R0, R6, 0x200, R9, 0xf8, !PT ;  /* 0x0000020006007812 */ /* 0x001fe200078ef809 */
[----:B------:R-:W-:Y:S01]  /*1b220*/  IMAD R6, R2, 0x2, R4 ;  /* 0x0000000202067824 */ /* 0x000fe200078e0204 */
[----:B------:R-:W-:Y:S01]  /*1b230*/  LOP3.LUT R28, R28, R8, RZ, 0xfc, !PT ;  /* 0x000000081c1c7212 */ /* 0x000fe200078efcff */
[----:B------:R-:W-:Y:S01]  /*1b240*/  @!P3 IMAD.MOV R18, RZ, RZ, -R18 ;  /* 0x000000ffff12b224 */ /* 0x000fe200078e0a12 */
[----:B------:R-:W-:Y:S01]  /*1b250*/  ISETP.GE.AND P3, PT, R11, RZ, PT ;  /* 0x000000ff0b00720c */ /* 0x000fe20003f66270 */
[C---:B------:R-:W-:Y:S01]  /*1b260*/  IMAD R5, R2.reuse, 0x2, R6 ;  /* 0x0000000202057824 */ /* 0x040fe200078e0206 */
[----:B------:R-:W-:Y:S02]  /*1b270*/  ISETP.NE.AND P0, PT, R7, RZ, PT ;  /* 0x000000ff0700720c */ /* 0x000fe40003f05270 */
[----:B------:R-:W-:Y:S01]  /*1b280*/  LOP3.LUT R21, RZ, R7, RZ, 0x33, !PT ;  /* 0x00000007ff157212 */ /* 0x000fe200078e33ff */
[----:B------:R-:W-:Y:S01]  /*1b290*/  IMAD R7, R2, 0x2, R5 ;  /* 0x0000000202077824 */ /* 0x000fe200078e0205 */
[----:B------:R-:W-:Y:S01]  /*1b2a0*/  STL [R1+0x3538], R28 ;  /* 0x0035381c01007387 */ /* 0x000fe20000100800 */
[----:B------:R-:W-:-:S02]  /*1b2b0*/  @!P2 IMAD.MOV R22, RZ, RZ, -R22 ;  /* 0x000000ffff16a224 */ /* 0x000fc400078e0a16 */
[----:B------:R-:W-:Y:S01]  /*1b2c0*/  IMAD R8, R2, 0x2, R7 ;  /* 0x0000000202087824 */ /* 0x000fe200078e0207 */
[----:B------:R-:W-:Y:S01]  /*1b2d0*/  STL [R1+0x37e0], R4 ;  /* 0x0037e00401007387 */ /* 0x000fe20000100800 */
[----:B------:R-:W-:-:S03]  /*1b2e0*/  @!P1 IMAD.MOV R23, RZ, RZ, -R23 ;  /* 0x000000ffff179224 */ /* 0x000fc600078e0a17 */
        /* <DEDUP_REMOVED lines=8> */
[----:B------:R-:W-:Y:S04]  /*1b370*/  STL [R1+0x37f0], R7 ;  /* 0x0037f00701007387 */ /* 0x000fe80000100800 */
[----:B------:R-:W-:Y:S04]  /*1b380*/  STL [R1+0x37f4], R8 ;  /* 0x0037f40801007387 */ /* 0x000fe80000100800 */
[----:B------:R-:W-:Y:S04]  /*1b390*/  STL [R1+0x37f8], R22 ;  /* 0x0037f81601007387 */ /* 0x000fe80000100800 */
[----:B------:R-:W-:Y:S04]  /*1b3a0*/  STL [R1+0x37fc], R23 ;  /* 0x0037fc1701007387 */ /* 0x000fe80000100800 */
[----:B------:R-:W-:Y:S04]  /*1b3b0*/  STL [R1+0x3800], R24 ;  /* 0x0038001801007387 */ /* 0x000fe80000100800 */
[----:B------:R-:W-:Y:S04]  /*1b3c0*/  STL [R1+0x3804], R25 ;  /* 0x0038041901007387 */ /* 0x000fe80000100800 */
[----:B------:R-:W-:Y:S04]  /*1b3d0*/  STL [R1+0x3808], R26 ;  /* 0x0038081a01007387 */ /* 0x000fe80000100800 */
[----:B------:R0:W-:Y:S04]  /*1b3e0*/  STL [R1+0x380c], R27 ;  /* 0x00380c1b01007387 */ /* 0x0001e80000100800 */
[----:B0-----:R-:W3:Y:S01]  /*1b3f0*/  LDL.LU R27, [R1+0x7d8] ;  /* 0x0007d800011b7983 */ /* 0x001ee20000300800 */
[----:B------:R-:W-:-:S04]  /*1b400*/  IMAD R9, R2, 0x2, R8 ;  /* 0x0000000202097824 */ /* 0x000fc800078e0208 */
[----:B------:R-:W-:Y:S01]  /*1b410*/  IMAD R10, R2, 0x2, R9 ;  /* 0x00000002020a7824 */ /* 0x000fe200078e0209 */
[----:B---3--:R0:W-:Y:S04]  /*1b420*/  STL [R1+0x38ac], R27 ;  /* 0x0038ac1b01007387 */ /* 0x0081e80000100800 */
[----:B0-----:R-:W3:Y:S04]  /*1b430*/  LDL.LU R27, [R1+0x7e4] ;  /* 0x0007e400011b7983 */ /* 0x001ee80000300800 */
[----:B------:R-:W5:Y:S04]  /*1b440*/  LDL.LU R26, [R1+0x7d4] ;  /* 0x0007d400011a7983 */ /* 0x000f680000300800 */
[----:B------:R-:W2:Y:S04]  /*1b450*/  LDL.LU R25, [R1+0x7d0] ;  /* 0x0007d00001197983 */ /* 0x000ea80000300800 */
[----:B------:R-:W2:Y:S04]  /*1b460*/  LDL.LU R24, [R1+0x7cc] ;  /* 0x0007cc0001187983 */ /* 0x000ea80000300800 */
[----:B------:R-:W2:Y:S04]  /*1b470*/  LDL.LU R23, [R1+0x7c8] ;  /* 0x0007c80001177983 */ /* 0x000ea80000300800 */
[----:B------:R-:W4:Y:S04]  /*1b480*/  LDL.LU R22, [R1+0x7c4] ;  /* 0x0007c40001167983 */ /* 0x000f280000300800 */
        /* <DEDUP_REMOVED lines=20> */
[----:B------:R0:W-:Y:S04]  /*1b5d0*/  STL [R1+0x3814], R10 ;  /* 0x0038140a01007387 */ /* 0x0001e80000100800 */
[----:B0-----:R-:W4:Y:S04]  /*1b5e0*/  LDL.LU R10, [R1+0x7dc] ;  /* 0x0007dc00010a7983 */ /* 0x001f280000300800 */
[----:B------:R0:W-:Y:S04]  /*1b5f0*/  STL [R1+0x3810], R9 ;  /* 0x0038100901007387 */ /* 0x0001e80000100800 */
[----:B0-----:R-:W4:Y:S01]  /*1b600*/  LDL.LU R9, [R1+0x7e0] ;  /* 0x0007e00001097983 */ /* 0x001f220000300800 */
[----:B---3--:R-:W-:-:S05]  /*1b610*/  SEL R27, R21, R27, !P0 ;  /* 0x0000001b151b7207 */ /* 0x008fca0004000000 */
[----:B------:R0:W-:Y:S04]  /*1b620*/  STL [R1+0x828], R27 ;  /* 0x0008281b01007387 */ /* 0x0001e80000100800 */
[----:B0-----:R-:W3:Y:S01]  /*1b630*/  LDL.LU R27, [R1+0x38ac] ;  /* 0x0038ac00011b7983 */ /* 0x001ee20000300800 */
[C---:B-----5:R-:W-:Y:S02]  /*1b640*/  SEL R26, R21.reuse, R26, !P0 ;  /* 0x0000001a151a7207 */ /* 0x060fe40004000000 */
[C---:B--2---:R-:W-:Y:S02]  /*1b650*/  SEL R23, R21.reuse, R23, !P0 ;  /* 0x0000001715177207 */ /* 0x044fe40004000000 */
[C---:B----4-:R-:W-:Y:S02]  /*1b660*/  SEL R5, R21.reuse, R5, !P0 ;  /* 0x0000000515057207 */ /* 0x050fe40004000000 */
[----:B------:R-:W-:-:S02]  /*1b670*/  SEL R6, R21, R6, !P0 ;  /* 0x0000000615067207 */ /* 0x000fc40004000000 */
[C---:B------:R-:W-:Y:S02]  /*1b680*/  SEL R0, R21.reuse, R0, !P0 ;  /* 0x0000000015007207 */ /* 0x040fe40004000000 */
[C---:B------:R-:W-:Y:S02]  /*1b690*/  SEL R10, R21.reuse, R10, !P0 ;  /* 0x0000000a150a7207 */ /* 0x040fe40004000000 */
[----:B------:R-:W-:-:S05]  /*1b6a0*/  SEL R9, R21, R9, !P0 ;  /* 0x0000000915097207 */ /* 0x000fca0004000000 */
[----:B------:R-:W-:Y:S04]  /*1b6b0*/  STL [R1+0x824], R9 ;  /* 0x0008240901007387 */ /* 0x000fe80000100800 */
[----:B------:R0:W-:Y:S02]  /*1b6c0*/  STL [R1+0x820], R10 ;  /* 0x0008200a01007387 */ /* 0x0001e40000100800 */
[C---:B0-----:R-:W-:Y:S02]  /*1b6d0*/  SEL R10, R21.reuse, R25, !P0 ;  /* 0x00000019150a7207 */ /* 0x041fe40004000000 */
[----:B---3--:R-:W-:-:S05]  /*1b6e0*/  SEL R9, R21, R27, !P0 ;  /* 0x0000001b15097207 */ /* 0x008fca0004000000 */
[----:B------:R0:W-:Y:S04]  /*1b6f0*/  STL [R1+0x81c], R9 ;  /* 0x00081c0901007387 */ /* 0x0001e80000100800 */
[----:B------:R-:W-:Y:S01]  /*1b700*/  STL [R1+0x818], R26 ;  /* 0x0008181a01007387 */ /* 0x000fe20000100800 */
[----:B0-----:R-:W-:-:S03]  /*1b710*/  SEL R9, R21, R24, !P0 ;  /* 0x0000001815097207 */ /* 0x001fc60004000000 */
[----:B------:R0:W-:Y:S04]  /*1b720*/  STL [R1+0x814], R10 ;  /* 0x0008140a01007387 */ /* 0x0001e80000100800 */
[----:B------:R1:W-:Y:S01]  /*1b730*/  STL [R1+0x810], R9 ;  /* 0x0008100901007387 */ /* 0x0003e20000100800 */
[----:B0-----:R-:W-:-:S03]  /*1b740*/  SEL R10, R21, R22, !P0 ;  /* 0x00000016150a7207 */ /* 0x001fc60004000000 */
[----:B------:R-:W-:Y:S01]  /*1b750*/  STL [R1+0x80c], R23 ;  /* 0x00080c1701007387 */ /* 0x000fe20000100800 */
[C---:B-1----:R-:W-:Y:S02]  /*1b760*/  SEL R9, R21.reuse, R8, !P0 ;  /* 0x0000000815097207 */ /* 0x042fe40004000000 */
[C---:B------:R-:W-:Y:S01]  /*1b770*/  SEL R8, R21.reuse, R7, !P0 ;  /* 0x0000000715087207 */ /* 0x040fe20004000000 */
[----:B------:R-:W-:Y:S01]  /*1b780*/  STL [R1+0x808], R10 ;  /* 0x0008080a01007387 */ /* 0x000fe20000100800 */
[----:B------:R-:W-:-:S03]  /*1b790*/  SEL R7, R21, R18, !P0 ;  /* 0x0000001215077207 */ /* 0x000fc60004000000 */
[----:B------:R-:W-:Y:S04]  /*1b7a0*/  STL [R1+0x804], R9 ;  /* 0x0008040901007387 */ /* 0x000fe80000100800 */
[----:B------:R-:W-:Y:S04]  /*1b7b0*/  STL [R1+0x800], R8 ;  /* 0x0008000801007387 */ /* 0x000fe80000100800 */
[----:B------:R0:W-:Y:S04]  /*1b7c0*/  STL [R1+0x7fc], R5 ;  /* 0x0007fc0501007387 */ /* 0x0001e80000100800 */
[----:B------:R-:W-:Y:S01]  /*1b7d0*/  STL [R1+0x7f8], R7 ;  /* 0x0007f80701007387 */ /* 0x000fe20000100800 */
[----:B0-----:R-:W-:-:S02]  /*1b7e0*/  SEL R5, R21, R4, !P0 ;  /* 0x0000000415057207 */ /* 0x001fc40004000000 */
[C---:B------:R-:W-:Y:S01]  /*1b7f0*/  SEL R4, R21.reuse, R28, !P0 ;  /* 0x0000001c15047207 */ /* 0x040fe20004000000 */
[----:B------:R-:W-:Y:S04]  /*1b800*/  STL [R1+0x7f4], R6 ;  /* 0x0007f40601007387 */ /* 0x000fe80000100800 */
[----:B------:R0:W-:Y:S04]  /*1b810*/  STL [R1+0x7f0], R5 ;  /* 0x0007f00501007387 */ /* 0x0001e80000100800 */
[----:B------:R1:W-:Y:S04]  /*1b820*/  STL [R1+0x7ec], R4 ;  /* 0x0007ec0401007387 */ /* 0x0003e80000100800 */
[----:B------:R2:W-:Y:S01]  /*1b830*/  STL [R1+0x7e8], R0 ;  /* 0x0007e80001007387 */ /* 0x0005e20000100800 */
[----:B0-----:R-:W-:-:S02]  /*1b840*/  SEL R5, R21, R29, !P0 ;  /* 0x0000001d15057207 */ /* 0x001fc40004000000 */
[----:B-1----:R-:W-:-:S03]  /*1b850*/  SEL R4, R21, R20, !P0 ;  /* 0x0000001415047207 */ /* 0x002fc60004000000 */
[----:B------:R0:W-:Y:S01]  /*1b860*/  STL [R1+0x7e4], R5 ;  /* 0x0007e40501007387 */ /* 0x0001e20000100800 */
[----:B--2---:R-:W-:-:S03]  /*1b870*/  SEL R0, R21, R12, !P0 ;  /* 0x0000000c15007207 */ /* 0x004fc60004000000 */
[----:B------:R1:W-:Y:S04]  /*1b880*/  STL [R1+0x7e0], R4 ;  /* 0x0007e00401007387 */ /* 0x0003e80000100800 */
[----:B------:R2:W-:Y:S01]  /*1b890*/  STL [R1+0x7dc], R0 ;  /* 0x0007dc0001007387 */ /* 0x0005e20000100800 */
[C---:B0-----:R-:W-:Y:S02]  /*1b8a0*/  SEL R5, R21.reuse, R19, !P0 ;  /* 0x0000001315057207 */ /* 0x041fe40004000000 */
[----:B-1----:R-:W-:-:S03]  /*1b8b0*/  SEL R4, R21, R16, !P0 ;  /* 0x0000001015047207 */ /* 0x002fc60004000000 */
[----:B------:R0:W-:Y:S01]  /*1b8c0*/  STL [R1+0x7d8], R5 ;  /* 0x0007d80501007387 */ /* 0x0001e20000100800 */
[----:B--2---:R-:W-:-:S03]  /*1b8d0*/  SEL R0, R21, R15, !P0 ;  /* 0x0000000f15007207 */ /* 0x004fc60004000000 */
[----:B------:R1:W-:Y:S04]  /*1b8e0*/  STL [R1+0x7d4], R4 ;  /* 0x0007d40401007387 */ /* 0x0003e80000100800 */
[----:B------:R2:W-:Y:S01]  /*1b8f0*/  STL [R1+0x7d0], R0 ;  /* 0x0007d00001007387 */ /* 0x0005e20000100800 */
[C---:B0-----:R-:W-:Y:S02]  /*1b900*/  SEL R5, R21.reuse, R13, !P0 ;  /* 0x0000000d15057207 */ /* 0x041fe40004000000 */
[C---:B-1----:R-:W-:Y:S02]  /*1b910*/  SEL R4, R21.reuse, R3, !P0 ;  /* 0x0000000315047207 */ /* 0x042fe40004000000 */
[C---:B------:R-:W-:Y:S02]  /*1b920*/  SEL R3, R21.reuse, R2, !P0 ;  /* 0x0000000215037207 */ /* 0x040fe40004000000 */
[C---:B--2---:R-:W-:Y:S01]  /*1b930*/  SEL R0, R21.reuse, R17, !P0 ;  /* 0x0000001115007207 */ /* 0x044fe20004000000 */
[----:B------:R-:W-:Y:S04]  /*1b940*/  STL [R1+0x7cc], R5 ;  /* 0x0007cc0501007387 */ /* 0x000fe80000100800 */
[----:B------:R-:W-:Y:S04]  /*1b950*/  STL [R1+0x7c8], R4 ;  /* 0x0007c80401007387 */ /* 0x000fe80000100800 */
[----:B------:R0:W-:Y:S04]  /*1b960*/  STL [R1+0x7c4], R0 ;  /* 0x0007c40001007387 */ /* 0x0001e80000100800 */
[----:B------:R-:W-:Y:S04]  /*1b970*/  STL [R1+0x7c0], R3 ;  /* 0x0007c00301007387 */ /* 0x000fe80000100800 */
[----:B------:R-:W2:Y:S01]  /*1b980*/  LDL.LU R9, [R1+0x764] ;  /* 0x0007640001097983 */ /* 0x000ea20000300800 */
[----:B------:R-:W-:-:S02]  /*1b990*/  SEL R2, R21, R14, !P0 ;  /* 0x0000000e15027207 */ /* 0x000fc40004000000 */
[----:B0-----:R-:W-:-:S03]  /*1b9a0*/  SEL R0, R21, R11, !P0 ;  /* 0x0000000b15007207 */ /* 0x001fc60004000000 */
[----:B------:R-:W-:Y:S04]  /*1b9b0*/  STL [R1+0x7bc], R2 ;  /* 0x0007bc0201007387 */ /* 0x000fe80000100800 */
[----:B--2---:R0:W-:Y:S04]  /*1b9c0*/  STL [R1+0x38a0], R9 ;  /* 0x0038a00901007387 */ /* 0x0041e80000100800 */
[----:B------:R-:W-:Y:S04]  /*1b9d0*/  STL [R1+0x7b8], R0 ;  /* 0x0007b80001007387 */ /* 0x000fe80000100800 */
[----:B0-----:R-:W2:Y:S04]  /*1b9e0*/  LDL.LU R9, [R1+0x768] ;  /* 0x0007680001097983 */ /* 0x001ea80000300800 */
[----:B--2---:R0:W-:Y:S04]  /*1b9f0*/  STL [R1+0x38a4], R9 ;  /* 0x0038a40901007387 */ /* 0x0041e80000100800 */
[----:B0-----:R-:W2:Y:S04]  /*1ba00*/  LDL.LU R9, [R1+0x76c] ;  /* 0x00076c0001097983 */ /* 0x001ea80000300800 */
[----:B--2---:R0:W-:Y:S04]  /*1ba10*/  STL [R1+0x38a8], R9 ;  /* 0x0038a80901007387 */ /* 0x0041e80000100800 */
[----:B0-----:R-:W2:Y:S04]  /*1ba20*/  LDL.LU R9, [R1+0x770] ;  /* 0x0007700001097983 */ /* 0x001ea80000300800 */
[----:B------:R-:W3:Y:S04]  /*1ba30*/  LDL.LU R10, [R1+0x760] ;  /* 0x00076000010a7983 */ /* 0x000ee80000300800 */
[----:B------:R-:W4:Y:S04]  /*1ba40*/  LDL.LU R27, [R1+0x75c] ;  /* 0x00075c00011b7983 */ /* 0x000f280000300800 */
[----:B------:R-:W5:Y:S04]  /*1ba50*/  LDL.LU R26, [R1+0x758] ;  /* 0x00075800011a7983 */ /* 0x000f680000300800 */
[----:B------:R-:W3:Y:S04]  /*1ba60*/  LDL.LU R25, [R1+0x754] ;  /* 0x0007540001197983 */ /* 0x000ee80000300800 */
        /* <DEDUP_REMOVED lines=22> */
[----:B------:R-:W3:Y:S01]  /*1bbd0*/  LDL.LU R11, [R1+0x6f8] ;  /* 0x0006f800010b7983 */ /* 0x000ee20000300800 */
[----:B--2---:R-:W-:-:S05]  /*1bbe0*/  SEL R9, R21, R9, !P0 ;  /* 0x0000000915097207 */ /* 0x004fca0004000000 */
[----:B------:R0:W-:Y:S04]  /*1bbf0*/  STL [R1+0x7b4], R9 ;  /* 0x0007b40901007387 */ /* 0x0001e80000100800 */
[----:B0-----:R-:W2:Y:S02]  /*1bc00*/  LDL.LU R9, [R1+0x38a8] ;  /* 0x0038a80001097983 */ /* 0x001ea40000300800 */
[----:B--2---:R-:W-:-:S05]  /*1bc10*/  SEL R9, R21, R9, !P0 ;  /* 0x0000000915097207 */ /* 0x004fca0004000000 */
[----:B------:R0:W-:Y:S04]  /*1bc20*/  STL [R1+0x7b0], R9 ;  /* 0x0007b00901007387 */ /* 0x0001e80000100800 */
[----:B0-----:R-:W2:Y:S02]  /*1bc30*/  LDL.LU R9, [R1+0x38a4] ;  /* 0x0038a40001097983 */ /* 0x001ea40000300800 */
[----:B--2---:R-:W-:-:S05]  /*1bc40*/  SEL R9, R21, R9, !P0 ;  /* 0x0000000915097207 */ /* 0x004fca0004000000 */
[----:B------:R0:W-:Y:S04]  /*1bc50*/  STL [R1+0x7ac], R9 ;  /* 0x0007ac0901007387 */ /* 0x0001e80000100800 */
[----:B0-----:R-:W2:Y:S01]  /*1bc60*/  LDL.LU R9, [R1+0x38a0] ;  /* 0x0038a00001097983 */ /* 0x001ea20000300800 */
[C---:B---3--:R-:W-:Y:S02]  /*1bc70*/  SEL R10, R21.reuse, R10, !P0 ;  /* 0x0000000a150a7207 */ /* 0x048fe40004000000 */
[C---:B-----5:R-:W-:Y:S02]  /*1bc80*/  SEL R26, R21.reuse, R26, !P0 ;  /* 0x0000001a151a7207 */ /* 0x060fe40004000000 */
[C---:B------:R-:W-:Y:S02]  /*1bc90*/  SEL R23, R21.reuse, R23, !P0 ;  /* 0x0000001715177207 */ /* 0x040fe40004000000 */
[----:B------:R-:W-:-:S02]  /*1bca0*/  SEL R5, R21, R5, !P0 ;  /* 0x0000000515057207 */ /* 0x000fc40004000000 */
[C---:B------:R-:W-:Y:S02]  /*1bcb0*/  SEL R6, R21.reuse, R6, !P0 ;  /* 0x0000000615067207 */ /* 0x040fe40004000000 */
[C---:B------:R-:W-:Y:S02]  /*1bcc0*/  SEL R0, R21.reuse, R0, !P0 ;  /* 0x0000000015007207 */ /* 0x040fe40004000000 */
[----:B--2---:R-:W-:-:S05]  /*1bcd0*/  SEL R9, R21, R9, !P0 ;  /* 0x0000000915097207 */ /* 0x004fca0004000000 */
[----:B------:R4:W-:Y:S04]  /*1bce0*/  STL [R1+0x7a8], R9 ;  /* 0x0007a80901007387 */ /* 0x0009e80000100800 */
[----:B------:R0:W-:Y:S01]  /*1bcf0*/  STL [R1+0x7a4], R10 ;  /* 0x0007a40a01007387 */ /* 0x0001e20000100800 */
[C---:B----4-:R-:W-:Y:S02]  /*1bd00*/  SEL R9, R21.reuse, R27, !P0 ;  /* 0x0000001b15097207 */ /* 0x050fe40004000000 */
[----:B0-----:R-:W-:-:S03]  /*1bd10*/  SEL R10, R21, R25, !P0 ;  /* 0x00000019150a7207 */ /* 0x001fc60004000000 */
        /* <DEDUP_REMOVED lines=334> */
[----:B------:R-:W-:Y:S01]  /*1d200*/  STL [R1+0x5dc], R5 ;  /* 0x0005dc0501007387 */ /* 0x000fe20000100800 */
[----:B------:R-:W-:-:S03]  /*1d210*/  SEL R2, R21, R14, !P0 ;  /* 0x0000000e15027207 */ /* 0x000fc60004000000 */
[----:B------:R-:W-:Y:S04]  /*1d220*/  STL [R1+0x5d8], R4 ;  /* 0x0005d80401007387 */ /* 0x000fe80000100800 */
[----:B------:R0:W-:Y:S04]  /*1d230*/  STL [R1+0x5d4], R0 ;  /* 0x0005d40001007387 */ /* 0x0001e80000100800 */
[----:B------:R-:W-:Y:S04]  /*1d240*/  STL [R1+0x5d0], R3 ;  /* 0x0005d00301007387 */ /* 0x000fe80000100800 */
[----:B------:R-:W2:Y:S04]  /*1d250*/  LDL.LU R14, [R1+0x5b0] ;  /* 0x0005b000010e7983 */ /* 0x000ea80000300800 */
[----:B------:R-:W-:Y:S04]  /*1d260*/  STL [R1+0x5cc], R2 ;  /* 0x0005cc0201007387 */ /* 0x000fe80000100800 */
[----:B------:R-:W3:Y:S01]  /*1d270*/  LDL.LU R9, [R1+0x598] ;  /* 0x0005980001097983 */ /* 0x000ee20000300800 */
[----:B0-----:R-:W-:-:S05]  /*1d280*/  SEL R0, R21, R11, !P0 ;  /* 0x0000000b15007207 */ /* 0x001fca0004000000 */
[----:B------:R-:W-:Y:S04]  /*1d290*/  STL [R1+0x5c8], R0 ;  /* 0x0005c80001007387 */ /* 0x000fe80000100800 */
[----:B---3--:R0:W-:Y:S04]  /*1d2a0*/  STL [R1+0x3874], R9 ;  /* 0x0038740901007387 */ /* 0x0081e80000100800 */
[----:B0-----:R-:W3:Y:S01]  /*1d2b0*/  LDL.LU R9, [R1+0x594] ;  /* 0x0005940001097983 */ /* 0x001ee20000300800 */
[----:B--2---:R-:W-:-:S03]  /*1d2c0*/  SEL R14, R21, R14, !P0 ;  /* 0x0000000e150e7207 */ /* 0x004fc60004000000 */
[----:B---3--:R0:W-:Y:S04]  /*1d2d0*/  STL [R1+0x3878], R9 ;  /* 0x0038780901007387 */ /* 0x0081e80000100800 */
        /* <DEDUP_REMOVED lines=27> */
[----:B------:R0:W-:Y:S04]  /*1d490*/  STL [R1+0x5c4], R14 ;  /* 0x0005c40e01007387 */ /* 0x0001e80000100800 */
[----:B0-----:R-:W3:Y:S01]  /*1d4a0*/  LDL.LU R14, [R1+0x540] ;  /* 0x00054000010e7983 */ /* 0x001ee20000300800 */
[----:B--2---:R-:W-:-:S05]  /*1d4b0*/  SEL R9, R21, R9, !P0 ;  /* 0x0000000915097207 */ /* 0x004fca0004000000 */
[----:B------:R0:W-:Y:S04]  /*1d4c0*/  STL [R1+0x5bc], R9 ;  /* 0x0005bc0901007387 */ /* 0x0001e80000100800 */
[----:B0-----:R-:W2:Y:S02]  /*1d4d0*/  LDL.LU R9, [R1+0x3878] ;  /* 0x0038780001097983 */ /* 0x001ea40000300800 */
[----:B--2---:R-:W-:-:S05]  /*1d4e0*/  SEL R9, R21, R9, !P0 ;  /* 0x0000000915097207 */ /* 0x004fca0004000000 */
[----:B------:R0:W-:Y:S04]  /*1d4f0*/  STL [R1+0x5b8], R9 ;  /* 0x0005b80901007387 */ /* 0x0001e80000100800 */
[----:B0-----:R-:W2:Y:S01]  /*1d500*/  LDL.LU R9, [R1+0x3874] ;  /* 0x0038740001097983 */ /* 0x001ea20000300800 */
[C---:B---3--:R-:W-:Y:S02]  /*1d510*/  SEL R25, R21.reuse, R25, !P0 ;  /* 0x0000001915197207 */ /* 0x048fe40004000000 */
[C---:B------:R-:W-:Y:S02]  /*1d520*/  SEL R22, R21.reuse, R22, !P0 ;  /* 0x0000001615167207 */ /* 0x040fe40004000000 */
[----:B--2---:R-:W-:-:S05]  /*1d530*/  SEL R9, R21, R9, !P0 ;  /* 0x0000000915097207 */ /* 0x004fca0004000000 */
[----:B------:R0:W-:Y:S02]  /*1d540*/  STL [R1+0x5b4], R9 ;  /* 0x0005b40901007387 */ /* 0x0001e40000100800 */
[C---:B0-----:R-:W-:Y:S02]  /*1d550*/  SEL R9, R21.reuse, R10, !P0 ;  /* 0x0000000a15097207 */ /* 0x041fe40004000000 */
[----:B----4-:R-:W-:-:S03]  /*1d560*/  SEL R10, R21, R27, !P0 ;  /* 0x0000001b150a7207 */ /* 0x010fc60004000000 */
[----:B------:R5:W-:Y:S04]  /*1d570*/  STL [R1+0x5b0], R9 ;  /* 0x0005b00901007387 */ /* 0x000be80000100800 */
[----:B------:R0:W-:Y:S01]  /*1d580*/  STL [R1+0x5ac], R10 ;  /* 0x0005ac0a01007387 */ /* 0x0001e20000100800 */
[C---:B-----5:R-:W-:Y:S02]  /*1d590*/  SEL R9, R21.reuse, R26, !P0 ;  /* 0x0000001a15097207 */ /* 0x060fe40004000000 */
[----:B0-----:R-:W-:-:S03]  /*1d5a0*/  SEL R10, R21, R24, !P0 ;  /* 0x00000018150a7207 */ /* 0x001fc60004000000 */
[----:B------:R0:W-:Y:S04]  /*1d5b0*/  STL [R1+0x5a8], R9 ;  /* 0x0005a80901007387 */ /* 0x0001e80000100800 */
[----:B------:R-:W-:Y:S01]  /*1d5c0*/  STL [R1+0x5a4], R25 ;  /* 0x0005a41901007387 */ /* 0x000fe20000100800 */
[----:B0-----:R-:W-:-:S03]  /*1d5d0*/  SEL R9, R21, R23, !P0 ;  /* 0x0000001715097207 */ /* 0x001fc60004000000 */
[----:B------:R0:W-:Y:S04]  /*1d5e0*/  STL [R1+0x5a0], R10 ;  /* 0x0005a00a01007387 */ /* 0x0001e80000100800 */
[----:B------:R1:W-:Y:S01]  /*1d5f0*/  STL [R1+0x59c], R9 ;  /* 0x00059c0901007387 */ /* 0x0003e20000100800 */
[C---:B0-----:R-:W-:Y:S02]  /*1d600*/  SEL R10, R21.reuse, R8, !P0 ;  /* 0x00000008150a7207 */ /* 0x041fe40004000000 */
[C---:B------:R-:W-:Y:S02]  /*1d610*/  SEL R8, R21.reuse, R5, !P0 ;  /* 0x0000000515087207 */ /* 0x040fe40004000000 */
[C---:B-1----:R-:W-:Y:S01]  /*1d620*/  SEL R9, R21.reuse, R7, !P0 ;  /* 0x0000000715097207 */ /* 0x042fe20004000000 */
[----:B------:R-:W-:Y:S01]  /*1d630*/  STL [R1+0x598], R22 ;  /* 0x0005981601007387 */ /* 0x000fe20000100800 */
[----:B------:R-:W-:-:S02]  /*1d640*/  SEL R7, R21, R18, !P0 ;  /* 0x0000001215077207 */ /* 0x000fc40004000000 */
[C---:B------:R-:W-:Y:S01]  /*1d650*/  SEL R5, R21.reuse, R6, !P0 ;  /* 0x0000000615057207 */ /* 0x040fe20004000000 */
[----:B------:R-:W-:Y:S01]  /*1d660*/  STL [R1+0x594], R10 ;  /* 0x0005940a01007387 */ /* 0x000fe20000100800 */
[----:B------:R-:W-:-:S03]  /*1d670*/  SEL R6, R21, R4, !P0 ;  /* 0x0000000415067207 */ /* 0x000fc60004000000 */
        /* <DEDUP_REMOVED lines=21> */
[----:B------:R-:W-:Y:S04]  /*1d7d0*/  STL [R1+0x560], R5 ;  /* 0x0005600501007387 */ /* 0x000fe80000100800 */
[----:B------:R1:W-:Y:S01]  /*1d7e0*/  STL [R1+0x55c], R0 ;  /* 0x00055c0001007387 */ /* 0x0003e20000100800 */
[C---:B0-----:R-:W-:Y:S02]  /*1d7f0*/  SEL R4, R21.reuse, R3, !P0 ;  /* 0x0000000315047207 */ /* 0x041fe40004000000 */
[----:B------:R-:W-:-:S03]  /*1d800*/  SEL R3, R21, R17, !P0 ;  /* 0x0000001115037207 */ /* 0x000fc60004000000 */
[----:B------:R-:W-:Y:S01]  /*1d810*/  STL [R1+0x558], R4 ;  /* 0x0005580401007387 */ /* 0x000fe20000100800 */
[----:B-1----:R-:W-:-:S03]  /*1d820*/  SEL R0, R21, R11, !P0 ;  /* 0x0000000b15007207 */ /* 0x002fc60004000000 */
[----:B------:R-:W2:Y:S04]  /*1d830*/  LDL.LU R11, [R1+0x53c] ;  /* 0x00053c00010b7983 */ /* 0x000ea80000300800 */
[----:B------:R-:W-:Y:S04]  /*1d840*/  STL [R1+0x554], R3 ;  /* 0x0005540301007387 */ /* 0x000fe80000100800 */
[----:B------:R0:W-:Y:S04]  /*1d850*/  STL [R1+0x550], R0 ;  /* 0x0005500001007387 */ /* 0x0001e80000100800 */
[----:B------:R-:W3:Y:S01]  /*1d860*/  LDL.LU R9, [R1+0x528] ;  /* 0x0005280001097983 */ /* 0x000ee20000300800 */
[----:B------:R-:W-:-:S02]  /*1d870*/  SEL R2, R21, R2, !P0 ;  /* 0x0000000215027207 */ /* 0x000fc40004000000 */
[----:B0-----:R-:W-:-:S03]  /*1d880*/  SEL R0, R21, R14, !P0 ;  /* 0x0000000e15007207 */ /* 0x001fc60004000000 */
[----:B------:R-:W-:Y:S04]  /*1d890*/  STL [R1+0x54c], R2 ;  /* 0x00054c0201007387 */ /* 0x000fe80000100800 */
[----:B---3--:R0:W-:Y:S04]  /*1d8a0*/  STL [R1+0x386c], R9 ;  /* 0x00386c0901007387 */ /* 0x0081e80000100800 */
[----:B------:R-:W-:Y:S04]  /*1d8b0*/  STL [R1+0x548], R0 ;  /* 0x0005480001007387 */ /* 0x000fe80000100800 */
        /* <DEDUP_REMOVED lines=30> */
[----:B0-----:R-:W3:Y:S04]  /*1daa0*/  LDL.LU R2, [R1+0x4b0] ;  /* 0x0004b00001027983 */ /* 0x001ee80000300800 */
[----:B------:R-:W3:Y:S01]  /*1dab0*/  LDL.LU R11, [R1+0x4ac] ;  /* 0x0004ac00010b7983 */ /* 0x000ee20000300800 */
        /* <DEDUP_REMOVED lines=50> */
[----:B------:R-:W-:Y:S01]  /*1dde0*/  STL [R1+0x4e4], R5 ;  /* 0x0004e40501007387 */ /* 0x000fe20000100800 */
[----:B0-----:R-:W-:-:S03]  /*1ddf0*/  SEL R4, R21, R14, !P0 ;  /* 0x0000000e15047207 */ /* 0x001fc60004000000 */
[----:B------:R-:W2:Y:S04]  /*1de00*/  LDL.LU R14, [R1+0x4a8] ;  /* 0x0004a800010e7983 */ /* 0x000ea80000300800 */
[----:B------:R0:W-:Y:S04]  /*1de10*/  STL [R1+0x4e0], R0 ;  /* 0x0004e00001007387 */ /* 0x0001e80000100800 */
[----:B------:R-:W-:Y:S01]  /*1de20*/  STL [R1+0x4dc], R4 ;  /* 0x0004dc0401007387 */ /* 0x000fe20000100800 */
[C---:B0-----:R-:W-:Y:S02]  /*1de30*/  SEL R0, R21.reuse, R3, !P0 ;  /* 0x0000000315007207 */ /* 0x041fe40004000000 */
[----:B------:R-:W-:-:S03]  /*1de40*/  SEL R3, R21, R17, !P0 ;  /* 0x0000001115037207 */ /* 0x000fc60004000000 */
[----:B------:R0:W-:Y:S04]  /*1de50*/  STL [R1+0x4d8], R0 ;  /* 0x0004d80001007387 */ /* 0x0001e80000100800 */
[----:B------:R-:W-:Y:S04]  /*1de60*/  STL [R1+0x4d4], R3 ;  /* 0x0004d40301007387 */ /* 0x000fe80000100800 */
[----:B------:R-:W3:Y:S01]  /*1de70*/  LDL.LU R9, [R1+0x49c] ;  /* 0x00049c0001097983 */ /* 0x000ee20000300800 */
[C---:B------:R-:W-:Y:S02]  /*1de80*/  SEL R2, R21.reuse, R2, !P0 ;  /* 0x0000000215027207 */ /* 0x040fe40004000000 */
        /* <DEDUP_REMOVED lines=32> */
[----:B------:R-:W3:Y:S04]  /*1e090*/  LDL.LU R3, [R1+0x438] ;  /* 0x0004380001037983 */ /* 0x000ee80000300800 */
[----:B------:R-:W3:Y:S04]  /*1e0a0*/  LDL.LU R17, [R1+0x434] ;  /* 0x0004340001117983 */ /* 0x000ee80000300800 */
        /* <DEDUP_REMOVED lines=50> */
[----:B------:R-:W2:Y:S04]  /*1e3d0*/  LDL.LU R11, [R1+0x424] ;  /* 0x00042400010b7983 */ /* 0x000ea80000300800 */
[----:B------:R1:W-:Y:S01]  /*1e3e0*/  STL [R1+0x46c], R4 ;  /* 0x00046c0401007387 */ /* 0x0003e20000100800 */
[----:B0-----:R-:W-:-:S03]  /*1e3f0*/  SEL R5, R21, R15, !P0 ;  /* 0x0000000f15057207 */ /* 0x001fc60004000000 */
[----:B------:R0:W-:Y:S01]  /*1e400*/  STL [R1+0x468], R0 ;  /* 0x0004680001007387 */ /* 0x0001e20000100800 */
[----:B-1----:R-:W-:-:S03]  /*1e410*/  SEL R4, R21, R13, !P0 ;  /* 0x0000000d15047207 */ /* 0x002fc60004000000 */
[----:B------:R-:W-:Y:S01]  /*1e420*/  STL [R1+0x464], R5 ;  /* 0x0004640501007387 */ /* 0x000fe20000100800 */
[C---:B0-----:R-:W-:Y:S02]  /*1e430*/  SEL R0, R21.reuse, R3, !P0 ;  /* 0x0000000315007207 */ /* 0x041fe40004000000 */
[C---:B------:R-:W-:Y:S01]  /*1e440*/  SEL R3, R21.reuse, R17, !P0 ;  /* 0x0000001115037207 */ /* 0x040fe20004000000 */
[----:B------:R-:W-:Y:S04]  /*1e450*/  STL [R1+0x460], R4 ;  /* 0x0004600401007387 */ /* 0x000fe80000100800 */
[----:B------:R0:W-:Y:S04]  /*1e460*/  STL [R1+0x45c], R0 ;  /* 0x00045c0001007387 */ /* 0x0001e80000100800 */
[----:B------:R-:W-:Y:S04]  /*1e470*/  STL [R1+0x458], R3 ;  /* 0x0004580301007387 */ /* 0x000fe80000100800 */
        /* <DEDUP_REMOVED lines=65> */
[----:B------:R0:W-:Y:S04]  /*1e890*/  STL [R1+0x41c], R7 ;  /* 0x00041c0701007387 */ /* 0x0001e80000100800 */
[----:B------:R-:W-:Y:S04]  /*1e8a0*/  STL [R1+0x418], R8 ;  /* 0x0004180801007387 */ /* 0x000fe80000100800 */
[----:B------:R1:W-:Y:S01]  /*1e8b0*/  STL [R1+0x414], R5 ;  /* 0x0004140501007387 */ /* 0x0003e20000100800 */
[----:B0-----:R-:W-:-:S02]  /*1e8c0*/  SEL R7, R21, R6, !P0 ;  /* 0x0000000615077207 */ /* 0x001fc40004000000 */
[C---:B------:R-:W-:Y:S02]  /*1e8d0*/  SEL R6, R21.reuse, R4, !P0 ;  /* 0x0000000415067207 */ /* 0x040fe40004000000 */
[C---:B------:R-:W-:Y:S01]  /*1e8e0*/  SEL R4, R21.reuse, R0, !P0 ;  /* 0x0000000015047207 */ /* 0x040fe20004000000 */
[----:B------:R-:W-:Y:S01]  /*1e8f0*/  STL [R1+0x410], R7 ;  /* 0x0004100701007387 */ /* 0x000fe20000100800 */
[----:B-1----:R-:W-:-:S03]  /*1e900*/  SEL R5, R21, R28, !P0 ;  /* 0x0000001c15057207 */ /* 0x002fc60004000000 */
[----:B------:R-:W-:Y:S01]  /*1e910*/  STL [R1+0x40c], R6 ;  /* 0x00040c0601007387 */ /* 0x000fe20000100800 */
[----:B------:R-:W-:-:S03]  /*1e920*/  SEL R0, R21, R29, !P0 ;  /* 0x0000001d15007207 */ /* 0x000fc60004000000 */
[----:B------:R0:W-:Y:S04]  /*1e930*/  STL [R1+0x408], R5 ;  /* 0x0004080501007387 */ /* 0x0001e80000100800 */
[----:B------:R1:W-:Y:S04]  /*1e940*/  STL [R1+0x404], R4 ;  /* 0x0004040401007387 */ /* 0x0003e80000100800 */
[----:B------:R2:W-:Y:S01]  /*1e950*/  STL [R1+0x400], R0 ;  /* 0x0004000001007387 */ /* 0x0005e20000100800 */
[C---:B0-----:R-:W-:Y:S02]  /*1e960*/  SEL R5, R21.reuse, R20, !P0 ;  /* 0x0000001415057207 */ /* 0x041fe40004000000 */
[----:B-1----:R-:W-:-:S03]  /*1e970*/  SEL R4, R21, R12, !P0 ;  /* 0x0000000c15047207 */ /* 0x002fc60004000000 */
[----:B------:R0:W-:Y:S01]  /*1e980*/  STL [R1+0x3fc], R5 ;  /* 0x0003fc0501007387 */ /* 0x0001e20000100800 */
[----:B--2---:R-:W-:-:S03]  /*1e990*/  SEL R0, R21, R14, !P0 ;  /* 0x0000000e15007207 */ /* 0x004fc60004000000 */
[----:B------:R-:W2:Y:S04]  /*1e9a0*/  LDL.LU R14, [R1+0x3ac] ;  /* 0x0003ac00010e7983 */ /* 0x000ea80000300800 */
[----:B------:R1:W-:Y:S04]  /*1e9b0*/  STL [R1+0x3f8], R4 ;  /* 0x0003f80401007387 */ /* 0x0003e80000100800 */
[----:B------:R3:W-:Y:S01]  /*1e9c0*/  STL [R1+0x3f4], R0 ;  /* 0x0003f40001007387 */ /* 0x0007e20000100800 */
[C---:B0-----:R-:W-:Y:S02]  /*1e9d0*/  SEL R5, R21.reuse, R15, !P0 ;  /* 0x0000000f15057207 */ /* 0x041fe40004000000 */
[----:B-1----:R-:W-:-:S02]  /*1e9e0*/  SEL R4, R21, R19, !P0 ;  /* 0x0000001315047207 */ /* 0x002fc40004000000 */
[----:B---3--:R-:W-:-:S03]  /*1e9f0*/  SEL R0, R21, R16, !P0 ;  /* 0x0000001015007207 */ /* 0x008fc60004000000 */
[----:B------:R0:W-:Y:S04]  /*1ea00*/  STL [R1+0x3f0], R4 ;  /* 0x0003f00401007387 */ /* 0x0001e80000100800 */
[----:B------:R1:W-:Y:S01]  /*1ea10*/  STL [R1+0x3ec], R0 ;  /* 0x0003ec0001007387 */ /* 0x0003e20000100800 */
[----:B0-----:R-:W-:-:S03]  /*1ea20*/  SEL R4, R21, R13, !P0 ;  /* 0x0000000d15047207 */ /* 0x001fc60004000000 */
[----:B------:R-:W-:Y:S01]  /*1ea30*/  STL [R1+0x3e8], R5 ;  /* 0x0003e80501007387 */ /* 0x000fe20000100800 */
[C---:B-1----:R-:W-:Y:S02]  /*1ea40*/  SEL R0, R21.reuse, R3, !P0 ;  /* 0x0000000315007207 */ /* 0x042fe40004000000 */
        /* <DEDUP_REMOVED lines=80> */
[----:B------:R1:W-:Y:S01]  /*1ef50*/  STL [R1+0x388], R5 ;  /* 0x0003880501007387 */ /* 0x0003e20000100800 */
[----:B0-----:R-:W-:-:S03]  /*1ef60*/  SEL R4, R21, R11, !P0 ;  /* 0x0000000b15047207 */ /* 0x001fc60004000000 */
[----:B------:R-:W2:Y:S04]  /*1ef70*/  LDL.LU R11, [R1+0x32c] ;  /* 0x00032c00010b7983 */ /* 0x000ea80000300800 */
[----:B------:R0:W-:Y:S01]  /*1ef80*/  STL [R1+0x384], R0 ;  /* 0x0003840001007387 */ /* 0x0001e20000100800 */
[----:B-1----:R-:W-:-:S03]  /*1ef90*/  SEL R5, R21, R12, !P0 ;  /* 0x0000000c15057207 */ /* 0x002fc60004000000 */
[----:B------:R1:W-:Y:S01]  /*1efa0*/  STL [R1+0x380], R4 ;  /* 0x0003800401007387 */ /* 0x0003e20000100800 */
[C---:B0-----:R-:W-:Y:S02]  /*1efb0*/  SEL R0, R21.reuse, R20, !P0 ;  /* 0x0000001415007207 */ /* 0x041fe40004000000 */
[----:B-1----:R-:W-:-:S03]  /*1efc0*/  SEL R4, R21, R19, !P0 ;  /* 0x0000001315047207 */ /* 0x002fc60004000000 */
[----:B------:R0:W-:Y:S04]  /*1efd0*/  STL [R1+0x37c], R0 ;  /* 0x00037c0001007387 */ /* 0x0001e80000100800 */
[----:B------:R1:W-:Y:S01]  /*1efe0*/  STL [R1+0x378], R5 ;  /* 0x0003780501007387 */ /* 0x0003e20000100800 */
[----:B0-----:R-:W-:-:S03]  /*1eff0*/  SEL R0, R21, R16, !P0 ;  /* 0x0000001015007207 */ /* 0x001fc60004000000 */
[----:B------:R0:W-:Y:S01]  /*1f000*/  STL [R1+0x374], R4 ;  /* 0x0003740401007387 */ /* 0x0001e20000100800 */
[----:B-1----:R-:W-:-:S03]  /*1f010*/  SEL R5, R21, R15, !P0 ;  /* 0x0000000f15057207 */ /* 0x002fc60004000000 */
        /* <DEDUP_REMOVED lines=68> */
[----:B-1----:R-:W-:-:S03]  /*1f460*/  SEL R9, R21, R8, !P0 ;  /* 0x0000000815097207 */ /* 0x002fc60004000000 */
[----:B------:R-:W-:Y:S01]  /*1f470*/  STL [R1+0x32c], R10 ;  /* 0x00032c0a01007387 */ /* 0x000fe20000100800 */
[C---:B------:R-:W-:Y:S02]  /*1f480*/  SEL R8, R21.reuse, R5, !P0 ;  /* 0x0000000515087207 */ /* 0x040fe40004000000 */
[C---:B------:R-:W-:Y:S01]  /*1f490*/  SEL R5, R21.reuse, R18, !P0 ;  /* 0x0000001215057207 */ /* 0x040fe20004000000 */
        /* <DEDUP_REMOVED lines=9> */
[----:B------:R-:W-:Y:S04]  /*1f530*/  STL [R1+0x314], R6 ;  /* 0x0003140601007387 */ /* 0x000fe80000100800 */
[----:B------:R-:W2:Y:S04]  /*1f540*/  LDL.LU R14, [R1+0x2a4] ;  /* 0x0002a400010e7983 */ /* 0x000ea80000300800 */
[----:B------:R0:W-:Y:S04]  /*1f550*/  STL [R1+0x310], R5 ;  /* 0x0003100501007387 */ /* 0x0001e80000100800 */
[----:B------:R1:W-:Y:S01]  /*1f560*/  STL [R1+0x30c], R4 ;  /* 0x00030c0401007387 */ /* 0x0003e20000100800 */
[----:B0-----:R-:W-:-:S02]  /*1f570*/  SEL R5, R21, R0, !P0 ;  /* 0x0000000015057207 */ /* 0x001fc40004000000 */
[C---:B------:R-:W-:Y:S02]  /*1f580*/  SEL R0, R21.reuse, R20, !P0 ;  /* 0x0000001415007207 */ /* 0x040fe40004000000 */
[C---:B-1----:R-:W-:Y:S01]  /*1f590*/  SEL R4, R21.reuse, R29, !P0 ;  /* 0x0000001d15047207 */ /* 0x042fe20004000000 */
[----:B------:R0:W-:Y:S04]  /*1f5a0*/  STL [R1+0x308], R5 ;  /* 0x0003080501007387 */ /* 0x0001e80000100800 */
[----:B------:R1:W-:Y:S04]  /*1f5b0*/  STL [R1+0x304], R4 ;  /* 0x0003040401007387 */ /* 0x0003e80000100800 */
[----:B------:R3:W-:Y:S01]  /*1f5c0*/  STL [R1+0x300], R0 ;  /* 0x0003000001007387 */ /* 0x0007e20000100800 */
[----:B0-----:R-:W-:-:S02]  /*1f5d0*/  SEL R5, R21, R12, !P0 ;  /* 0x0000000c15057207 */ /* 0x001fc40004000000 */
[----:B-1----:R-:W-:-:S03]  /*1f5e0*/  SEL R4, R21, R19, !P0 ;  /* 0x0000001315047207 */ /* 0x002fc60004000000 */
[----:B------:R0:W-:Y:S01]  /*1f5f0*/  STL [R1+0x2fc], R5 ;  /* 0x0002fc0501007387 */ /* 0x0001e20000100800 */
[----:B---3--:R-:W-:-:S03]  /*1f600*/  SEL R0, R21, R16, !P0 ;  /* 0x0000001015007207 */ /* 0x008fc60004000000 */
[----:B------:R1:W-:Y:S04]  /*1f610*/  STL [R1+0x2f8], R4 ;  /* 0x0002f80401007387 */ /* 0x0003e80000100800 */
[----:B------:R3:W-:Y:S01]  /*1f620*/  STL [R1+0x2f4], R0 ;  /* 0x0002f40001007387 */ /* 0x0007e20000100800 */
[C---:B0-----:R-:W-:Y:S02]  /*1f630*/  SEL R5, R21.reuse, R15, !P0 ;  /* 0x0000000f15057207 */ /* 0x041fe40004000000 */
[----:B-1----:R-:W-:-:S03]  /*1f640*/  SEL R4, R21, R13, !P0 ;  /* 0x0000000d15047207 */ /* 0x002fc60004000000 */
[----:B------:R-:W-:Y:S01]  /*1f650*/  STL [R1+0x2f0], R5 ;  /* 0x0002f00501007387 */ /* 0x000fe20000100800 */
[C---:B---3--:R-:W-:Y:S02]  /*1f660*/  SEL R0, R21.reuse, R3, !P0 ;  /* 0x0000000315007207 */ /* 0x048fe40004000000 */
        /* <DEDUP_REMOVED lines=9> */
[----:B------:R2:W-:Y:S04]  /*1f700*/  STL [R1+0x2dc], R0 ;  /* 0x0002dc0001007387 */ /* 0x0005e80000100800 */
        /* <DEDUP_REMOVED lines=64> */
[----:B0-----:R-:W-:-:S03]  /*1fb10*/  SEL R5, R21, R11, !P0 ;  /* 0x0000000b15057207 */ /* 0x001fc60004000000 */
[----:B------:R-:W2:Y:S04]  /*1fb20*/  LDL.LU R11, [R1+0x244] ;  /* 0x00024400010b7983 */ /* 0x000ea80000300800 */
[----:B------:R0:W-:Y:S04]  /*1fb30*/  STL [R1+0x29c], R6 ;  /* 0x00029c0601007387 */ /* 0x0001e80000100800 */
[----:B------:R1:W-:Y:S04]  /*1fb40*/  STL [R1+0x298], R5 ;  /* 0x0002980501007387 */ /* 0x0003e80000100800 */
[----:B------:R3:W-:Y:S01]  /*1fb50*/  STL [R1+0x294], R4 ;  /* 0x0002940401007387 */ /* 0x0007e20000100800 */
[----:B0-----:R-:W-:-:S02]  /*1fb60*/  SEL R6, R21, R28, !P0 ;  /* 0x0000001c15067207 */ /* 0x001fc40004000000 */
[C---:B-1----:R-:W-:Y:S02]  /*1fb70*/  SEL R5, R21.reuse, R0, !P0 ;  /* 0x0000000015057207 */ /* 0x042fe40004000000 */
[C---:B------:R-:W-:Y:S02]  /*1fb80*/  SEL R0, R21.reuse, R20, !P0 ;  /* 0x0000001415007207 */ /* 0x040fe40004000000 */
[C---:B---3--:R-:W-:Y:S01]  /*1fb90*/  SEL R4, R21.reuse, R29, !P0 ;  /* 0x0000001d15047207 */ /* 0x048fe20004000000 */
[----:B------:R-:W-:Y:S04]  /*1fba0*/  STL [R1+0x290], R6 ;  /* 0x0002900601007387 */ /* 0x000fe80000100800 */
        /* <DEDUP_REMOVED lines=61> */
[C---:B----4-:R-:W-:Y:S02]  /*1ff80*/  SEL R27, R21.reuse, R27, !P0 ;  /* 0x0000001b151b7207 */ /* 0x050fe40004000000 */
[C---:B---3--:R-:W-:Y:S02]  /*1ff90*/  SEL R24, R21.reuse, R24, !P0 ;  /* 0x0000001815187207 */ /* 0x048fe40004000000 */
[C---:B------:R-:W-:Y:S02]  /*1ffa0*/  SEL R8, R21.reuse, R8, !P0 ;  /* 0x0000000815087207 */ /* 0x040fe40004000000 */
[----:B------:R-:W-:-:S02]  /*1ffb0*/  SEL R7, R21, R7, !P0 ;  /* 0x0000000715077207 */ /* 0x000fc40004000000 */
[C---:B------:R-:W-:Y:S02]  /*1ffc0*/  SEL R28, R21.reuse, R28, !P0 ;  /* 0x0000001c151c7207 */ /* 0x040fe40004000000 */
[C---:B------:R-:W-:Y:S02]  /*1ffd0*/  SEL R5, R21.reuse, R5, !P0 ;  /* 0x0000000515057207 */ /* 0x040fe40004000000 */
[C---:B------:R-:W-:Y:S02]  /*1ffe0*/  SEL R4, R21.reuse, R4, !P0 ;  /* 0x0000000415047207 */ /* 0x040fe40004000000 */
[C---:B------:R-:W-:Y:S02]  /*1fff0*/  SEL R0, R21.reuse, R0, !P0 ;  /* 0x0000000015007207 */ /* 0x040fe40004000000 */
[----:B--2---:R-:W-:-:S05]  /*20000*/  SEL R9, R21, R9, !P0 ;  /* 0x0000000915097207 */ /* 0x004fca0004000000 */
[----:B------:R0:W-:Y:S02]  /*20010*/  STL [R1+0x250], R9 ;  /* 0x0002500901007387 */ /* 0x0001e40000100800 */
[C---:B0-----:R-:W-:Y:S02]  /*20020*/  SEL R9, R21.reuse, R10, !P0 ;  /* 0x0000000a15097207 */ /* 0x041fe40004000000 */
[----:B-----5:R-:W-:-:S03]  /*20030*/  SEL R10, R21, R26, !P0 ;  /* 0x0000001a150a7207 */ /* 0x020fc60004000000 */
        /* <DEDUP_REMOVED lines=8> */
[----:B------:R-:W-:Y:S04]  /*200c0*/  STL [R1+0x238], R10 ;  /* 0x0002380a01007387 */ /* 0x000fe80000100800 */
[----:B------:R-:W-:Y:S04]  /*200d0*/  STL [R1+0x234], R9 ;  /* 0x0002340901007387 */ /* 0x000fe80000100800 */
[----:B------:R-:W-:Y:S04]  /*200e0*/  STL [R1+0x230], R8 ;  /* 0x0002300801007387 */ /* 0x000fe80000100800 */
[----:B------:R0:W-:Y:S04]  /*200f0*/  STL [R1+0x22c], R7 ;  /* 0x00022c0701007387 */ /* 0x0001e80000100800 */
[----:B------:R-:W-:Y:S04]  /*20100*/  STL [R1+0x37a8], R28 ;  /* 0x0037a81c01007387 */ /* 0x000fe80000100800 */
[----:B------:R1:W-:Y:S01]  /*20110*/  STL [R1+0x228], R5 ;  /* 0x0002280501007387 */ /* 0x0003e20000100800 */
[----:B0-----:R-:W-:-:S02]  /*20120*/  SEL R7, R21, R18, !P0 ;  /* 0x0000001215077207 */ /* 0x001fc40004000000 */
[----:B-1----:R-:W-:-:S03]  /*20130*/  SEL R5, R21, R6, !P0 ;  /* 0x0000000615057207 */ /* 0x002fc60004000000 */
        /* <DEDUP_REMOVED lines=73> */
[C---:B------:R-:W-:Y:S02]  /*205d0*/  SEL R22, R21.reuse, R22, !P0 ;  /* 0x0000001615167207 */ /* 0x040fe40004000000 */
[----:B------:R-:W-:-:S02]  /*205e0*/  SEL R4, R21, R4, !P0 ;  /* 0x0000000415047207 */ /* 0x000fc40004000000 */
[C---:B------:R-:W-:Y:S02]  /*205f0*/  SEL R0, R21.reuse, R0, !P0 ;  /* 0x0000000015007207 */ /* 0x040fe40004000000 */
[----:B--2---:R-:W-:-:S05]  /*20600*/  SEL R28, R21, R28, !P0 ;  /* 0x0000001c151c7207 */ /* 0x004fca0004000000 */
[----:B------:R4:W-:Y:S04]  /*20610*/  STL [R1+0x1d4], R28 ;  /* 0x0001d41c01007387 */ /* 0x0009e80000100800 */
[----:B------:R0:W-:Y:S01]  /*20620*/  STL [R1+0x1d0], R9 ;  /* 0x0001d00901007387 */ /* 0x0001e20000100800 */
[C---:B----4-:R-:W-:Y:S02]  /*20630*/  SEL R28, R21.reuse, R10, !P0 ;  /* 0x0000000a151c7207 */ /* 0x050fe40004000000 */
[C---:B-----5:R-:W-:Y:S02]  /*20640*/  SEL R10, R21.reuse, R27, !P0 ;  /* 0x0000001b150a7207 */ /* 0x060fe40004000000 */
[C---:B0-----:R-:W-:Y:S01]  /*20650*/  SEL R9, R21.reuse, R26, !P0 ;  /* 0x0000001a15097207 */ /* 0x041fe20004000000 */
[----:B------:R-:W-:Y:S04]  /*20660*/  STL [R1+0x1cc], R28 ;  /* 0x0001cc1c01007387 */ /* 0x000fe80000100800 */
[----:B------:R0:W-:Y:S04]  /*20670*/  STL [R1+0x1c8], R10 ;  /* 0x0001c80a01007387 */ /* 0x0001e80000100800 */
[----:B------:R1:W-:Y:S01]  /*20680*/  STL [R1+0x1c4], R9 ;  /* 0x0001c40901007387 */ /* 0x0003e20000100800 */
[----:B0-----:R-:W-:-:S03]  /*20690*/  SEL R10, R21, R24, !P0 ;  /* 0x00000018150a7207 */ /* 0x001fc60004000000 */
[----:B------:R-:W-:Y:S01]  /*206a0*/  STL [R1+0x1c0], R25 ;  /* 0x0001c01901007387 */ /* 0x000fe20000100800 */
[----:B-1----:R-:W-:-:S03]  /*206b0*/  SEL R9, R21, R23, !P0 ;  /* 0x0000001715097207 */ /* 0x002fc60004000000 */
        /* <DEDUP_REMOVED lines=8> */
[----:B------:R-:W-:Y:S04]  /*20740*/  STL [R1+0x1b0], R10 ;  /* 0x0001b00a01007387 */ /* 0x000fe80000100800 */
[----:B------:R-:W-:Y:S04]  /*20750*/  STL [R1+0x1ac], R9 ;  /* 0x0001ac0901007387 */ /* 0x000fe80000100800 */
[----:B------:R-:W-:Y:S04]  /*20760*/  STL [R1+0x1a8], R8 ;  /* 0x0001a80801007387 */ /* 0x000fe80000100800 */
        /* <DEDUP_REMOVED lines=171> */
[C---:B----4-:R-:W-:Y:S02]  /*21220*/  SEL R27, R21.reuse, R27, !P0 ;  /* 0x0000001b151b7207 */ /* 0x050fe40004000000 */
[C---:B-----5:R-:W-:Y:S02]  /*21230*/  SEL R26, R21.reuse, R26, !P0 ;  /* 0x0000001a151a7207 */ /* 0x060fe40004000000 */
[----:B------:R-:W-:-:S02]  /*21240*/  SEL R25, R21, R25, !P0 ;  /* 0x0000001915197207 */ /* 0x000fc40004000000 */
[C---:B------:R-:W-:Y:S02]  /*21250*/  SEL R24, R21.reuse, R24, !P0 ;  /* 0x0000001815187207 */ /* 0x040fe40004000000 */
[C---:B------:R-:W-:Y:S02]  /*21260*/  SEL R23, R21.reuse, R23, !P0 ;  /* 0x0000001715177207 */ /* 0x040fe40004000000 */
[C---:B------:R-:W-:Y:S02]  /*21270*/  SEL R22, R21.reuse, R22, !P0 ;  /* 0x0000001615167207 */ /* 0x040fe40004000000 */
[C---:B------:R-:W-:Y:S02]  /*21280*/  SEL R8, R21.reuse, R8, !P0 ;  /* 0x0000000815087207 */ /* 0x040fe40004000000 */
[C---:B------:R-:W-:Y:S02]  /*21290*/  SEL R7, R21.reuse, R7, !P0 ;  /* 0x0000000715077207 */ /* 0x040fe40004000000 */
        /* <DEDUP_REMOVED lines=17> */
[----:B--2---:R-:W-:-:S05]  /*213b0*/  SEL R10, R21, R10, !P0 ;  /* 0x0000000a150a7207 */ /* 0x004fca0004000000 */
[----:B------:R0:W-:Y:S04]  /*213c0*/  STL [R1+0xdc], R10 ;  /* 0x0000dc0a01007387 */ /* 0x0001e80000100800 */
[----:B0-----:R-:W2:Y:S04]  /*213d0*/  LDL.LU R10, [R1+0x3814] ;  /* 0x00381400010a7983 */ /* 0x001ea80000300800 */
[----:B------:R0:W-:Y:S04]  /*213e0*/  STL [R1+0xd8], R9 ;  /* 0x0000d80901007387 */ /* 0x0001e80000100800 */
[----:B0-----:R-:W3:Y:S04]  /*213f0*/  LDL.LU R9, [R1+0x3810] ;  /* 0x0038100001097983 */ /* 0x001ee80000300800 */
[----:B------:R0:W-:Y:S04]  /*21400*/  STL [R1+0xd4], R27 ;  /* 0x0000d41b01007387 */ /* 0x0001e80000100800 */
[----:B0-----:R-:W4:Y:S04]  /*21410*/  LDL.LU R27, [R1+0x380c] ;  /* 0x00380c00011b7983 */ /* 0x001f280000300800 */
[----:B------:R0:W-:Y:S04]  /*21420*/  STL [R1+0xd0], R26 ;  /* 0x0000d01a01007387 */ /* 0x0001e80000100800 */
[----:B0-----:R-:W5:Y:S04]  /*21430*/  LDL.LU R26, [R1+0x3808] ;  /* 0x00380800011a7983 */ /* 0x001f680000300800 */
[----:B------:R0:W-:Y:S04]  /*21440*/  STL [R1+0xcc], R25 ;  /* 0x0000cc1901007387 */ /* 0x0001e80000100800 */
[----:B0-----:R-:W2:Y:S04]  /*21450*/  LDL.LU R25, [R1+0x3804] ;  /* 0x0038040001197983 */ /* 0x001ea80000300800 */
        /* <DEDUP_REMOVED lines=41> */
[----:B0-----:R-:W3:Y:S04]  /*216f0*/  LDL.LU R14, [R1+0x37b0] ;  /* 0x0037b000010e7983 */ /* 0x001ee80000300800 */
[----:B------:R0:W-:Y:S04]  /*21700*/  STL [R1+0x70], R11 ;  /* 0x0000700b01007387 */ /* 0x0001e80000100800 */
[----:B0-----:R-:W4:Y:S01]  /*21710*/  LDL.LU R11, [R1+0x37ac] ;  /* 0x0037ac00010b7983 */ /* 0x001f220000300800 */
[----:B------:R-:W-:-:S05]  /*21720*/  SEL R28, R21, R28, !P0 ;  /* 0x0000001c151c7207 */ /* 0x000fca0004000000 */
[----:B------:R-:W-:Y:S01]  /*21730*/  STL [R1+0x6c], R28 ;  /* 0x00006c1c01007387 */ /* 0x000fe20000100800 */
[C---:B--2---:R-:W-:Y:S02]  /*21740*/  SEL R2, R21.reuse, R2, !P0 ;  /* 0x0000000215027207 */ /* 0x044fe40004000000 */
[C---:B---3--:R-:W-:Y:S02]  /*21750*/  SEL R14, R21.reuse, R14, !P0 ;  /* 0x0000000e150e7207 */ /* 0x048fe40004000000 */
[----:B----4-:R-:W-:-:S05]  /*21760*/  SEL R11, R21, R11, !P0 ;  /* 0x0000000b150b7207 */ /* 0x010fca0004000000 */
[----:B------:R0:W-:Y:S04]  /*21770*/  STL [R1+0x68], R11 ;  /* 0x0000680b01007387 */ /* 0x0001e80000100800 */
[----:B------:R-:W-:Y:S01]  /*21780*/  STL [R1+0x64], R14 ;  /* 0x0000640e01007387 */ /* 0x000fe20000100800 */
[----:B0-----:R-:W-:-:S03]  /*21790*/  SEL R11, R21, R17, !P0 ;  /* 0x00000011150b7207 */ /* 0x001fc60004000000 */
[----:B------:R-:W2:Y:S04]  /*217a0*/  LDL.LU R17, [R1+0x834] ;  /* 0x0008340001117983 */ /* 0x000ea80000300800 */
[----:B------:R0:W-:Y:S04]  /*217b0*/  STL [R1+0x60], R2 ;  /* 0x0000600201007387 */ /* 0x0001e80000100800 */
[----:B------:R1:W-:Y:S01]  /*217c0*/  STL [R1+0x5c], R11 ;  /* 0x00005c0b01007387 */ /* 0x0003e20000100800 */
[C---:B0-----:R-:W-:Y:S02]  /*217d0*/  SEL R2, R21.reuse, R3, !P0 ;  /* 0x0000000315027207 */ /* 0x041fe40004000000 */
[----:B------:R-:W-:-:S02]  /*217e0*/  SEL R3, R21, R15, !P0 ;  /* 0x0000000f15037207 */ /* 0x000fc40004000000 */
[C---:B-1----:R-:W-:Y:S01]  /*217f0*/  SEL R11, R21.reuse, R13, !P0 ;  /* 0x0000000d150b7207 */ /* 0x042fe20004000000 */
[----:B------:R0:W-:Y:S04]  /*21800*/  STL [R1+0x58], R2 ;  /* 0x0000580201007387 */ /* 0x0001e80000100800 */
[----:B------:R1:W-:Y:S01]  /*21810*/  STL [R1+0x54], R11 ;  /* 0x0000540b01007387 */ /* 0x0003e20000100800 */
[----:B0-----:R-:W-:-:S03]  /*21820*/  SEL R2, R21, R16, !P0 ;  /* 0x0000001015027207 */ /* 0x001fc60004000000 */
[----:B------:R0:W-:Y:S01]  /*21830*/  STL [R1+0x50], R3 ;  /* 0x0000500301007387 */ /* 0x0001e20000100800 */
[----:B-1----:R-:W-:-:S03]  /*21840*/  SEL R11, R21, R19, !P0 ;  /* 0x00000013150b7207 */ /* 0x002fc60004000000 */
        /* <DEDUP_REMOVED lines=8> */
[----:B------:R-:W-:Y:S04]  /*218d0*/  STL [R1+0x38], R11 ;  /* 0x0000380b01007387 */ /* 0x000fe80000100800 */
[----:B------:R-:W3:Y:S01]  /*218e0*/  LDL.LU R22, [R1+0x4c] ;  /* 0x00004c0001167983 */ /* 0x000ee20000300800 */
[----:B0-----:R-:W-:-:S03]  /*218f0*/  SEL R2, R21, R23, !P0 ;  /* 0x0000001715027207 */ /* 0x001fc60004000000 */
[----:B------:R-:W-:Y:S04]  /*21900*/  STL [R1+0x34], R3 ;  /* 0x0000340301007387 */ /* 0x000fe80000100800 */
[----:B------:R-:W4:Y:S04]  /*21910*/  LDL.LU R28, [R1+0xc4] ;  /* 0x0000c400011c7983 */ /* 0x000f280000300800 */
[----:B------:R0:W-:Y:S01]  /*21920*/  STL [R1+0x30], R2 ;  /* 0x0000300201007387 */ /* 0x0001e20000100800 */
[----:B------:R-:W1:Y:S01]  /*21930*/  S2R R14, SR_TID.X ;  /* 0x00000000000e7919 */ /* 0x000e620000002100 */
[----:B0-----:R-:W-:-:S02]  /*21940*/  SEL R2, R21, R24, !P0 ;  /* 0x0000001815027207 */ /* 0x001fc40004000000 */
[----:B------:R-:W4:Y:S04]  /*21950*/  LDL.LU R24, [R1+0x8] ;  /* 0x0000080001187983 */ /* 0x000f280000300800 */
[----:B------:R0:W-:Y:S02]  /*21960*/  STL [R1+0x28], R2 ;  /* 0x0000280201007387 */ /* 0x0001e40000100800 */
[----:B0-----:R-:W-:Y:S02]  /*21970*/  SEL R2, R21, R25, !P0 ;  /* 0x0000001915027207 */ /* 0x001fe40004000000 */
[----:B------:R-:W4:Y:S04]  /*21980*/  LDL.LU R25, [R1+0x4] ;  /* 0x0000040001197983 */ /* 0x000f280000300800 */
[----:B------:R0:W-:Y:S02]  /*21990*/  STL [R1+0x20], R2 ;  /* 0x0000200201007387 */ /* 0x0001e40000100800 */
[----:B0-----:R-:W0:Y:S01]  /*219a0*/  LDC R2, c[0x0][0x3ac] ;  /* 0x0000eb00ff027b82 */ /* 0x001e220000000800 */
[----:B-1----:R-:W-:-:S02]  /*219b0*/  LOP3.LUT R14, R14, 0x3f, RZ, 0xc0, !PT ;  /* 0x0000003f0e0e7812 */ /* 0x002fc400078ec0ff */
[C---:B-----5:R-:W-:Y:S02]  /*219c0*/  SEL R3, R21.reuse, R26, !P0 ;  /* 0x0000001a15037207 */ /* 0x060fe40004000000 */
[----:B------:R-:W5:Y:S04]  /*219d0*/  LDL.LU R26, [R1] ;  /* 0x00000000011a7983 */ /* 0x000f680000300800 */
[----:B------:R1:W-:Y:S02]  /*219e0*/  STL [R1+0x1c], R3 ;  /* 0x00001c0301007387 */ /* 0x0003e40000100800 */
[----:B-1----:R-:W-:Y:S02]  /*219f0*/  SEL R3, R21, R27, !P0 ;  /* 0x0000001b15037207 */ /* 0x002fe40004000000 */
[----:B------:R-:W5:Y:S01]  /*21a00*/  LDL.LU R27, [R1+0x10] ;  /* 0x00001000011b7983 */ /* 0x000f620000300800 */
[----:B0-----:R-:W-:-:S04]  /*21a10*/  IMAD R19, R14, R2, RZ ;  /* 0x000000020e137224 */ /* 0x001fc800078e02ff */
[----:B------:R-:W-:Y:S01]  /*21a20*/  IMAD R13, R2, 0x40, R19 ;  /* 0x00000040020d7824 */ /* 0x000fe200078e0213 */
[C---:B------:R-:W-:Y:S01]  /*21a30*/  LEA R2, P1, R19.reuse, UR14, 0x1 ;  /* 0x0000000e13027c11 */ /* 0x040fe2000f8208ff */
[----:B------:R0:W-:Y:S03]  /*21a40*/  STL [R1+0x18], R3 ;  /* 0x0000180301007387 */ /* 0x0001e60000100800 */
[----:B0-----:R-:W-:-:S05]  /*21a50*/  LEA.HI.X.SX32 R3, R19, UR15, 0x1, P1 ;  /* 0x0000000f13037c11 */ /* 0x001fca00088f0eff */
[----:B------:R0:W-:Y:S04]  /*21a60*/  STL.64 [R1+0x3550], R2 ;  /* 0x0035500201007387 */ /* 0x0001e80000100a00 */
[----:B0-----:R-:W5:Y:S01]  /*21a70*/  LDL.LU R3, [R1+0xc] ;  /* 0x00000c0001037983 */ /* 0x001f620000300800 */
[----:B------:R-:W0:Y:S01]  /*21a80*/  S2R R19, SR_TID.X ;  /* 0x0000000000137919 */ /* 0x000e220000002100 */
[----:B------:R-:W-:-:S04]  /*21a90*/  IMAD R20, RZ, RZ, -UR6 ;  /* 0x80000006ff147e24 */ /* 0x000fc8000f8e02ff */
[----:B------:R-:W-:Y:S01]  /*21aa0*/  IMAD R11, R20, 0x2, R10 ;  /* 0x00000002140b7824 */ /* 0x000fe200078e020a */
[----:B------:R-:W-:-:S03]  /*21ab0*/  LEA R12, P2, R13, UR14, 0x1 ;  /* 0x0000000e0d0c7c11 */ /* 0x000fc6000f8408ff */
[----:B------:R-:W-:Y:S01]  /*21ac0*/  IMAD R14, R20, 0x2, R11 ;  /* 0x00000002140e7824 */ /* 0x000fe200078e020b */
[----:B------:R-:W-:-:S03]  /*21ad0*/  LEA.HI.X.SX32 R13, R13, UR15, 0x1, P2 ;  /* 0x0000000f0d0d7c11 */ /* 0x000fc600090f0eff */
[----:B------:R-:W-:Y:S01]  /*21ae0*/  IMAD R16, R20, 0x2, R14 ;  /* 0x0000000214107824 */ /* 0x000fe200078e020e */
[----:B------:R-:W-:Y:S01]  /*21af0*/  STL [R1+0x3734], R12 ;  /* 0x0037340c01007387 */ /* 0x000fe20000100800 */
[----:B0-----:R-:W-:-:S04]  /*21b00*/  SHF.R.U32.HI R19, RZ, 0x5, R19 ;  /* 0x00000005ff137819 */ /* 0x001fc80000011613 */
[----:B------:R-:W-:-:S04]  /*21b10*/  SGXT.U32 R19, R19, 0x1 ;  /* 0x000000011313781a */ /* 0x000fc80000000000 */
[----:B------:R-:W-:Y:S01]  /*21b20*/  LOP3.LUT R23, R19, 0x7e, RZ, 0xfc, !PT ;  /* 0x0000007e13177812 */ /* 0x000fe200078efcff */
[----:B------:R-:W-:-:S04]  /*21b30*/  IMAD R18, R20, 0x2, R16 ;  /* 0x0000000214127824 */ /* 0x000fc800078e0210 */
[----:B------:R-:W-:Y:S01]  /*21b40*/  IMAD R23, R23, UR6, RZ ;  /* 0x0000000617177c24 */ /* 0x000fe2000f8e02ff */
[----:B------:R3:W-:Y:S01]  /*21b50*/  STL [R1+0x3730], R13 ;  /* 0x0037300d01007387 */ /* 0x0007e20000100800 */
[----:B--2---:R-:W-:Y:S01]  /*21b60*/  IMAD R17, R17, UR7, RZ ;  /* 0x0000000711117c24 */ /* 0x004fe2000f8e02ff */
[----:B------:R-:W0:Y:S04]  /*21b70*/  LDCU UR7, c[0x0][0x3b0] ;  /* 0x00007600ff0777ac */ /* 0x000e280008000800 */
[----:B------:R-:W-:Y:S01]  /*21b80*/  LEA R15, P0, R17, UR12, 0x1 ;  /* 0x0000000c110f7c11 */ /* 0x000fe2000f8008ff */
[----:B------:R-:W-:Y:S01]  /*21b90*/  IMAD R2, R19, UR6, RZ ;  /* 0x0000000613027c24 */ /* 0x000fe2000f8e02ff */
[----:B------:R-:W1:Y:S02]  /*21ba0*/  LDCU UR12, c[0x0][0x3a0] ;  /* 0x00007400ff0c77ac */ /* 0x000e640008000800 */
[----:B------:R-:W-:-:S02]  /*21bb0*/  LEA R20, P3, R23, R15, 0x1 ;  /* 0x0000000f17147211 */ /* 0x000fc400078608ff */
[----:B------:R-:W-:-:S03]  /*21bc0*/  LEA.HI.X.SX32 R17, R17, UR13, 0x1, P0 ;  /* 0x0000000d11117c11 */ /* 0x000fc600080f0eff */
[----:B------:R-:W-:Y:S01]  /*21bd0*/  STL [R1+0x3394], R20 ;  /* 0x0033941401007387 */ /* 0x000fe20000100800 */
[----:B---3--:R-:W-:-:S05]  /*21be0*/  LEA R13, P5, R22, R15, 0x1 ;  /* 0x0000000f160d7211 */ /* 0x008fca00078a08ff */
[----:B------:R-:W-:Y:S01]  /*21bf0*/  STL [R1+0x3398], R13 ;  /* 0x0033980d01007387 */ /* 0x000fe20000100800 */
[----:B----4-:R-:W-:-:S05]  /*21c00*/  LEA R21, P4, R28, R15, 0x1 ;  /* 0x0000000f1c157211 */ /* 0x010fca00078808ff */
[----:B------:R2:W-:Y:S02]  /*21c10*/  STL [R1+0x339c], R21 ;  /* 0x00339c1501007387 */ /* 0x0005e40000100800 */
[-C--:B--2---:R-:W-:Y:S02]  /*21c20*/  LEA R21, P1, R24, R15.reuse, 0x1 ;  /* 0x0000000f18157211 */ /* 0x084fe400078208ff */
[----:B-----5:R-:W-:-:S05]  /*21c30*/  LEA R13, P0, R3, R15, 0x1 ;  /* 0x0000000f030d7211 */ /* 0x020fca00078008ff */
[----:B------:R2:W-:Y:S04]  /*21c40*/  STL [R1+0x33a0], R13 ;  /* 0x0033a00d01007387 */ /* 0x0005e80000100800 */
[----:B------:R-:W-:Y:S01]  /*21c50*/  STL [R1+0x33a4], R21 ;  /* 0x0033a41501007387 */ /* 0x000fe20000100800 */
[----:B--2---:R-:W-:-:S05]  /*21c60*/  LEA R13, P2, R25, R15, 0x1 ;  /* 0x0000000f190d7211 */ /* 0x004fca00078408ff */
[----:B------:R2:W-:Y:S02]  /*21c70*/  STL [R1+0x33a8], R13 ;  /* 0x0033a80d01007387 */ /* 0x0005e40000100800 */
[----:B--2---:R-:W-:Y:S02]  /*21c80*/  LEA.HI.X.SX32 R13, R23, R17, 0x1, P3 ;  /* 0x00000011170d7211 */ /* 0x004fe400018f0eff */
[----:B------:R-:W-:-:S03]  /*21c90*/  LEA R23, P3, R27, R15, 0x1 ;  /* 0x0000000f1b177211 */ /* 0x000fc600078608ff */
[----:B------:R2:W-:Y:S04]  /*21ca0*/  STL [R1+0x3390], R13 ;  /* 0x0033900d01007387 */ /* 0x0005e80000100800 */
[----:B------:R3:W-:Y:S01]  /*21cb0*/  STL [R1+0x33ac], R23 ;  /* 0x0033ac1701007387 */ /* 0x0007e20000100800 */
[----:B--2---:R-:W-:Y:S02]  /*21cc0*/  LEA.HI.X.SX32 R13, R22, R17, 0x1, P5 ;  /* 0x00000011160d7211 */ /* 0x004fe400028f0eff */
[----:B---3--:R-:W-:-:S03]  /*21cd0*/  LEA R23, P5, R26, R15, 0x1 ;  /* 0x0000000f1a177211 */ /* 0x008fc600078a08ff */
[----:B------:R2:W-:Y:S04]  /*21ce0*/  STL [R1+0x3388], R13 ;  /* 0x0033880d01007387 */ /* 0x0005e80000100800 */
[----:B------:R-:W-:Y:S01]  /*21cf0*/  STL [R1+0x338c], R23 ;  /* 0x00338c1701007387 */ /* 0x000fe20000100800 */
[----:B--2---:R-:W-:Y:S01]  /*21d00*/  LEA.HI.X.SX32 R13, R28, R17, 0x1, P4 ;  /* 0x000000111c0d7211 */ /* 0x004fe200020f0eff */
[----:B------:R-:W-:-:S04]  /*21d10*/  IMAD R28, RZ, RZ, -UR6 ;  /* 0x80000006ff1c7e24 */ /* 0x000fc8000f8e02ff */
[----:B------:R2:W-:Y:S01]  /*21d20*/  STL [R1+0x3380], R13 ;  /* 0x0033800d01007387 */ /* 0x0005e20000100800 */
[----:B------:R-:W-:Y:S01]  /*21d30*/  IMAD R28, R28, 0x2, R29 ;  /* 0x000000021c1c7824 */ /* 0x000fe200078e021d */
        /* <DEDUP_REMOVED lines=8> */
[----:B------:R2:W-:Y:S01]  /*21dc0*/  STL [R1+0x3370], R13 ;  /* 0x0033700d01007387 */ /* 0x0005e20000100800 */
[----:B------:R-:W-:-:S03]  /*21dd0*/  LEA.HI.X.SX32 R27, R27, R17, 0x1, P3 ;  /* 0x000000111b1b7211 */ /* 0x000fc600018f0eff */
[----:B------:R3:W-:Y:S01]  /*21de0*/  STL [R1+0x3374], R3 ;  /* 0x0033740301007387 */ /* 0x0007e20000100800 */
[----:B--2---:R-:W-:Y:S02]  /*21df0*/  LEA.HI.X.SX32 R13, R25, R17, 0x1, P2 ;  /* 0x00000011190d7211 */ /* 0x004fe400010f0eff */
[----:B---3--:R-:W-:-:S03]  /*21e00*/  LEA R3, P2, R4, R15, 0x1 ;  /* 0x0000000f04037211 */ /* 0x008fc600078408ff */
[----:B------:R2:W-:Y:S04]  /*21e10*/  STL [R1+0x3368], R13 ;  /* 0x0033680d01007387 */ /* 0x0005e80000100800 */
[----:B------:R3:W-:Y:S01]  /*21e20*/  STL [R1+0x336c], R3 ;  /* 0x00336c0301007387 */ /* 0x0007e20000100800 */
[----:B--2---:R-:W-:-:S03]  /*21e30*/  LEA R13, P3, R6, R15, 0x1 ;  /* 0x0000000f060d7211 */ /* 0x004fc600078608ff */
[----:B------:R2:W-:Y:S01]  /*21e40*/  STL [R1+0x3360], R27 ;  /* 0x0033601b01007387 */ /* 0x0005e20000100800 */
[----:B---3--:R-:W-:-:S03]  /*21e50*/  LEA.HI.X.SX32 R3, R26, R17, 0x1, P5 ;  /* 0x000000111a037211 */ /* 0x008fc600028f0eff */
[----:B------:R3:W-:Y:S01]  /*21e60*/  STL [R1+0x3364], R13 ;  /* 0x0033640d01007387 */ /* 0x0007e20000100800 */
[----:B--2---:R-:W-:-:S03]  /*21e70*/  LEA R27, P5, R5, R15, 0x1 ;  /* 0x0000000f051b7211 */ /* 0x004fc600078a08ff */
[----:B------:R2:W-:Y:S01]  /*21e80*/  STL [R1+0x3358], R3 ;  /* 0x0033580301007387 */ /* 0x0005e20000100800 */
[----:B---3--:R-:W-:-:S03]  /*21e90*/  LEA.HI.X.SX32 R13, R29, R17, 0x1, P4 ;  /* 0x000000111d0d7211 */ /* 0x008fc600020f0eff */
[----:B------:R-:W-:Y:S01]  /*21ea0*/  STL [R1+0x335c], R27 ;  /* 0x00335c1b01007387 */ /* 0x000fe20000100800 */
[----:B------:R-:W-:-:S03]  /*21eb0*/  LEA.HI.X.SX32 R28, R28, R17, 0x1, P0 ;  /* 0x000000111c1c7211 */ /* 0x000fc600000f0eff */
[----:B------:R3:W-:Y:S01]  /*21ec0*/  STL [R1+0x3350], R13 ;  /* 0x0033500d01007387 */ /* 0x0007e20000100800 */
[----:B--2---:R-:W-:-:S05]  /*21ed0*/  LEA R3, P4, R7, R15, 0x1 ;  /* 0x0000000f07037211 */ /* 0x004fca00078808ff */
[----:B------:R2:W-:Y:S01]  /*21ee0*/  STL [R1+0x3354], R3 ;  /* 0x0033540301007387 */ /* 0x0005e20000100800 */
[----:B---3--:R-:W-:-:S03]  /*21ef0*/  LEA R13, P0, R8, R15, 0x1 ;  /* 0x0000000f080d7211 */ /* 0x008fc600078008ff */
[----:B------:R3:W-:Y:S04]  /*21f00*/  STL [R1+0x3348], R28 ;  /* 0x0033481c01007387 */ /* 0x0007e80000100800 */
[----:B------:R4:W-:Y:S01]  /*21f10*/  STL [R1+0x334c], R13 ;  /* 0x00334c0d01007387 */ /* 0x0009e20000100800 */
[----:B--2---:R-:W-:Y:S02]  /*21f20*/  LEA.HI.X.SX32 R3, R0, R17, 0x1, P1 ;  /* 0x0000001100037211 */ /* 0x004fe400008f0eff */
[----:B---3--:R-:W-:-:S03]  /*21f30*/  LEA R28, P1, R9, R15, 0x1 ;  /* 0x0000000f091c7211 */ /* 0x008fc600078208ff */
[----:B------:R2:W-:Y:S01]  /*21f40*/  STL [R1+0x3340], R3 ;  /* 0x0033400301007387 */ /* 0x0005e20000100800 */
[----:B----4-:R-:W-:-:S03]  /*21f50*/  LEA.HI.X.SX32 R13, R4, R17, 0x1, P2 ;  /* 0x00000011040d7211 */ /* 0x010fc600010f0eff */
[----:B------:R-:W-:Y:S04]  /*21f60*/  STL [R1+0x3344], R28 ;  /* 0x0033441c01007387 */ /* 0x000fe80000100800 */
[----:B------:R3:W-:Y:S01]  /*21f70*/  STL [R1+0x3338], R13 ;  /* 0x0033380d01007387 */ /* 0x0007e20000100800 */
[----:B--2---:R-:W-:Y:S02]  /*21f80*/  LEA R3, P2, R10, R15, 0x1 ;  /* 0x0000000f0a037211 */ /* 0x004fe400078408ff */
[----:B---3--:R-:W-:Y:S02]  /*21f90*/  LEA.HI.X.SX32 R13, R6, R17, 0x1, P3 ;  /* 0x00000011060d7211 */ /* 0x008fe400018f0eff */
[----:B------:R-:W-:Y:S01]  /*21fa0*/  LEA R6, P3, R11, R15, 0x1 ;  /* 0x0000000f0b067211 */ /* 0x000fe200078608ff */
[----:B------:R2:W-:Y:S01]  /*21fb0*/  STL [R1+0x333c], R3 ;  /* 0x00333c0301007387 */ /* 0x0005e20000100800 */
[----:B------:R-:W-:-:S03]  /*21fc0*/  LEA.HI.X.SX32 R7, R7, R17, 0x1, P4 ;  /* 0x0000001107077211 */ /* 0x000fc600020f0eff */
[----:B------:R-:W-:Y:S04]  /*21fd0*/  STL [R1+0x3330], R13 ;  /* 0x0033300d01007387 */ /* 0x000fe80000100800 */
[----:B------:R3:W-:Y:S01]  /*21fe0*/  STL [R1+0x3334], R6 ;  /* 0x0033340601007387 */ /* 0x0007e20000100800 */
[----:B--2---:R-:W-:Y:S02]  /*21ff0*/  LEA.HI.X.SX32 R3, R5, R17, 0x1, P5 ;  /* 0x0000001105037211 */ /* 0x004fe400028f0eff */
[----:B---3--:R-:W-:-:S03]  /*22000*/  LEA R6, P5, R14, R15, 0x1 ;  /* 0x0000000f0e067211 */ /* 0x008fc600078a08ff */
[----:B------:R2:W-:Y:S04]  /*22010*/  STL [R1+0x3328], R3 ;  /* 0x0033280301007387 */ /* 0x0005e80000100800 */
[----:B------:R-:W-:Y:S04]  /*22020*/  STL [R1+0x332c], R6 ;  /* 0x00332c0601007387 */ /* 0x000fe80000100800 */
[----:B------:R3:W-:Y:S01]  /*22030*/  STL [R1+0x3320], R7 ;  /* 0x0033200701007387 */ /* 0x0007e20000100800 */
[----:B--2---:R-:W-:Y:S01]  /*22040*/  LEA R3, P4, R16, R15, 0x1 ;  /* 0x0000000f10037211 */ /* 0x004fe200078808ff */
[----:B------:R-:W-:-:S04]  /*22050*/  IMAD R12, RZ, RZ, -UR6 ;  /* 0x80000006ff0c7e24 */ /* 0x000fc8000f8e02ff */
[----:B------:R2:W-:Y:S01]  /*22060*/  STL [R1+0x3324], R3 ;  /* 0x0033240301007387 */ /* 0x0005e20000100800 */
[----:B---3--:R-:W-:Y:S02]  /*22070*/  LEA.HI.X.SX32 R7, R8, R17, 0x1, P0 ;  /* 0x0000001108077211 */ /* 0x008fe400000f0eff */
[----:B------:R-:W-:-:S03]  /*22080*/  LEA R8, P0, R2, R15, 0x1 ;  /* 0x0000000f02087211 */ /* 0x000fc600078008ff */
[----:B------:R-:W-:Y:S01]  /*22090*/  STL [R1+0x3318], R7 ;  /* 0x0033180701007387 */ /* 0x000fe20000100800 */
[----:B--2---:R-:W-:-:S03]  /*220a0*/  LEA.HI.X.SX32 R3, R9, R17, 0x1, P1 ;  /* 0x0000001109037211 */ /* 0x004fc600008f0eff */
[----:B------:R2:W-:Y:S01]  /*220b0*/  STL [R1+0x331c], R8 ;  /* 0x00331c0801007387 */ /* 0x0005e20000100800 */
[-C--:B------:R-:W-:Y:S01]  /*220c0*/  LEA.HI.X.SX32 R9, R11, R17.reuse, 0x1, P3 ;  /* 0x000000110b097211 */ /* 0x080fe200018f0eff */
[----:B------:R-:W-:Y:S02]  /*220d0*/  IMAD R19, R12, 0x2, R18 ;  /* 0x000000020c137824 */ /* 0x000fe400078e0212 */
[----:B------:R3:W-:Y:S01]  /*220e0*/  STL [R1+0x3314], R3 ;  /* 0x0033140301007387 */ /* 0x0007e20000100800 */
[-C--:B--2---:R-:W-:Y:S02]  /*220f0*/  LEA.HI.X.SX32 R8, R10, R17.reuse, 0x1, P2 ;  /* 0x000000110a087211 */ /* 0x084fe400010f0eff */
[----:B---3--:R-:W-:-:S03]  /*22100*/  LEA.HI.X.SX32 R3, R14, R17, 0x1, P5 ;  /* 0x000000110e037211 */ /* 0x008fc600028f0eff */
[----:B------:R-:W-:Y:S01]  /*22110*/  STL [R1+0x3310], R8 ;  /* 0x0033100801007387 */ /* 0x000fe20000100800 */
[----:B------:R-:W-:-:S03]  /*22120*/  LEA R10, P1, R18, R15, 0x1 ;  /* 0x0000000f120a7211 */ /* 0x000fc600078208ff */
[----:B------:R2:W-:Y:S04]  /*22130*/  STL [R1+0x330c], R9 ;  /* 0x00330c0901007387 */ /* 0x0005e80000100800 */
[----:B------:R3:W-:Y:S01]  /*22140*/  STL [R1+0x3308], R3 ;  /* 0x0033080301007387 */ /* 0x0007e20000100800 */
[----:B------:R-:W-:Y:S01]  /*22150*/  IMAD R20, R12, 0x2, R19 ;  /* 0x000000020c147824 */ /* 0x000fe200078e0213 */
[----:B--2---:R-:W-:Y:S02]  /*22160*/  LEA.HI.X.SX32 R9, R16, R17, 0x1, P4 ;  /* 0x0000001110097211 */ /* 0x004fe400020f0eff */
[----:B---3--:R-:W-:-:S03]  /*22170*/  LEA R3, P2, R19, R15, 0x1 ;  /* 0x0000000f13037211 */ /* 0x008fc600078408ff */
[----:B------:R-:W-:Y:S01]  /*22180*/  STL [R1+0x32f8], R9 ;  /* 0x0032f80901007387 */ /* 0x000fe20000100800 */
[----:B------:R-:W-:-:S03]  /*22190*/  IMAD R21, R12, 0x2, R20 ;  /* 0x000000020c157824 */ /* 0x000fc600078e0214 */
[----:B------:R2:W-:Y:S04]  /*221a0*/  STL [R1+0x32fc], R10 ;  /* 0x0032fc0a01007387 */ /* 0x0005e80000100800 */
[----:B------:R3:W-:Y:S01]  /*221b0*/  STL [R1+0x3300], R3 ;  /* 0x0033000301007387 */ /* 0x0007e20000100800 */
[-C--:B--2---:R-:W-:Y:S02]  /*221c0*/  LEA.HI.X.SX32 R10, R2, R17.reuse, 0x1, P0 ;  /* 0x00000011020a7211 */ /* 0x084fe400000f0eff */
[----:B---3--:R-:W-:-:S03]  /*221d0*/  LEA.HI.X.SX32 R3, R18, R17, 0x1, P1 ;  /* 0x0000001112037211 */ /* 0x008fc600008f0eff */
[----:B------:R-:W-:Y:S01]  /*221e0*/  STL [R1+0x3304], R10 ;  /* 0x0033040a01007387 */ /* 0x000fe20000100800 */
[----:B------:R-:W-:Y:S01]  /*221f0*/  LEA.HI.X.SX32 R2, R19, R17, 0x1, P2 ;  /* 0x0000001113027211 */ /* 0x000fe200010f0eff */
[----:B------:R-:W-:Y:S01]  /*22200*/  IMAD R22, R12, 0x2, R21 ;  /* 0x000000020c167824 */ /* 0x000fe200078e0215 */
[----:B------:R-:W-:Y:S01]  /*22210*/  LEA R11, P0, R20, R15, 0x1 ;  /* 0x0000000f140b7211 */ /* 0x000fe200078008ff */
[----:B------:R2:W-:Y:S02]  /*22220*/  STL [R1+0x32f4], R3 ;  /* 0x0032f40301007387 */ /* 0x0005e40000100800 */
[----:B------:R-:W-:Y:S02]  /*22230*/  IMAD R23, R12, 0x2, R22 ;  /* 0x000000020c177824 */ /* 0x000fe400078e0216 */
[----:B------:R3:W-:Y:S01]  /*22240*/  STL [R1+0x32e4], R2 ;  /* 0x0032e40201007387 */ /* 0x0007e20000100800 */
[----:B------:R-:W-:Y:S02]  /*22250*/  LEA.HI.X.SX32 R13, R20, R17, 0x1, P0 ;  /* 0x00000011140d7211 */ /* 0x000fe400000f0eff */
[-C--:B--2---:R-:W-:Y:S01]  /*22260*/  LEA R3, P1, R21, R15.reuse, 0x1 ;  /* 0x0000000f15037211 */ /* 0x084fe200078208ff */
[----:B------:R-:W-:Y:S01]  /*22270*/  STL [R1+0x32e8], R11 ;  /* 0x0032e80b01007387 */ /* 0x000fe20000100800 */
[----:B---3--:R-:W-:-:S03]  /*22280*/  LEA R2, P2, R22, R15, 0x1 ;  /* 0x0000000f16027211 */ /* 0x008fc600078408ff */
[----:B------:R2:W-:Y:S01]  /*22290*/  STL [R1+0x32ec], R3 ;  /* 0x0032ec0301007387 */ /* 0x0005e20000100800 */
[----:B------:R-:W-:-:S03]  /*222a0*/  IMAD R24, R12, 0x2, R23 ;  /* 0x000000020c187824 */ /* 0x000fc600078e0217 */
[----:B------:R3:W-:Y:S01]  /*222b0*/  STL [R1+0x32f0], R2 ;  /* 0x0032f00201007387 */ /* 0x0007e20000100800 */
[----:B------:R-:W-:Y:S01]  /*222c0*/  IMAD R25, R12, 0x2, R24 ;  /* 0x000000020c197824 */ /* 0x000fe200078e0218 */
[-C--:B--2---:R-:W-:Y:S02]  /*222d0*/  LEA.HI.X.SX32 R3, R21, R17.reuse, 0x1, P1 ;  /* 0x0000001115037211 */ /* 0x084fe400008f0eff */
[----:B------:R2:W-:Y:S01]  /*222e0*/  STL [R1+0x32e0], R13 ;  /* 0x0032e00d01007387 */ /* 0x0005e20000100800 */
[----:B---3--:R-:W-:-:S03]  /*222f0*/  LEA.HI.X.SX32 R2, R22, R17, 0x1, P2 ;  /* 0x0000001116027211 */ /* 0x008fc600010f0eff */
[----:B------:R3:W-:Y:S01]  /*22300*/  STL [R1+0x32dc], R3 ;  /* 0x0032dc0301007387 */ /* 0x0007e20000100800 */
[----:B------:R-:W-:Y:S01]  /*22310*/  IMAD R26, R12, 0x2, R25 ;  /* 0x000000020c1a7824 */ /* 0x000fe200078e0219 */
[-C--:B--2---:R-:W-:Y:S02]  /*22320*/  LEA R13, P0, R23, R15.reuse, 0x1 ;  /* 0x0000000f170d7211 */ /* 0x084fe400078008ff */
[----:B------:R2:W-:Y:S01]  /*22330*/  STL [R1+0x32cc], R2 ;  /* 0x0032cc0201007387 */ /* 0x0005e20000100800 */
[----:B---3--:R-:W-:-:S03]  /*22340*/  LEA R3, P1, R24, R15, 0x1 ;  /* 0x0000000f18037211 */ /* 0x008fc600078208ff */
[----:B------:R3:W-:Y:S01]  /*22350*/  STL [R1+0x32d0], R13 ;  /* 0x0032d00d01007387 */ /* 0x0007e20000100800 */
[----:B------:R-:W-:-:S03]  /*22360*/  IMAD R27, R12, 0x2, R26 ;  /* 0x000000020c1b7824 */ /* 0x000fc600078e021a */
[----:B------:R4:W-:Y:S01]  /*22370*/  STL [R1+0x32d4], R3 ;  /* 0x0032d40301007387 */ /* 0x0009e20000100800 */
[----:B--2---:R-:W-:Y:S02]  /*22380*/  LEA R2, P2, R25, R15, 0x1 ;  /* 0x0000000f19027211 */ /* 0x004fe400078408ff */
[----:B---3--:R-:W-:-:S03]  /*22390*/  LEA.HI.X.SX32 R13, R23, R17, 0x1, P0 ;  /* 0x00000011170d7211 */ /* 0x008fc600000f0eff */
[----:B------:R2:W-:Y:S01]  /*223a0*/  STL [R1+0x32d8], R2 ;  /* 0x0032d80201007387 */ /* 0x0005e20000100800 */
[----:B----4-:R-:W-:-:S03]  /*223b0*/  LEA.HI.X.SX32 R3, R24, R17, 0x1, P1 ;  /* 0x0000001118037211 */ /* 0x010fc600008f0eff */
[----:B------:R3:W-:Y:S01]  /*223c0*/  STL [R1+0x32c8], R13 ;  /* 0x0032c80d01007387 */ /* 0x0007e20000100800 */
[----:B------:R-:W-:-:S03]  /*223d0*/  IMAD R0, R12, 0x2, R27 ;  /* 0x000000020c007824 */ /* 0x000fc600078e021b */
[----:B------:R4:W-:Y:S01]  /*223e0*/  STL [R1+0x32c4], R3 ;  /* 0x0032c40301007387 */ /* 0x0009e20000100800 */
[----:B--2---:R-:W-:Y:S02]  /*223f0*/  LEA.HI.X.SX32 R2, R25, R17, 0x1, P2 ;  /* 0x0000001119027211 */ /* 0x004fe400010f0eff */
[-C--:B---3--:R-:W-:Y:S01]  /*22400*/  LEA R13, P0, R26, R15.reuse, 0x1 ;  /* 0x0000000f1a0d7211 */ /* 0x088fe200078008ff */
[C---:B------:R-:W-:Y:S01]  /*22410*/  IMAD R4, R12.reuse, 0x2, R0 ;  /* 0x000000020c047824 */ /* 0x040fe200078e0200 */
[-C--:B----4-:R-:W-:Y:S01]  /*22420*/  LEA R3, P1, R27, R15.reuse, 0x1 ;  /* 0x0000000f1b037211 */ /* 0x090fe200078208ff */
[----:B------:R2:W-:Y:S02]  /*22430*/  STL [R1+0x32b4], R2 ;  /* 0x0032b40201007387 */ /* 0x0005e40000100800 */
[----:B------:R-:W-:Y:S02]  /*22440*/  IMAD R5, R12, 0x2, R4 ;  /* 0x000000020c057824 */ /* 0x000fe400078e0204 */
[----:B------:R3:W-:Y:S04]  /*22450*/  STL [R1+0x32b8], R13 ;  /* 0x0032b80d01007387 */ /* 0x0007e80000100800 */
[----:B------:R4:W-:Y:S01]  /*22460*/  STL [R1+0x32bc], R3 ;  /* 0x0032bc0301007387 */ /* 0x0009e20000100800 */
[----:B--2---:R-:W-:-:S02]  /*22470*/  LEA R2, P2, R0, R15, 0x1 ;  /* 0x0000000f00027211 */ /* 0x004fc400078408ff */
        /* <DEDUP_REMOVED lines=8> */
[----:B------:R-:W-:Y:S01]  /*22500*/  IMAD R7, R12, 0x2, R6 ;  /* 0x000000020c077824 */ /* 0x000fe200078e0206 */
[----:B----4-:R-:W-:Y:S01]  /*22510*/  LEA R3, P1, R5, R15, 0x1 ;  /* 0x0000000f05037211 */ /* 0x010fe200078208ff */
[----:B------:R2:W-:Y:S01]  /*22520*/  STL [R1+0x329c], R2 ;  /* 0x00329c0201007387 */ /* 0x0005e20000100800 */
[----:B------:R-:W-:-:S03]  /*22530*/  LEA.HI.X.SX32 R4, R4, R17, 0x1, P0 ;  /* 0x0000001104047211 */ /* 0x000fc600000f0eff */
[----:B------:R-:W-:Y:S01]  /*22540*/  STL [R1+0x32a0], R13 ;  /* 0x0032a00d01007387 */ /* 0x000fe20000100800 */
[----:B------:R-:W-:-:S03]  /*22550*/  IMAD R8, R12, 0x2, R7 ;  /* 0x000000020c087824 */ /* 0x000fc600078e0207 */
[----:B------:R3:W-:Y:S01]  /*22560*/  STL [R1+0x32a4], R3 ;  /* 0x0032a40301007387 */ /* 0x0007e20000100800 */
[----:B--2---:R-:W-:Y:S01]  /*22570*/  LEA R2, P2, R6, R15, 0x1 ;  /* 0x0000000f06027211 */ /* 0x004fe200078408ff */
[----:B------:R-:W-:-:S04]  /*22580*/  IMAD R9, R12, 0x2, R8 ;  /* 0x000000020c097824 */ /* 0x000fc800078e0208 */
[----:B------:R2:W-:Y:S01]  /*22590*/  STL [R1+0x32a8], R2 ;  /* 0x0032a80201007387 */ /* 0x0005e20000100800 */
[----:B---3--:R-:W-:-:S03]  /*225a0*/  LEA.HI.X.SX32 R3, R5, R17, 0x1, P1 ;  /* 0x0000001105037211 */ /* 0x008fc600008f0eff */
[----:B------:R-:W-:Y:S01]  /*225b0*/  STL [R1+0x3298], R4 ;  /* 0x0032980401007387 */ /* 0x000fe20000100800 */
[----:B------:R-:W-:-:S03]  /*225c0*/  LEA R5, P0, R7, R15, 0x1 ;  /* 0x0000000f07057211 */ /* 0x000fc600078008ff */
[----:B------:R3:W-:Y:S01]  /*225d0*/  STL [R1+0x3294], R3 ;  /* 0x0032940301007387 */ /* 0x0007e20000100800 */
[-C--:B--2---:R-:W-:Y:S01]  /*225e0*/  LEA.HI.X.SX32 R2, R6, R17.reuse, 0x1, P2 ;  /* 0x0000001106027211 */ /* 0x084fe200010f0eff */
[----:B------:R-:W-:Y:S01]  /*225f0*/  IMAD R10, R12, 0x2, R9 ;  /* 0x000000020c0a7824 */ /* 0x000fe200078e0209 */
[----:B------:R-:W-:-:S03]  /*22600*/  LEA.HI.X.SX32 R6, R7, R17, 0x1, P0 ;  /* 0x0000001107067211 */ /* 0x000fc600000f0eff */
[----:B------:R2:W-:Y:S01]  /*22610*/  STL [R1+0x3284], R2 ;  /* 0x0032840201007387 */ /* 0x0005e20000100800 */
[----:B---3--:R-:W-:-:S03]  /*22620*/  LEA R3, P1, R8, R15, 0x1 ;  /* 0x0000000f08037211 */ /* 0x008fc600078208ff */
[----:B------:R-:W-:Y:S01]  /*22630*/  STL [R1+0x3288], R5 ;  /* 0x0032880501007387 */ /* 0x000fe20000100800 */
[----:B------:R-:W-:-:S03]  /*22640*/  IMAD R11, R12, 0x2, R10 ;  /* 0x000000020c0b7824 */ /* 0x000fc600078e020a */
[----:B------:R3:W-:Y:S01]  /*22650*/  STL [R1+0x328c], R3 ;  /* 0x00328c0301007387 */ /* 0x0007e20000100800 */
[-C--:B--2---:R-:W-:Y:S01]  /*22660*/  LEA R2, P2, R9, R15.reuse, 0x1 ;  /* 0x0000000f09027211 */ /* 0x084fe200078408ff */
[----:B------:R-:W-:Y:S01]  /*22670*/  IMAD R14, R12, 0x2, R11 ;  /* 0x000000020c0e7824 */ /* 0x000fe200078e020b */
[----:B------:R-:W-:-:S03]  /*22680*/  LEA R7, P0, R10, R15, 0x1 ;  /* 0x0000000f0a077211 */ /* 0x000fc600078008ff */
[----:B------:R2:W-:Y:S01]  /*22690*/  STL [R1+0x3290], R2 ;  /* 0x0032900201007387 */ /* 0x0005e20000100800 */
[----:B---3--:R-:W-:-:S03]  /*226a0*/  LEA.HI.X.SX32 R3, R8, R17, 0x1, P1 ;  /* 0x0000001108037211 */ /* 0x008fc600008f0eff */
[----:B------:R-:W-:Y:S04]  /*226b0*/  STL [R1+0x3280], R6 ;  /* 0x0032800601007387 */ /* 0x000fe80000100800 */
        /* <DEDUP_REMOVED lines=39> */
[----:B--2---:R-:W-:Y:S01]  /*22930*/  LEA R2, P2, R4, R15, 0x1 ;  /* 0x0000000f04027211 */ /* 0x004fe200078408ff */
[----:B------:R-:W-:-:S04]  /*22940*/  IMAD R7, R12, 0x2, R6 ;  /* 0x000000020c077824 */ /* 0x000fc800078e0206 */
[----:B------:R2:W-:Y:S01]  /*22950*/  STL [R1+0x3248], R2 ;  /* 0x0032480201007387 */ /* 0x0005e20000100800 */
[----:B---3--:R-:W-:-:S03]  /*22960*/  LEA.HI.X.SX32 R3, R20, R17, 0x1, P1 ;  /* 0x0000001114037211 */ /* 0x008fc600008f0eff */
[----:B------:R-:W-:Y:S04]  /*22970*/  STL [R1+0x3238], R0 ;  /* 0x0032380001007387 */ /* 0x000fe80000100800 */
[----:B------:R3:W-:Y:S01]  /*22980*/  STL [R1+0x3234], R3 ;  /* 0x0032340301007387 */ /* 0x0007e20000100800 */
[----:B--2---:R-:W-:Y:S02]  /*22990*/  LEA.HI.X.SX32 R2, R4, R17, 0x1, P2 ;  /* 0x0000001104027211 */ /* 0x004fe400010f0eff */
[-C--:B------:R-:W-:Y:S01]  /*229a0*/  LEA R4, P0, R5, R15.reuse, 0x1 ;  /* 0x0000000f05047211 */ /* 0x080fe200078008ff */
[----:B------:R-:W-:Y:S02]  /*229b0*/  IMAD R8, R12, 0x2, R7 ;  /* 0x000000020c087824 */ /* 0x000fe400078e0207 */
[----:B------:R2:W-:Y:S01]  /*229c0*/  STL [R1+0x3224], R2 ;  /* 0x0032240201007387 */ /* 0x0005e20000100800 */
[----:B---3--:R-:W-:-:S03]  /*229d0*/  LEA R3, P1, R6, R15, 0x1 ;  /* 0x0000000f06037211 */ /* 0x008fc600078208ff */
[----:B------:R-:W-:Y:S01]  /*229e0*/  STL [R1+0x3228], R4 ;  /* 0x0032280401007387 */ /* 0x000fe20000100800 */
[----:B------:R-:W-:Y:S01]  /*229f0*/  LEA.HI.X.SX32 R5, R5, R17, 0x1, P0 ;  /* 0x0000001105057211 */ /* 0x000fe200000f0eff */
[C---:B------:R-:W-:Y:S02]  /*22a00*/  IMAD R9, R12.reuse, 0x2, R8 ;  /* 0x000000020c097824 */ /* 0x040fe400078e0208 */
        /* <DEDUP_REMOVED lines=23> */
[----:B--2---:R-:W-:-:S05]  /*22b80*/  LEA.HI.X.SX32 R2, R10, R17, 0x1, P2 ;  /* 0x000000110a027211 */ /* 0x004fca00010f0eff */
[----:B------:R2:W-:Y:S01]  /*22b90*/  STL [R1+0x31f4], R2 ;  /* 0x0031f40201007387 */ /* 0x0005e20000100800 */
[----:B---3--:R-:W-:-:S03]  /*22ba0*/  LEA R3, P1, R0, R15, 0x1 ;  /* 0x0000000f00037211 */ /* 0x008fc600078208ff */
[----:B------:R-:W-:Y:S04]  /*22bb0*/  STL [R1+0x31f8], R8 ;  /* 0x0031f80801007387 */ /* 0x000fe80000100800 */
[----:B------:R3:W-:Y:S01]  /*22bc0*/  STL [R1+0x31fc], R3 ;  /* 0x0031fc0301007387 */ /* 0x0007e20000100800 */
[----:B--2---:R-:W-:Y:S02]  /*22bd0*/  LEA R2, P2, R4, R15, 0x1 ;  /* 0x0000000f04027211 */ /* 0x004fe400078408ff */
[----:B---3--:R-:W-:-:S03]  /*22be0*/  LEA.HI.X.SX32 R3, R11, R17, 0x1, P0 ;  /* 0x000000110b037211 */ /* 0x008fc600000f0eff */
[----:B------:R2:W-:Y:S04]  /*22bf0*/  STL [R1+0x3200], R2 ;  /* 0x0032000201007387 */ /* 0x0005e80000100800 */
[----:B------:R3:W-:Y:S04]  /*22c00*/  STL [R1+0x31f0], R3 ;  /* 0x0031f00301007387 */ /* 0x0007e80000100800 */
[----:B------:R-:W0:Y:S01]  /*22c10*/  LDL.LU R28, [R1+0x828] ;  /* 0x00082800011c7983 */ /* 0x000e220000300800 */
[----:B------:R-:W-:Y:S01]  /*22c20*/  IMAD R5, R12, 0x2, R4 ;  /* 0x000000020c057824 */ /* 0x000fe200078e0204 */
[----:B------:R-:W-:-:S03]  /*22c30*/  LEA.HI.X.SX32 R0, R0, R17, 0x1, P1 ;  /* 0x0000001100007211 */ /* 0x000fc600008f0eff */
[----:B------:R-:W-:Y:S01]  /*22c40*/  IMAD R6, R12, 0x2, R5 ;  /* 0x000000020c067824 */ /* 0x000fe200078e0205 */
[----:B--2---:R-:W-:-:S03]  /*22c50*/  LEA.HI.X.SX32 R2, R4, R17, 0x1, P2 ;  /* 0x0000001104027211 */ /* 0x004fc600010f0eff */
[----:B------:R-:W-:Y:S01]  /*22c60*/  IMAD R7, R12, 0x2, R6 ;  /* 0x000000020c077824 */ /* 0x000fe200078e0206 */
[-C--:B---3--:R-:W-:Y:S01]  /*22c70*/  LEA R3, P0, R5, R15.reuse, 0x1 ;  /* 0x0000000f05037211 */ /* 0x088fe200078008ff */
[----:B------:R-:W-:Y:S01]  /*22c80*/  STL [R1+0x31ec], R0 ;  /* 0x0031ec0001007387 */ /* 0x000fe20000100800 */
[-C--:B------:R-:W-:Y:S02]  /*22c90*/  LEA R4, P1, R6, R15.reuse, 0x1 ;  /* 0x0000000f06047211 */ /* 0x080fe400078208ff */
[----:B------:R-:W-:Y:S01]  /*22ca0*/  LEA R9, P2, R7, R15, 0x1 ;  /* 0x0000000f07097211 */ /* 0x000fe200078408ff */
[----:B------:R2:W-:Y:S01]  /*22cb0*/  STL [R1+0x31dc], R2 ;  /* 0x0031dc0201007387 */ /* 0x0005e20000100800 */
[----:B------:R-:W-:-:S03]  /*22cc0*/  IMAD R8, R12, 0x2, R7 ;  /* 0x000000020c087824 */ /* 0x000fc600078e0207 */
[----:B--2---:R-:W2:Y:S04]  /*22cd0*/  LDL.LU R2, [R1+0x824] ;  /* 0x0008240001027983 */ /* 0x004ea80000300800 */
[----:B------:R3:W-:Y:S01]  /*22ce0*/  STL [R1+0x31e0], R3 ;  /* 0x0031e00301007387 */ /* 0x0007e20000100800 */
[----:B------:R-:W-:-:S03]  /*22cf0*/  IMAD R0, R12, 0x2, R8 ;  /* 0x000000020c007824 */ /* 0x000fc600078e0208 */
[----:B---3--:R-:W3:Y:S04]  /*22d00*/  LDL.LU R3, [R1+0x820] ;  /* 0x0008200001037983 */ /* 0x008ee80000300800 */
[----:B------:R-:W-:Y:S04]  /*22d10*/  STL [R1+0x31e4], R4 ;  /* 0x0031e40401007387 */ /* 0x000fe80000100800 */
[----:B------:R4:W-:Y:S04]  /*22d20*/  STL [R1+0x31e8], R9 ;  /* 0x0031e80901007387 */ /* 0x0009e80000100800 */
[----:B------:R-:W5:Y:S01]  /*22d30*/  LDL.LU R16, [R1+0x81c] ;  /* 0x00081c0001107983 */ /* 0x000f620000300800 */
[----:B----4-:R-:W-:-:S02]  /*22d40*/  LEA.HI.X.SX32 R9, R5, R17, 0x1, P0 ;  /* 0x0000001105097211 */ /* 0x010fc400000f0eff */
[-C--:B------:R-:W-:Y:S02]  /*22d50*/  LEA.HI.X.SX32 R5, R6, R17.reuse, 0x1, P1 ;  /* 0x0000001106057211 */ /* 0x080fe400008f0eff */
[----:B------:R-:W-:Y:S01]  /*22d60*/  LEA.HI.X.SX32 R6, R7, R17, 0x1, P2 ;  /* 0x0000001107067211 */ /* 0x000fe200010f0eff */
[----:B------:R-:W-:Y:S04]  /*22d70*/  STL [R1+0x31d8], R9 ;  /* 0x0031d80901007387 */ /* 0x000fe80000100800 */
[----:B------:R4:W-:Y:S01]  /*22d80*/  STL [R1+0x31d4], R5 ;  /* 0x0031d40501007387 */ /* 0x0009e20000100800 */
[----:B------:R-:W-:-:S03]  /*22d90*/  IMAD R4, R12, 0x2, R0 ;  /* 0x000000020c047824 */ /* 0x000fc600078e0200 */
[----:B------:R-:W5:Y:S04]  /*22da0*/  LDL.LU R14, [R1+0x818] ;  /* 0x00081800010e7983 */ /* 0x000f680000300800 */
[----:B------:R1:W-:Y:S01]  /*22db0*/  STL [R1+0x31d0], R6 ;  /* 0x0031d00601007387 */ /* 0x0003e20000100800 */
[-C--:B------:R-:W-:Y:S01]  /*22dc0*/  LEA R7, P1, R0, R15.reuse, 0x1 ;  /* 0x0000000f00077211 */ /* 0x080fe200078208ff */
[----:B----4-:R-:W-:Y:S02]  /*22dd0*/  IMAD R5, R12, 0x2, R4 ;  /* 0x000000020c057824 */ /* 0x010fe400078e0204 */
[----:B------:R-:W4:Y:S04]  /*22de0*/  LDL.LU R27, [R1+0x814] ;  /* 0x00081400011b7983 */ /* 0x000f280000300800 */
[----:B------:R-:W4:Y:S01]  /*22df0*/  LDL.LU R26, [R1+0x810] ;  /* 0x00081000011a7983 */ /* 0x000f220000300800 */
[----:B-1----:R-:W-:-:S05]  /*22e00*/  LEA R6, P0, R8, R15, 0x1 ;  /* 0x0000000f08067211 */ /* 0x002fca00078008ff */
[----:B------:R1:W-:Y:S04]  /*22e10*/  STL [R1+0x31c4], R6 ;  /* 0x0031c40601007387 */ /* 0x0003e80000100800 */
[----:B------:R-:W4:Y:S01]  /*22e20*/  LDL.LU R25, [R1+0x80c] ;  /* 0x00080c0001197983 */ /* 0x000f220000300800 */
[----:B-1----:R-:W-:-:S03]  /*22e30*/  LEA R6, P2, R4, R15, 0x1 ;  /* 0x0000000f04067211 */ /* 0x002fc600078408ff */
[----:B------:R1:W-:Y:S04]  /*22e40*/  STL [R1+0x31c8], R7 ;  /* 0x0031c80701007387 */ /* 0x0003e80000100800 */
[----:B------:R-:W4:Y:S01]  /*22e50*/  LDL.LU R24, [R1+0x808] ;  /* 0x0008080001187983 */ /* 0x000f220000300800 */
[----:B------:R-:W-:-:S03]  /*22e60*/  LEA.HI.X.SX32 R0, R0, R17, 0x1, P1 ;  /* 0x0000001100007211 */ /* 0x000fc600008f0eff */
[----:B------:R1:W-:Y:S02]  /*22e70*/  STL [R1+0x31cc], R6 ;  /* 0x0031cc0601007387 */ /* 0x0003e40000100800 */
[C---:B-1----:R-:W-:Y:S02]  /*22e80*/  LEA R7, P3, R5.reuse, R15, 0x1 ;  /* 0x0000000f05077211 */ /* 0x042fe400078608ff */
[----:B------:R-:W4:Y:S01]  /*22e90*/  LDL.LU R23, [R1+0x804] ;  /* 0x0008040001177983 */ /* 0x000f220000300800 */
[-C--:B------:R-:W-:Y:S02]  /*22ea0*/  LEA.HI.X.SX32 R4, R4, R17.reuse, 0x1, P2 ;  /* 0x0000001104047211 */ /* 0x080fe400010f0eff */
[-C--:B------:R-:W-:Y:S01]  /*22eb0*/  LEA.HI.X.SX32 R6, R8, R17.reuse, 0x1, P0 ;  /* 0x0000001108067211 */ /* 0x080fe200000f0eff */
[----:B------:R-:W-:Y:S04]  /*22ec0*/  STL [R1+0x31c0], R7 ;  /* 0x0031c00701007387 */ /* 0x000fe80000100800 */
[----:B------:R-:W4:Y:S04]  /*22ed0*/  LDL.LU R22, [R1+0x800] ;  /* 0x0008000001167983 */ /* 0x000f280000300800 */
[----:B------:R-:W-:Y:S04]  /*22ee0*/  STL [R1+0x31bc], R6 ;  /* 0x0031bc0601007387 */ /* 0x000fe80000100800 */
[----:B------:R-:W4:Y:S04]  /*22ef0*/  LDL.LU R21, [R1+0x7fc] ;  /* 0x0007fc0001157983 */ /* 0x000f280000300800 */
[----:B------:R1:W-:Y:S04]  /*22f00*/  STL [R1+0x31b8], R0 ;  /* 0x0031b80001007387 */ /* 0x0003e80000100800 */
[----:B------:R-:W4:Y:S04]  /*22f10*/  LDL.LU R29, [R1+0x7f8] ;  /* 0x0007f800011d7983 */ /* 0x000f280000300800 */
[----:B------:R0:W-:Y:S01]  /*22f20*/  STL [R1+0x31b4], R4 ;  /* 0x0031b40401007387 */ /* 0x0001e20000100800 */
[----:B-1----:R-:W-:-:S03]  /*22f30*/  LEA.HI.X.SX32 R0, R5, R17, 0x1, P3 ;  /* 0x0000001105007211 */ /* 0x002fc600018f0eff */
[----:B------:R-:W4:Y:S04]  /*22f40*/  LDL.LU R13, [R1+0x7f4] ;  /* 0x0007f400010d7983 */ /* 0x000f280000300800 */
[----:B------:R-:W-:Y:S01]  /*22f50*/  STL [R1+0x31b0], R0 ;  /* 0x0031b00001007387 */ /* 0x000fe20000100800 */
[----:B0-----:R-:W-:-:S03]  /*22f60*/  IMAD R4, R28, UR7, RZ ;  /* 0x000000071c047c24 */ /* 0x001fc6000f8e02ff */
[----:B------:R-:W4:Y:S04]  /*22f70*/  LDL.LU R28, [R1+0x7f0] ;  /* 0x0007f000011c7983 */ /* 0x000f280000300800 */
[----:B------:R-:W-:Y:S04]  /*22f80*/  STL [R1+0x3738], R4 ;  /* 0x0037380401007387 */ /* 0x000fe80000100800 */
[----:B------:R-:W4:Y:S01]  /*22f90*/  LDL.LU R12, [R1+0x7ec] ;  /* 0x0007ec00010c7983 */ /* 0x000f220000300800 */
[----:B--2---:R-:W-:-:S03]  /*22fa0*/  IMAD R5, R2, UR7, RZ ;  /* 0x0000000702057c24 */ /* 0x004fc6000f8e02ff */
[----:B------:R-:W2:Y:S04]  /*22fb0*/  LDL.LU R2, [R1+0x7e8] ;  /* 0x0007e80001027983 */ /* 0x000ea80000300800 */
[----:B------:R-:W-:Y:S01]  /*22fc0*/  STL [R1+0x373c], R5 ;  /* 0x00373c0501007387 */ /* 0x000fe20000100800 */
[----:B---3--:R-:W-:-:S03]  /*22fd0*/  IMAD R6, R3, UR7, RZ ;  /* 0x0000000703067c24 */ /* 0x008fc6000f8e02ff */
[----:B------:R-:W3:Y:S04]  /*22fe0*/  LDL.LU R3, [R1+0x7e4] ;  /* 0x0007e40001037983 */ /* 0x000ee80000300800 */
[----:B------:R-:W-:Y:S01]  /*22ff0*/  STL [R1+0x3740], R6 ;  /* 0x0037400601007387 */ /* 0x000fe20000100800 */
[----:B-----5:R-:W-:-:S05]  /*23000*/  IMAD R7, R16, UR7, RZ ;  /* 0x0000000710077c24 */ /* 0x020fca000f8e02ff */
[----:B------:R-:W-:Y:S01]  /*23010*/  STL [R1+0x3744], R7 ;  /* 0x0037440701007387 */ /* 0x000fe20000100800 */
[----:B------:R-:W-:Y:S02]  /*23020*/  IMAD R8, R14, UR7, RZ ;  /* 0x000000070e087c24 */ /* 0x000fe4000f8e02ff */
[----:B----4-:R-:W-:-:S03]  /*23030*/  IMAD R9, R27, UR7, RZ ;  /* 0x000000071b097c24 */ /* 0x010fc6000f8e02ff */
[----:B------:R-:W-:Y:S01]  /*23040*/  STL [R1+0x3748], R8 ;  /* 0x0037480801007387 */ /* 0x000fe20000100800 */
[----:B------:R-:W-:-:S03]  /*23050*/  IMAD R10, R26, UR7, RZ ;  /* 0x000000071a0a7c24 */ /* 0x000fc6000f8e02ff */
[----:B------:R-:W-:Y:S04]  /*23060*/  STL [R1+0x374c], R9 ;  /* 0x00374c0901007387 */ /* 0x000fe80000100800 */
[----:B------:R-:W-:Y:S01]  /*23070*/  STL [R1+0x3750], R10 ;  /* 0x0037500a01007387 */ /* 0x000fe20000100800 */
[----:B------:R-:W-:-:S05]  /*23080*/  IMAD R11, R25, UR7, RZ ;  /* 0x00000007190b7c24 */ /* 0x000fca000f8e02ff */
[----:B------:R-:W-:Y:S01]  /*23090*/  STL [R1+0x3754], R11 ;  /* 0x0037540b01007387 */ /* 0x000fe20000100800 */
[----:B------:R-:W-:Y:S02]  /*230a0*/  IMAD R14, R24, UR7, RZ ;  /* 0x00000007180e7c24 */ /* 0x000fe4000f8e02ff */
[----:B------:R-:W-:-:S03]  /*230b0*/  IMAD R15, R23, UR7, RZ ;  /* 0x00000007170f7c24 */ /* 0x000fc6000f8e02ff */
[----:B------:R-:W-:Y:S04]  /*230c0*/  STL [R1+0x3758], R14 ;  /* 0x0037580e01007387 */ /* 0x000fe80000100800 */
[----:B------:R-:W-:Y:S01]  /*230d0*/  STL [R1+0x375c], R15 ;  /* 0x00375c0f01007387 */ /* 0x000fe20000100800 */
[----:B------:R-:W-:Y:S02]  /*230e0*/  IMAD R16, R22, UR7, RZ ;  /* 0x0000000716107c24 */ /* 0x000fe4000f8e02ff */
[----:B------:R-:W-:-:S03]  /*230f0*/  IMAD R17, R21, UR7, RZ ;  /* 0x0000000715117c24 */ /* 0x000fc6000f8e02ff */
[----:B------:R-:W-:Y:S01]  /*23100*/  STL [R1+0x3760], R16 ;  /* 0x0037601001007387 */ /* 0x000fe20000100800 */
[----:B------:R-:W-:-:S03]  /*23110*/  IMAD R18, R29, UR7, RZ ;  /* 0x000000071d127c24 */ /* 0x000fc6000f8e02ff */
[----:B------:R-:W-:Y:S01]  /*23120*/  STL [R1+0x3764], R17 ;  /* 0x0037641101007387 */ /* 0x000fe20000100800 */
[----:B------:R-:W-:-:S03]  /*23130*/  IMAD R19, R13, UR7, RZ ;  /* 0x000000070d137c24 */ /* 0x000fc6000f8e02ff */
[----:B------:R-:W-:Y:S04]  /*23140*/  STL [R1+0x3768], R18 ;  /* 0x0037681201007387 */ /* 0x000fe80000100800 */
[----:B------:R-:W-:Y:S01]  /*23150*/  STL [R1+0x376c], R19 ;  /* 0x00376c1301007387 */ /* 0x000fe20000100800 */
[----:B------:R-:W-:-:S03]  /*23160*/  IMAD R20, R28, UR7, RZ ;  /* 0x000000071c147c24 */ /* 0x000fc6000f8e02ff */
[----:B------:R-:W4:Y:S01]  /*23170*/  LDL.LU R28, [R1+0x7e0] ;  /* 0x0007e000011c7983 */ /* 0x000f220000300800 */
[----:B------:R-:W-:-:S03]  /*23180*/  IMAD R21, R12, UR7, RZ ;  /* 0x000000070c157c24 */ /* 0x000fc6000f8e02ff */
[----:B------:R-:W-:Y:S04]  /*23190*/  STL [R1+0x3770], R20 ;  /* 0x0037701401007387 */ /* 0x000fe80000100800 */
[----:B------:R-:W-:Y:S04]  /*231a0*/  STL [R1+0x3774], R21 ;  /* 0x0037741501007387 */ /* 0x000fe80000100800 */
[----:B------:R-:W5:Y:S01]  /*231b0*/  LDL.LU R25, [R1+0x7dc] ;  /* 0x0007dc0001197983 */ /* 0x000f620000300800 */
[----:B--2---:R-:W-:-:S05]  /*231c0*/  IMAD R22, R2, UR7, RZ ;  /* 0x0000000702167c24 */ /* 0x004fca000f8e02ff */
[----:B------:R0:W-:Y:S04]  /*231d0*/  STL [R1+0x3778], R22 ;  /* 0x0037781601007387 */ /* 0x0001e80000100800 */
[----:B------:R-:W2:Y:S04]  /*231e0*/  LDL.LU R26, [R1+0x7d8] ;  /* 0x0007d800011a7983 */ /* 0x000ea80000300800 */
[----:B------:R-:W2:Y:S04]  /*231f0*/  LDL.LU R27, [R1+0x7d4] ;  /* 0x0007d400011b7983 */ /* 0x000ea80000300800 */
[----:B0-----:R-:W2:Y:S04]  /*23200*/  LDL.LU R22, [R1+0x7d0] ;  /* 0x0007d00001167983 */ /* 0x001ea80000300800 */
[----:B------:R-:W2:Y:S04]  /*23210*/  LDL.LU R21, [R1+0x7cc] ;  /* 0x0007cc0001157983 */ /* 0x000ea80000300800 */
        /* <DEDUP_REMOVED lines=14> */
[----:B------:R-:W2:Y:S01]  /*23300*/  LDL.LU R4, [R1+0x790] ;  /* 0x0007900001047983 */ /* 0x000ea20000300800 */
[----:B---3--:R-:W-:-:S03]  /*23310*/  IMAD R23, R3, UR7, RZ ;  /* 0x0000000703177c24 */ /* 0x008fc6000f8e02ff */
[----:B------:R-:W3:Y:S04]  /*23320*/  LDL.LU R0, [R1+0x78c] ;  /* 0x00078c0001007983 */ /* 0x000ee80000300800 */
[----:B------:R-:W3:Y:S04]  /*23330*/  LDL.LU R29, [R1+0x788] ;  /* 0x00078800011d7983 */ /* 0x000ee80000300800 */
[----:B------:R-:W3:Y:S04]  /*23340*/  LDL.LU R2, [R1+0x784] ;  /* 0x0007840001027983 */ /* 0x000ee80000300800 */
[----:B------:R-:W3:Y:S04]  /*23350*/  LDL.LU R3, [R1+0x780] ;  /* 0x0007800001037983 */ /* 0x000ee80000300800 */
[----:B------:R-:W-:Y:S04]  /*23360*/  STL [R1+0x377c], R23 ;  /* 0x00377c1701007387 */ /* 0x000fe80000100800 */
[----:B------:R-:W3:Y:S04]  /*23370*/  LDL.LU R13, [R1+0x77c] ;  /* 0x00077c00010d7983 */ /* 0x000ee80000300800 */
[----:B------:R-:W3:Y:S01]  /*23380*/  LDL.LU R12, [R1+0x778] ;  /* 0x00077800010c7983 */ /* 0x000ee20000300800 */
[----:B----4-:R-:W-:-:S03]  /*23390*/  IMAD R24, R28, UR7, RZ ;  /* 0x000000071c187c24 */ /* 0x010fc6000f8e02ff */
[----:B------:R-:W4:Y:S04]  /*233a0*/  LDL.LU R28, [R1+0x774] ;  /* 0x00077400011c7983 */ /* 0x000f280000300800 */
[----:B------:R-:W-:Y:S01]  /*233b0*/  STL [R1+0x3780], R24 ;  /* 0x0037801801007387 */ /* 0x000fe20000100800 */
[----:B-----5:R-:W-:-:S05]  /*233c0*/  IMAD R25, R25, UR7, RZ ;  /* 0x0000000719197c24 */ /* 0x020fca000f8e02ff */
[----:B------:R-:W-:Y:S01]  /*233d0*/  STL [R1+0x3784], R25 ;  /* 0x0037841901007387 */ /* 0x000fe20000100800 */
[----:B--2---:R-:W-:Y:S02]  /*233e0*/  IMAD R26, R26, UR7, RZ ;  /* 0x000000071a1a7c24 */ /* 0x004fe4000f8e02ff */
[----:B------:R-:W-:Y:S02]  /*233f0*/  IMAD R27, R27, UR7, RZ ;  /* 0x000000071b1b7c24 */ /* 0x000fe4000f8e02ff */
[----:B------:R-:W-:-:S03]  /*23400*/  IMAD R22, R22, UR7, RZ ;  /* 0x0000000716167c24 */ /* 0x000fc6000f8e02ff */
[----:B------:R-:W-:Y:S01]  /*23410*/  STL.64 [R1+0x3728], R26 ;  /* 0x0037281a01007387 */ /* 0x000fe20000100a00 */
[----:B------:R-:W-:-:S03]  /*23420*/  IMAD R21, R21, UR7, RZ ;  /* 0x0000000715157c24 */ /* 0x000fc6000f8e02ff */
[----:B------:R-:W-:Y:S01]  /*23430*/  STL [R1], R22 ;  /* 0x0000001601007387 */ /* 0x000fe20000100800 */
[----:B------:R-:W-:-:S03]  /*23440*/  IMAD R20, R20, UR7, RZ ;  /* 0x0000000714147c24 */ /* 0x000fc6000f8e02ff */
[----:B------:R-:W-:Y:S01]  /*23450*/  STL [R1+0x7d0], R21 ;  /* 0x0007d01501007387 */ /* 0x000fe20000100800 */
        /* <DEDUP_REMOVED lines=27> */
[----:B------:R0:W-:Y:S01]  /*23610*/  STL [R1+0x794], R5 ;  /* 0x0007940501007387 */ /* 0x0001e20000100800 */
[----:B---3--:R-:W-:-:S03]  /*23620*/  IMAD R0, R0, UR7, RZ ;  /* 0x0000000700007c24 */ /* 0x008fc6000f8e02ff */
[----:B------:R1:W-:Y:S01]  /*23630*/  STL [R1+0x790], R4 ;  /* 0x0007900401007387 */ /* 0x0003e20000100800 */
[----:B0-----:R-:W-:-:S03]  /*23640*/  IMAD R5, R29, UR7, RZ ;  /* 0x000000071d057c24 */ /* 0x001fc6000f8e02ff */
[----:B------:R0:W-:Y:S01]  /*23650*/  STL [R1+0x838], R0 ;  /* 0x0008380001007387 */ /* 0x0001e20000100800 */
[----:B-1----:R-:W-:-:S03]  /*23660*/  IMAD R4, R2, UR7, RZ ;  /* 0x0000000702047c24 */ /* 0x002fc6000f8e02ff */
[----:B------:R1:W-:Y:S04]  /*23670*/  STL [R1+0x83c], R5 ;  /* 0x00083c0501007387 */ /* 0x0003e80000100800 */
[----:B------:R-:W2:Y:S01]  /*23680*/  LDL.LU R2, [R1+0x770] ;  /* 0x0007700001027983 */ /* 0x000ea20000300800 */
[----:B0-----:R-:W-:-:S03]  /*23690*/  IMAD R0, R3, UR7, RZ ;  /* 0x0000000703007c24 */ /* 0x001fc6000f8e02ff */
[----:B------:R0:W-:Y:S01]  /*236a0*/  STL [R1+0x784], R4 ;  /* 0x0007840401007387 */ /* 0x0001e20000100800 */
[----:B-1----:R-:W-:-:S03]  /*236b0*/  IMAD R5, R13, UR7, RZ ;  /* 0x000000070d057c24 */ /* 0x002fc6000f8e02ff */
[----:B------:R-:W3:Y:S04]  /*236c0*/  LDL.LU R3, [R1+0x76c] ;  /* 0x00076c0001037983 */ /* 0x000ee80000300800 */
[----:B------:R4:W-:Y:S01]  /*236d0*/  STL [R1+0x780], R0 ;  /* 0x0007800001007387 */ /* 0x0009e20000100800 */
[----:B0-----:R-:W-:-:S03]  /*236e0*/  IMAD R4, R12, UR7, RZ ;  /* 0x000000070c047c24 */ /* 0x001fc6000f8e02ff */
[----:B------:R0:W-:Y:S04]  /*236f0*/  STL [R1+0x850], R5 ;  /* 0x0008500501007387 */ /* 0x0001e80000100800 */
[----:B------:R-:W5:Y:S04]  /*23700*/  LDL.LU R26, [R1+0x768] ;  /* 0x00076800011a7983 */ /* 0x000f680000300800 */
[----:B------:R1:W-:Y:S04]  /*23710*/  STL [R1+0x854], R4 ;  /* 0x0008540401007387 */ /* 0x0003e80000100800 */
[----:B------:R-:W5:Y:S01]  /*23720*/  LDL.LU R27, [R1+0x764] ;  /* 0x00076400011b7983 */ /* 0x000f620000300800 */
[----:B----4-:R-:W-:-:S05]  /*23730*/  IMAD R0, R28, UR7, RZ ;  /* 0x000000071c007c24 */ /* 0x010fca000f8e02ff */
[----:B------:R4:W-:Y:S04]  /*23740*/  STL [R1+0x860], R0 ;  /* 0x0008600001007387 */ /* 0x0009e80000100800 */
[----:B------:R-:W5:Y:S04]  /*23750*/  LDL.LU R25, [R1+0x760] ;  /* 0x0007600001197983 */ /* 0x000f680000300800 */
        /* <DEDUP_REMOVED lines=17> */
[----:B0-----:R-:W5:Y:S04]  /*23870*/  LDL.LU R5, [R1+0x718] ;  /* 0x0007180001057983 */ /* 0x001f680000300800 */
[----:B-1----:R-:W5:Y:S04]  /*23880*/  LDL.LU R4, [R1+0x714] ;  /* 0x0007140001047983 */ /* 0x002f680000300800 */
[----:B----4-:R-:W4:Y:S04]  /*23890*/  LDL.LU R0, [R1+0x710] ;  /* 0x0007100001007983 */ /* 0x010f280000300800 */
[----:B------:R-:W4:Y:S04]  /*238a0*/  LDL.LU R29, [R1+0x70c] ;  /* 0x00070c00011d7983 */ /* 0x000f280000300800 */
[----:B------:R-:W4:Y:S04]  /*238b0*/  LDL.LU R12, [R1+0x708] ;  /* 0x00070800010c7983 */ /* 0x000f280000300800 */
[----:B------:R-:W4:Y:S04]  /*238c0*/  LDL.LU R28, [R1+0x704] ;  /* 0x00070400011c7983 */ /* 0x000f280000300800 */
[----:B------:R-:W4:Y:S01]  /*238d0*/  LDL.LU R13, [R1+0x700] ;  /* 0x00070000010d7983 */ /* 0x000f220000300800 */
[----:B--2---:R-:W-:-:S05]  /*238e0*/  IMAD R2, R2, UR7, RZ ;  /* 0x0000000702027c24 */ /* 0x004fca000f8e02ff */
[----:B------:R0:W-:Y:S01]  /*238f0*/  STL [R1+0x864], R2 ;  /* 0x0008640201007387 */ /* 0x0001e20000100800 */
[----:B---3--:R-:W-:-:S03]  /*23900*/  IMAD R3, R3, UR7, RZ ;  /* 0x0000000703037c24 */ /* 0x008fc6000f8e02ff */
[----:B0-----:R-:W2:Y:S04]  /*23910*/  LDL.LU R2, [R1+0x6fc] ;  /* 0x0006fc0001027983 */ /* 0x001ea80000300800 */
[----:B------:R0:W-:Y:S01]  /*23920*/  STL [R1+0x76c], R3 ;  /* 0x00076c0301007387 */ /* 0x0001e20000100800 */
[----:B-----5:R-:W-:-:S03]  /*23930*/  IMAD R26, R26, UR7, RZ ;  /* 0x000000071a1a7c24 */ /* 0x020fc6000f8e02ff */
[----:B0-----:R-:W3:Y:S04]  /*23940*/  LDL.LU R3, [R1+0x6f8] ;  /* 0x0006f80001037983 */ /* 0x001ee80000300800 */
[----:B------:R0:W-:Y:S02]  /*23950*/  STL [R1+0x768], R26 ;  /* 0x0007681a01007387 */ /* 0x0001e40000100800 */
[----:B0-----:R-:W-:-:S05]  /*23960*/  IMAD R26, R27, UR7, RZ ;  /* 0x000000071b1a7c24 */ /* 0x001fca000f8e02ff */
[----:B------:R-:W-:Y:S01]  /*23970*/  STL [R1+0x878], R26 ;  /* 0x0008781a01007387 */ /* 0x000fe20000100800 */
[----:B------:R-:W-:Y:S02]  /*23980*/  IMAD R25, R25, UR7, RZ ;  /* 0x0000000719197c24 */ /* 0x000fe4000f8e02ff */
        /* <DEDUP_REMOVED lines=38> */
[----:B----4-:R-:W-:-:S03]  /*23bf0*/  IMAD R0, R0, UR7, RZ ;  /* 0x0000000700007c24 */ /* 0x010fc6000f8e02ff */
[----:B------:R1:W-:Y:S01]  /*23c00*/  STL [R1+0x8f0], R4 ;  /* 0x0008f00401007387 */ /* 0x0003e20000100800 */
[----:B0-----:R-:W-:-:S03]  /*23c10*/  IMAD R5, R29, UR7, RZ ;  /* 0x000000071d057c24 */ /* 0x001fc6000f8e02ff */
[----:B------:R0:W-:Y:S01]  /*23c20*/  STL [R1+0x8f4], R0 ;  /* 0x0008f40001007387 */ /* 0x0001e20000100800 */
[----:B-1----:R-:W-:-:S03]  /*23c30*/  IMAD R4, R12, UR7, RZ ;  /* 0x000000070c047c24 */ /* 0x002fc6000f8e02ff */
[----:B------:R-:W-:Y:S04]  /*23c40*/  STL [R1+0x908], R5 ;  /* 0x0009080501007387 */ /* 0x000fe80000100800 */
[----:B------:R-:W4:Y:S01]  /*23c50*/  LDL.LU R12, [R1+0x6f4] ;  /* 0x0006f400010c7983 */ /* 0x000f220000300800 */
[----:B0-----:R-:W-:-:S03]  /*23c60*/  IMAD R0, R28, UR7, RZ ;  /* 0x000000071c007c24 */ /* 0x001fc6000f8e02ff */
[----:B------:R0:W-:Y:S04]  /*23c70*/  STL [R1+0x90c], R4 ;  /* 0x00090c0401007387 */ /* 0x0001e80000100800 */
[----:B------:R-:W5:Y:S01]  /*23c80*/  LDL.LU R28, [R1+0x6f0] ;  /* 0x0006f000011c7983 */ /* 0x000f620000300800 */
[----:B0-----:R-:W-:-:S03]  /*23c90*/  IMAD R4, R13, UR7, RZ ;  /* 0x000000070d047c24 */ /* 0x001fc6000f8e02ff */
[----:B------:R3:W-:Y:S04]  /*23ca0*/  STL [R1+0x704], R0 ;  /* 0x0007040001007387 */ /* 0x0007e80000100800 */
[----:B------:R0:W-:Y:S04]  /*23cb0*/  STL [R1+0x700], R4 ;  /* 0x0007000401007387 */ /* 0x0001e80000100800 */
[----:B------:R-:W5:Y:S01]  /*23cc0*/  LDL.LU R26, [R1+0x6ec] ;  /* 0x0006ec00011a7983 */ /* 0x000f620000300800 */
[----:B--2---:R-:W-:-:S05]  /*23cd0*/  IMAD R2, R2, UR7, RZ ;  /* 0x0000000702027c24 */ /* 0x004fca000f8e02ff */
[----:B------:R-:W-:Y:S04]  /*23ce0*/  STL [R1+0x918], R2 ;  /* 0x0009180201007387 */ /* 0x000fe80000100800 */
[----:B------:R-:W2:Y:S01]  /*23cf0*/  LDL.LU R27, [R1+0x6e8] ;  /* 0x0006e800011b7983 */ /* 0x000ea20000300800 */
[----:B---3--:R-:W-:-:S05]  /*23d00*/  IMAD R0, R3, UR7, RZ ;  /* 0x0000000703007c24 */ /* 0x008fca000f8e02ff */
        /* <DEDUP_REMOVED lines=21> */
[----:B-1----:R-:W3:Y:S04]  /*23e60*/  LDL.LU R0, [R1+0x694] ;  /* 0x0006940001007983 */ /* 0x002ee80000300800 */
[----:B------:R-:W3:Y:S04]  /*23e70*/  LDL.LU R29, [R1+0x690] ;  /* 0x00069000011d7983 */ /* 0x000ee80000300800 */
[----:B------:R-:W3:Y:S04]  /*23e80*/  LDL.LU R2, [R1+0x68c] ;  /* 0x00068c0001027983 */ /* 0x000ee80000300800 */
[----:B------:R-:W3:Y:S04]  /*23e90*/  LDL.LU R3, [R1+0x688] ;  /* 0x0006880001037983 */ /* 0x000ee80000300800 */
[----:B------:R-:W3:Y:S01]  /*23ea0*/  LDL.LU R13, [R1+0x684] ;  /* 0x00068400010d7983 */ /* 0x000ee20000300800 */
[----:B----4-:R-:W-:-:S05]  /*23eb0*/  IMAD R12, R12, UR7, RZ ;  /* 0x000000070c0c7c24 */ /* 0x010fca000f8e02ff */
[----:B------:R0:W-:Y:S01]  /*23ec0*/  STL [R1+0x6f4], R12 ;  /* 0x0006f40c01007387 */ /* 0x0001e20000100800 */
[----:B-----5:R-:W-:-:S03]  /*23ed0*/  IMAD R28, R28, UR7, RZ ;  /* 0x000000071c1c7c24 */ /* 0x020fc6000f8e02ff */
[----:B0-----:R-:W4:Y:S04]  /*23ee0*/  LDL.LU R12, [R1+0x680] ;  /* 0x00068000010c7983 */ /* 0x001f280000300800 */
[----:B------:R0:W-:Y:S04]  /*23ef0*/  STL [R1+0x6f0], R28 ;  /* 0x0006f01c01007387 */ /* 0x0001e80000100800 */
[----:B0-----:R-:W5:Y:S01]  /*23f00*/  LDL.LU R28, [R1+0x67c] ;  /* 0x00067c00011c7983 */ /* 0x001f620000300800 */
[----:B------:R-:W-:-:S05]  /*23f10*/  IMAD R26, R26, UR7, RZ ;  /* 0x000000071a1a7c24 */ /* 0x000fca000f8e02ff */
[----:B------:R2:W-:Y:S02]  /*23f20*/  STL [R1+0x930], R26 ;  /* 0x0009301a01007387 */ /* 0x0005e40000100800 */
[----:B--2---:R-:W-:-:S05]  /*23f30*/  IMAD R26, R27, UR7, RZ ;  /* 0x000000071b1a7c24 */ /* 0x004fca000f8e02ff */
[----:B------:R-:W-:Y:S01]  /*23f40*/  STL [R1+0x934], R26 ;  /* 0x0009341a01007387 */ /* 0x000fe20000100800 */
[----:B---3--:R-:W-:Y:S02]  /*23f50*/  IMAD R25, R25, UR7, RZ ;  /* 0x0000000719197c24 */ /* 0x008fe4000f8e02ff */
        /* <DEDUP_REMOVED lines=38> */
[----:B------:R-:W-:-:S03]  /*241c0*/  IMAD R0, R0, UR7, RZ ;  /* 0x0000000700007c24 */ /* 0x000fc6000f8e02ff */
        /* <DEDUP_REMOVED lines=10> */
[----:B------:R5:W-:Y:S04]  /*24270*/  STL [R1+0x9fc], R0 ;  /* 0x0009fc0001007387 */ /* 0x000be80000100800 */
[----:B------:R0:W-:Y:S04]  /*24280*/  STL [R1+0xa10], R5 ;  /* 0x000a100501007387 */ /* 0x0001e80000100800 */
[----:B------:R-:W3:Y:S01]  /*24290*/  LDL.LU R26, [R1+0x670] ;  /* 0x00067000011a7983 */ /* 0x000ee20000300800 */
[----:B----4-:R-:W-:-:S05]  /*242a0*/  IMAD R4, R12, UR7, RZ ;  /* 0x000000070c047c24 */ /* 0x010fca000f8e02ff */
[----:B------:R1:W-:Y:S04]  /*242b0*/  STL [R1+0xa14], R4 ;  /* 0x000a140401007387 */ /* 0x0003e80000100800 */
[----:B------:R-:W4:Y:S01]  /*242c0*/  LDL.LU R27, [R1+0x66c] ;  /* 0x00066c00011b7983 */ /* 0x000f220000300800 */
[----:B-----5:R-:W-:-:S05]  /*242d0*/  IMAD R0, R28, UR7, RZ ;  /* 0x000000071c007c24 */ /* 0x020fca000f8e02ff */
[----:B------:R5:W-:Y:S04]  /*242e0*/  STL [R1+0xa28], R0 ;  /* 0x000a280001007387 */ /* 0x000be80000100800 */
        /* <DEDUP_REMOVED lines=18> */
[----:B0-----:R-:W4:Y:S04]  /*24410*/  LDL.LU R5, [R1+0x620] ;  /* 0x0006200001057983 */ /* 0x001f280000300800 */
[----:B-1----:R-:W4:Y:S04]  /*24420*/  LDL.LU R4, [R1+0x61c] ;  /* 0x00061c0001047983 */ /* 0x002f280000300800 */
[----:B-----5:R-:W5:Y:S04]  /*24430*/  LDL.LU R0, [R1+0x618] ;  /* 0x0006180001007983 */ /* 0x020f680000300800 */
[----:B------:R-:W5:Y:S04]  /*24440*/  LDL.LU R29, [R1+0x614] ;  /* 0x00061400011d7983 */ /* 0x000f680000300800 */
[----:B------:R-:W5:Y:S04]  /*24450*/  LDL.LU R12, [R1+0x610] ;  /* 0x00061000010c7983 */ /* 0x000f680000300800 */
[----:B------:R-:W5:Y:S04]  /*24460*/  LDL.LU R28, [R1+0x60c] ;  /* 0x00060c00011c7983 */ /* 0x000f680000300800 */
[----:B------:R-:W5:Y:S01]  /*24470*/  LDL.LU R13, [R1+0x608] ;  /* 0x00060800010d7983 */ /* 0x000f620000300800 */
[----:B--2---:R-:W-:-:S05]  /*24480*/  IMAD R2, R2, UR7, RZ ;  /* 0x0000000702027c24 */ /* 0x004fca000f8e02ff */
[----:B------:R0:W-:Y:S01]  /*24490*/  STL [R1+0xa2c], R2 ;  /* 0x000a2c0201007387 */ /* 0x0001e20000100800 */
[----:B---3--:R-:W-:-:S03]  /*244a0*/  IMAD R3, R3, UR7, RZ ;  /* 0x0000000703037c24 */ /* 0x008fc6000f8e02ff */
[----:B0-----:R-:W2:Y:S04]  /*244b0*/  LDL.LU R2, [R1+0x604] ;  /* 0x0006040001027983 */ /* 0x001ea80000300800 */
[----:B------:R0:W-:Y:S01]  /*244c0*/  STL [R1+0xa38], R3 ;  /* 0x000a380301007387 */ /* 0x0001e20000100800 */
[----:B------:R-:W-:-:S03]  /*244d0*/  IMAD R26, R26, UR7, RZ ;  /* 0x000000071a1a7c24 */ /* 0x000fc6000f8e02ff */
[----:B0-----:R-:W3:Y:S04]  /*244e0*/  LDL.LU R3, [R1+0x600] ;  /* 0x0006000001037983 */ /* 0x001ee80000300800 */
[----:B------:R4:W-:Y:S02]  /*244f0*/  STL [R1+0xa3c], R26 ;  /* 0x000a3c1a01007387 */ /* 0x0009e40000100800 */
[----:B----4-:R-:W-:-:S05]  /*24500*/  IMAD R26, R27, UR7, RZ ;  /* 0x000000071b1a7c24 */ /* 0x010fca000f8e02ff */
        /* <DEDUP_REMOVED lines=40> */
[----:B-----5:R-:W-:-:S03]  /*24790*/  IMAD R0, R0, UR7, RZ ;  /* 0x0000000700007c24 */ /* 0x020fc6000f8e02ff */
        /* <DEDUP_REMOVED lines=511> */
[----:B0-----:R-:W2:Y:S01]  /*26790*/  LDL.LU R2, [R1+0x318] ;  /* 0x0003180001027983 */ /* 0x001ea20000300800 */
[----:B------:R-:W-:-:S03]  /*267a0*/  IMAD R26, R26, UR7, RZ ;  /* 0x000000071a1a7c24 */ /* 0x000fc6000f8e02ff */
[----:B------:R0:W-:Y:S04]  /*267b0*/  STL [R1+0x1200], R3 ;  /* 0x0012000301007387 */ /* 0x0001e80000100800 */
        /* <DEDUP_REMOVED lines=144> */
[----:B------:R-:W-:Y:S01]  /*270c0*/  STL [R1+0x12e0], R4 ;  /* 0x0012e00401007387 */ /* 0x000fe20000100800 */
[----:B-1----:R-:W-:-:S03]  /*270d0*/  IMAD R5, R13, UR7, RZ ;  /* 0x000000070d057c24 */ /* 0x002fc6000f8e02ff */
[----:B------:R-:W3:Y:S04]  /*270e0*/  LDL.LU R3, [R1+0x290] ;  /* 0x0002900001037983 */ /* 0x000ee80000300800 */
[----:B------:R5:W-:Y:S04]  /*270f0*/  STL [R1+0x12e4], R0 ;  /* 0x0012e40001007387 */ /* 0x000be80000100800 */
[----:B------:R0:W-:Y:S01]  /*27100*/  STL [R1+0x12e8], R5 ;  /* 0x0012e80501007387 */ /* 0x0001e20000100800 */
[----:B-----5:R-:W-:-:S03]  /*27110*/  IMAD R0, R28, UR7, RZ ;  /* 0x000000071c007c24 */ /* 0x020fc6000f8e02ff */
[----:B------:R-:W5:Y:S01]  /*27120*/  LDL.LU R28, [R1+0x28c] ;  /* 0x00028c00011c7983 */ /* 0x000f620000300800 */
[----:B----4-:R-:W-:-:S05]  /*27130*/  IMAD R4, R12, UR7, RZ ;  /* 0x000000070c047c24 */ /* 0x010fca000f8e02ff */
[----:B------:R1:W-:Y:S04]  /*27140*/  STL [R1+0x12ec], R4 ;  /* 0x0012ec0401007387 */ /* 0x0003e80000100800 */
[----:B------:R-:W4:Y:S04]  /*27150*/  LDL.LU R26, [R1+0x288] ;  /* 0x00028800011a7983 */ /* 0x000f280000300800 */
        /* <DEDUP_REMOVED lines=30> */
[----:B------:R0:W-:Y:S04]  /*27340*/  STL [R1+0x12f8], R3 ;  /* 0x0012f80301007387 */ /* 0x0001e80000100800 */
[----:B0-----:R-:W3:Y:S01]  /*27350*/  LDL.LU R3, [R1+0x218] ;  /* 0x0002180001037983 */ /* 0x001ee20000300800 */
[----:B-----5:R-:W-:-:S05]  /*27360*/  IMAD R28, R28, UR7, RZ ;  /* 0x000000071c1c7c24 */ /* 0x020fca000f8e02ff */
[----:B------:R0:W-:Y:S04]  /*27370*/  STL [R1+0x12fc], R28 ;  /* 0x0012fc1c01007387 */ /* 0x0001e80000100800 */
[----:B0-----:R-:W5:Y:S01]  /*27380*/  LDL.LU R28, [R1+0x37a8] ;  /* 0x0037a800011c7983 */ /* 0x001f620000300800 */
[----:B----4-:R-:W-:-:S05]  /*27390*/  IMAD R26, R26, UR7, RZ ;  /* 0x000000071a1a7c24 */ /* 0x010fca000f8e02ff */
[----:B------:R0:W-:Y:S02]  /*273a0*/  STL [R1+0xb3c], R26 ;  /* 0x000b3c1a01007387 */ /* 0x0001e40000100800 */
[----:B0-----:R-:W-:Y:S02]  /*273b0*/  IMAD R26, R27, UR7, RZ ;  /* 0x000000071b1a7c24 */ /* 0x001fe4000f8e02ff */
[----:B------:R-:W-:-:S03]  /*273c0*/  IMAD R27, R25, UR7, RZ ;  /* 0x00000007191b7c24 */ /* 0x000fc6000f8e02ff */
[----:B------:R0:W-:Y:S01]  /*273d0*/  STL [R1+0xb38], R26 ;  /* 0x000b381a01007387 */ /* 0x0001e20000100800 */
[----:B------:R-:W-:Y:S02]  /*273e0*/  IMAD R25, R23, UR7, RZ ;  /* 0x0000000717197c24 */ /* 0x000fe4000f8e02ff */
[----:B------:R-:W-:Y:S01]  /*273f0*/  IMAD R23, R21, UR7, RZ ;  /* 0x0000000715177c24 */ /* 0x000fe2000f8e02ff */
[----:B------:R-:W-:Y:S01]  /*27400*/  STL [R1+0xb24], R27 ;  /* 0x000b241b01007387 */ /* 0x000fe20000100800 */
[----:B0-----:R-:W-:Y:S02]  /*27410*/  IMAD R26, R24, UR7, RZ ;  /* 0x00000007181a7c24 */ /* 0x001fe4000f8e02ff */
[----:B------:R-:W-:Y:S02]  /*27420*/  IMAD R24, R22, UR7, RZ ;  /* 0x0000000716187c24 */ /* 0x000fe4000f8e02ff */
[----:B------:R-:W-:Y:S01]  /*27430*/  IMAD R22, R20, UR7, RZ ;  /* 0x0000000714167c24 */ /* 0x000fe2000f8e02ff */
[----:B------:R-:W-:Y:S01]  /*27440*/  STL [R1+0xb20], R26 ;  /* 0x000b201a01007387 */ /* 0x000fe20000100800 */
[----:B------:R-:W-:-:S02]  /*27450*/  IMAD R21, R19, UR7, RZ ;  /* 0x0000000713157c24 */ /* 0x000fc4000f8e02ff */
[----:B------:R-:W-:Y:S01]  /*27460*/  IMAD R20, R18, UR7, RZ ;  /* 0x0000000712147c24 */ /* 0x000fe2000f8e02ff */
[----:B------:R-:W-:Y:S01]  /*27470*/  STL [R1+0xafc], R25 ;  /* 0x000afc1901007387 */ /* 0x000fe20000100800 */
[----:B------:R-:W-:Y:S02]  /*27480*/  IMAD R19, R17, UR7, RZ ;  /* 0x0000000711137c24 */ /* 0x000fe4000f8e02ff */
[----:B------:R-:W-:Y:S01]  /*27490*/  IMAD R18, R16, UR7, RZ ;  /* 0x0000000710127c24 */ /* 0x000fe2000f8e02ff */
        /* <DEDUP_REMOVED lines=24> */
[----:B------:R-:W-:Y:S04]  /*27620*/  STL [R1+0xa18], R10 ;  /* 0x000a180a01007387 */ /* 0x000fe80000100800 */
[----:B------:R-:W-:Y:S04]  /*27630*/  STL [R1+0xa04], R9 ;  /* 0x000a040901007387 */ /* 0x000fe80000100800 */
[----:B------:R-:W-:Y:S01]  /*27640*/  STL [R1+0xa00], R8 ;  /* 0x000a000801007387 */ /* 0x000fe20000100800 */
[----:B------:R-:W-:-:S03]  /*27650*/  IMAD R0, R13, UR7, RZ ;  /* 0x000000070d007c24 */ /* 0x000fc6000f8e02ff */
[----:B------:R-:W-:Y:S04]  /*27660*/  STL [R1+0x9dc], R7 ;  /* 0x0009dc0701007387 */ /* 0x000fe80000100800 */
[----:B------:R-:W-:Y:S04]  /*27670*/  STL [R1+0x9d8], R6 ;  /* 0x0009d80601007387 */ /* 0x000fe80000100800 */
[----:B------:R-:W-:Y:S04]  /*27680*/  STL [R1+0x9b4], R5 ;  /* 0x0009b40501007387 */ /* 0x000fe80000100800 */
[----:B------:R0:W-:Y:S02]  /*27690*/  STL [R1+0x9b0], R4 ;  /* 0x0009b00401007387 */ /* 0x0001e40000100800 */
[----:B0-----:R-:W-:-:S02]  /*276a0*/  IMAD R4, R12, UR7, RZ ;  /* 0x000000070c047c24 */ /* 0x001fc4000f8e02ff */
[----:B-----5:R-:W-:-:S05]  /*276b0*/  IMAD R28, R28, UR7, RZ ;  /* 0x000000071c1c7c24 */ /* 0x020fca000f8e02ff */
[----:B------:R0:W-:Y:S04]  /*276c0*/  STL [R1+0x3788], R28 ;  /* 0x0037881c01007387 */ /* 0x0001e80000100800 */
[----:B------:R3:W-:Y:S04]  /*276d0*/  STL [R1+0x98c], R0 ;  /* 0x00098c0001007387 */ /* 0x0007e80000100800 */
[----:B------:R-:W-:Y:S04]  /*276e0*/  STL [R1+0x974], R4 ;  /* 0x0009740401007387 */ /* 0x000fe80000100800 */
[----:B0-----:R-:W4:Y:S01]  /*276f0*/  LDL.LU R28, [R1+0x20c] ;  /* 0x00020c00011c7983 */ /* 0x001f220000300800 */
[----:B--2---:R-:W-:-:S02]  /*27700*/  IMAD R2, R2, UR7, RZ ;  /* 0x0000000702027c24 */ /* 0x004fc4000f8e02ff */
[----:B---3--:R-:W-:-:S03]  /*27710*/  IMAD R0, R3, UR7, RZ ;  /* 0x0000000703007c24 */ /* 0x008fc6000f8e02ff */
[----:B------:R-:W-:Y:S04]  /*27720*/  STL [R1+0x970], R2 ;  /* 0x0009700201007387 */ /* 0x000fe80000100800 */
[----:B----4-:R0:W-:Y:S04]  /*27730*/  STL [R1+0x37a0], R28 ;  /* 0x0037a01c01007387 */ /* 0x0101e80000100800 */
[----:B------:R-:W-:Y:S04]  /*27740*/  STL [R1+0x94c], R0 ;  /* 0x00094c0001007387 */ /* 0x000fe80000100800 */
        /* <DEDUP_REMOVED lines=31> */
[----:B--2---:R-:W-:-:S05]  /*27940*/  IMAD R28, R28, UR7, RZ ;  /* 0x000000071c1c7c24 */ /* 0x004fca000f8e02ff */
[----:B------:R0:W-:Y:S04]  /*27950*/  STL [R1+0x948], R28 ;  /* 0x0009481c01007387 */ /* 0x0001e80000100800 */
[----:B0-----:R-:W2:Y:S02]  /*27960*/  LDL.LU R28, [R1+0x37a4] ;  /* 0x0037a400011c7983 */ /* 0x001ea40000300800 */
[----:B--2---:R-:W-:-:S05]  /*27970*/  IMAD R28, R28, UR7, RZ ;  /* 0x000000071c1c7c24 */ /* 0x004fca000f8e02ff */
[----:B------:R0:W-:Y:S04]  /*27980*/  STL [R1+0x924], R28 ;  /* 0x0009241c01007387 */ /* 0x0001e80000100800 */
[----:B0-----:R-:W2:Y:S01]  /*27990*/  LDL.LU R28, [R1+0x37a0] ;  /* 0x0037a000011c7983 */ /* 0x001ea20000300800 */
[----:B----4-:R-:W-:Y:S02]  /*279a0*/  IMAD R27, R27, UR7, RZ ;  /* 0x000000071b1b7c24 */ /* 0x010fe4000f8e02ff */
[----:B---3--:R-:W-:Y:S02]  /*279b0*/  IMAD R5, R5, UR7, RZ ;  /* 0x0000000705057c24 */ /* 0x008fe4000f8e02ff */
[----:B--2---:R-:W-:-:S05]  /*279c0*/  IMAD R28, R28, UR7, RZ ;  /* 0x000000071c1c7c24 */ /* 0x004fca000f8e02ff */
[----:B------:R0:W-:Y:S02]  /*279d0*/  STL [R1+0x920], R28 ;  /* 0x0009201c01007387 */ /* 0x0001e40000100800 */
[----:B0-----:R-:W-:Y:S02]  /*279e0*/  IMAD R28, R26, UR7, RZ ;  /* 0x000000071a1c7c24 */ /* 0x001fe4000f8e02ff */
[----:B-----5:R-:W-:Y:S02]  /*279f0*/  IMAD R26, R25, UR7, RZ ;  /* 0x00000007191a7c24 */ /* 0x020fe4000f8e02ff */
[----:B------:R-:W-:Y:S01]  /*27a00*/  IMAD R25, R24, UR7, RZ ;  /* 0x0000000718197c24 */ /* 0x000fe2000f8e02ff */
[----:B------:R-:W-:Y:S01]  /*27a10*/  STL [R1+0x8fc], R28 ;  /* 0x0008fc1c01007387 */ /* 0x000fe20000100800 */
        /* <DEDUP_REMOVED lines=34> */
[----:B------:R-:W-:Y:S04]  /*27c40*/  STL [R1+0x7d8], R9 ;  /* 0x0007d80901007387 */ /* 0x000fe80000100800 */
[----:B------:R-:W-:Y:S01]  /*27c50*/  STL [R1+0x7b4], R8 ;  /* 0x0007b40801007387 */ /* 0x000fe20000100800 */
[----:B------:R-:W-:-:S03]  /*27c60*/  IMAD R0, R13, UR7, RZ ;  /* 0x000000070d007c24 */ /* 0x000fc6000f8e02ff */
[----:B------:R-:W-:Y:S04]  /*27c70*/  STL [R1+0x7b0], R7 ;  /* 0x0007b00701007387 */ /* 0x000fe80000100800 */
[----:B------:R0:W-:Y:S04]  /*27c80*/  STL [R1+0x79c], R5 ;  /* 0x00079c0501007387 */ /* 0x0001e80000100800 */
[----:B------:R-:W-:Y:S04]  /*27c90*/  STL [R1+0x798], R6 ;  /* 0x0007980601007387 */ /* 0x000fe80000100800 */
[----:B------:R1:W-:Y:S01]  /*27ca0*/  STL [R1+0x774], R4 ;  /* 0x0007740401007387 */ /* 0x0003e20000100800 */
[----:B0-----:R-:W-:-:S05]  /*27cb0*/  IMAD R5, R29, UR7, RZ ;  /* 0x000000071d057c24 */ /* 0x001fca000f8e02ff */
[----:B------:R-:W-:Y:S01]  /*27cc0*/  STL [R1+0x770], R5 ;  /* 0x0007700501007387 */ /* 0x000fe20000100800 */
[----:B-1----:R-:W-:-:S03]  /*27cd0*/  IMAD R4, R12, UR7, RZ ;  /* 0x000000070c047c24 */ /* 0x002fc6000f8e02ff */
[----:B------:R0:W-:Y:S04]  /*27ce0*/  STL [R1+0x74c], R0 ;  /* 0x00074c0001007387 */ /* 0x0001e80000100800 */
[----:B------:R-:W-:Y:S04]  /*27cf0*/  STL [R1+0x748], R4 ;  /* 0x0007480401007387 */ /* 0x000fe80000100800 */
[----:B------:R-:W2:Y:S01]  /*27d00*/  LDL.LU R28, [R1+0x190] ;  /* 0x00019000011c7983 */ /* 0x000ea20000300800 */
[----:B------:R-:W-:Y:S02]  /*27d10*/  IMAD R2, R2, UR7, RZ ;  /* 0x0000000702027c24 */ /* 0x000fe4000f8e02ff */
[----:B0-----:R-:W-:-:S03]  /*27d20*/  IMAD R0, R3, UR7, RZ ;  /* 0x0000000703007c24 */ /* 0x001fc6000f8e02ff */
[----:B------:R-:W-:Y:S04]  /*27d30*/  STL [R1+0x724], R2 ;  /* 0x0007240201007387 */ /* 0x000fe80000100800 */
[----:B--2---:R0:W-:Y:S04]  /*27d40*/  STL [R1+0x3798], R28 ;  /* 0x0037981c01007387 */ /* 0x0041e80000100800 */
        /* <DEDUP_REMOVED lines=180> */
[----:B------:R-:W-:Y:S04]  /*28890*/  STL [R1+0x344], R7 ;  /* 0x0003440701007387 */ /* 0x000fe80000100800 */
[----:B------:R-:W-:Y:S04]  /*288a0*/  STL [R1+0x340], R6 ;  /* 0x0003400601007387 */ /* 0x000fe80000100800 */
[----:B------:R0:W-:Y:S04]  /*288b0*/  STL [R1+0x31c], R5 ;  /* 0x00031c0501007387 */ /* 0x0001e80000100800 */
[----:B------:R1:W-:Y:S04]  /*288c0*/  STL [R1+0x318], R0 ;  /* 0x0003180001007387 */ /* 0x0003e80000100800 */
[----:B------:R2:W-:Y:S01]  /*288d0*/  STL [R1+0x2f4], R4 ;  /* 0x0002f40401007387 */ /* 0x0005e20000100800 */
[----:B0-----:R-:W-:-:S02]  /*288e0*/  IMAD R5, R13, UR7, RZ ;  /* 0x000000070d057c24 */ /* 0x001fc4000f8e02ff */
[----:B-1----:R-:W-:-:S03]  /*288f0*/  IMAD R0, R12, UR7, RZ ;  /* 0x000000070c007c24 */ /* 0x002fc6000f8e02ff */
[----:B------:R-:W-:Y:S01]  /*28900*/  STL [R1+0x2f0], R5 ;  /* 0x0002f00501007387 */ /* 0x000fe20000100800 */
[----:B--2---:R-:W-:-:S03]  /*28910*/  IMAD R4, R2, UR7, RZ ;  /* 0x0000000702047c24 */ /* 0x004fc6000f8e02ff */
[----:B------:R0:W-:Y:S04]  /*28920*/  STL [R1+0x2cc], R0 ;  /* 0x0002cc0001007387 */ /* 0x0001e80000100800 */
[----:B0-----:R-:W2:Y:S04]  /*28930*/  LDL.LU R0, [R1+0x9c] ;  /* 0x00009c0001007983 */ /* 0x001ea80000300800 */
[----:B------:R-:W-:Y:S04]  /*28940*/  STL [R1+0x2c8], R4 ;  /* 0x0002c80401007387 */ /* 0x000fe80000100800 */
[----:B------:R-:W3:Y:S01]  /*28950*/  LDL.LU R28, [R1+0x94] ;  /* 0x00009400011c7983 */ /* 0x000ee20000300800 */
[----:B------:R-:W-:-:S05]  /*28960*/  IMAD R2, R3, UR7, RZ ;  /* 0x0000000703027c24 */ /* 0x000fca000f8e02ff */
[----:B------:R-:W-:Y:S04]  /*28970*/  STL [R1+0x2b4], R2 ;  /* 0x0002b40201007387 */ /* 0x000fe80000100800 */
[----:B---3--:R0:W-:Y:S04]  /*28980*/  STL [R1+0x378c], R28 ;  /* 0x00378c1c01007387 */ /* 0x0081e80000100800 */
[----:B0-----:R-:W3:Y:S04]  /*28990*/  LDL.LU R28, [R1+0x98] ;  /* 0x00009800011c7983 */ /* 0x001ee80000300800 */
[----:B------:R-:W4:Y:S04]  /*289a0*/  LDL.LU R25, [R1+0x90] ;  /* 0x0000900001197983 */ /* 0x000f280000300800 */
[----:B------:R-:W5:Y:S04]  /*289b0*/  LDL.LU R24, [R1+0x8c] ;  /* 0x00008c0001187983 */ /* 0x000f680000300800 */
[----:B------:R-:W4:Y:S04]  /*289c0*/  LDL.LU R23, [R1+0x88] ;  /* 0x0000880001177983 */ /* 0x000f280000300800 */
[----:B------:R-:W4:Y:S04]  /*289d0*/  LDL.LU R22, [R1+0x84] ;  /* 0x0000840001167983 */ /* 0x000f280000300800 */
        /* <DEDUP_REMOVED lines=14> */
[----:B------:R-:W5:Y:S01]  /*28ac0*/  LDL.LU R5, [R1+0x44] ;  /* 0x0000440001057983 */ /* 0x000f620000300800 */
[----:B--2---:R-:W-:-:S03]  /*28ad0*/  IMAD R0, R0, UR7, RZ ;  /* 0x0000000700007c24 */ /* 0x004fc6000f8e02ff */
        /* <DEDUP_REMOVED lines=8> */
[----:B------:R0:W-:Y:S04]  /*28b60*/  STL [R1+0x2b0], R0 ;  /* 0x0002b00001007387 */ /* 0x0001e80000100800 */
[----:B0-----:R-:W2:Y:S01]  /*28b70*/  LDL.LU R0, [R1+0x18] ;  /* 0x0000180001007983 */ /* 0x001ea20000300800 */
[----:B---3--:R-:W-:-:S05]  /*28b80*/  IMAD R28, R28, UR7, RZ ;  /* 0x000000071c1c7c24 */ /* 0x008fca000f8e02ff */
[----:B------:R0:W-:Y:S04]  /*28b90*/  STL [R1+0x28c], R28 ;  /* 0x00028c1c01007387 */ /* 0x0001e80000100800 */
[----:B0-----:R-:W3:Y:S01]  /*28ba0*/  LDL.LU R28, [R1+0x378c] ;  /* 0x00378c00011c7983 */ /* 0x001ee20000300800 */
[----:B----4-:R-:W-:Y:S02]  /*28bb0*/  IMAD R25, R25, UR7, RZ ;  /* 0x0000000719197c24 */ /* 0x010fe4000f8e02ff */
[----:B-----5:R-:W-:Y:S02]  /*28bc0*/  IMAD R24, R24, UR7, RZ ;  /* 0x0000000718187c24 */ /* 0x020fe4000f8e02ff */
[----:B------:R-:W-:Y:S02]  /*28bd0*/  IMAD R23, R23, UR7, RZ ;  /* 0x0000000717177c24 */ /* 0x000fe4000f8e02ff */
[----:B------:R-:W-:-:S02]  /*28be0*/  IMAD R22, R22, UR7, RZ ;  /* 0x0000000716167c24 */ /* 0x000fc4000f8e02ff */
[----:B------:R-:W-:Y:S02]  /*28bf0*/  IMAD R21, R21, UR7, RZ ;  /* 0x0000000715157c24 */ /* 0x000fe4000f8e02ff */
[----:B------:R-:W-:Y:S02]  /*28c00*/  IMAD R20, R20, UR7, RZ ;  /* 0x0000000714147c24 */ /* 0x000fe4000f8e02ff */
[----:B------:R-:W-:Y:S02]  /*28c10*/  IMAD R19, R19, UR7, RZ ;  /* 0x0000000713137c24 */ /* 0x000fe4000f8e02ff */
[----:B------:R-:W-:Y:S02]  /*28c20*/  IMAD R18, R18, UR7, RZ ;  /* 0x0000000712127c24 */ /* 0x000fe4000f8e02ff */
        /* <DEDUP_REMOVED lines=11> */
[----:B--2---:R-:W-:Y:S02]  /*28ce0*/  IMAD R4, R4, UR7, RZ ;  /* 0x0000000704047c24 */ /* 0x004fe4000f8e02ff */
[----:B------:R-:W-:Y:S02]  /*28cf0*/  IMAD R12, R12, UR7, RZ ;  /* 0x000000070c0c7c24 */ /* 0x000fe4000f8e02ff */
[----:B------:R-:W-:-:S02]  /*28d00*/  IMAD R13, R13, UR7, RZ ;  /* 0x000000070d0d7c24 */ /* 0x000fc4000f8e02ff */
[----:B---3--:R-:W-:-:S05]  /*28d10*/  IMAD R28, R28, UR7, RZ ;  /* 0x000000071c1c7c24 */ /* 0x008fca000f8e02ff */
        /* <DEDUP_REMOVED lines=9> */
[----:B0-----:R-:W3:Y:S04]  /*28db0*/  LDL.LU R22, [R1+0x3778] ;  /* 0x0037780001167983 */ /* 0x001ee80000300800 */
        /* <DEDUP_REMOVED lines=35> */
[----:B0-----:R-:W3:Y:S01]  /*28ff0*/  LDL.LU R13, [R1+0x3730] ;  /* 0x00373000010d7983 */ /* 0x001ee20000300800 */
[----:B------:R-:W-:-:S02]  /*29000*/  IMAD R26, R26, UR7, RZ ;  /* 0x000000071a1a7c24 */ /* 0x000fc4000f8e02ff */
[----:B------:R-:W-:-:S03]  /*29010*/  IMAD R29, R29, UR7, RZ ;  /* 0x000000071d1d7c24 */ /* 0x000fc6000f8e02ff */
[----:B------:R0:W-:Y:S01]  /*29020*/  STL [R1+0x1e4], R26 ;  /* 0x0001e41a01007387 */ /* 0x0001e20000100800 */
[----:B------:R-:W-:Y:S02]  /*29030*/  IMAD R3, R3, UR7, RZ ;  /* 0x0000000703037c24 */ /* 0x000fe4000f8e02ff */
[----:B------:R-:W-:Y:S02]  /*29040*/  IMAD R2, R2, UR7, RZ ;  /* 0x0000000702027c24 */ /* 0x000fe4000f8e02ff */
[----:B0-----:R-:W-:-:S05]  /*29050*/  IMAD R26, R27, UR7, RZ ;  /* 0x000000071b1a7c24 */ /* 0x001fca000f8e02ff */
[----:B------:R3:W-:Y:S04]  /*29060*/  STL [R1+0x1e0], R26 ;  /* 0x0001e01a01007387 */ /* 0x0007e80000100800 */
[----:B--2---:R-:W-:Y:S04]  /*29070*/  STL.64 [R1+0x3618], R28 ;  /* 0x0036181c01007387 */ /* 0x004fe80000100a00 */
[----:B------:R-:W-:Y:S04]  /*29080*/  STL [R1+0x1dc], R3 ;  /* 0x0001dc0301007387 */ /* 0x000fe80000100800 */
[----:B------:R-:W-:Y:S04]  /*29090*/  STL [R1+0x1d8], R2 ;  /* 0x0001d80201007387 */ /* 0x000fe80000100800 */
[----:B------:R-:W-:Y:S01]  /*290a0*/  STL [R1+0x3558], R2 ;  /* 0x0035580201007387 */ /* 0x000fe20000100800 */
[----:B---3--:R-:W-:-:S05]  /*290b0*/  IMAD.WIDE R26, R4, 0x2, R12 ;  /* 0x00000002041a7825 */ /* 0x008fca00078e020c */
[----:B------:R-:W-:Y:S04]  /*290c0*/  STL.64 [R1+0x1d0], R26 ;  /* 0x0001d01a01007387 */ /* 0x000fe80000100a00 */
[----:B------:R0:W-:Y:S04]  /*290d0*/  STL [R1+0x355c], R3 ;  /* 0x00355c0301007387 */ /* 0x0001e80000100800 */
[----:B------:R1:W-:Y:S01]  /*290e0*/  STL.64 [R1+0x3560], R4 ;  /* 0x0035600401007387 */ /* 0x0003e20000100a00 */
[----:B0-----:R-:W-:-:S05]  /*290f0*/  IMAD.WIDE R2, R5, 0x2, R12 ;  /* 0x0000000205027825 */ /* 0x001fca00078e020c */
[----:B------:R0:W-:Y:S01]  /*29100*/  STL.64 [R1+0x1c8], R2 ;  /* 0x0001c80201007387 */ /* 0x0001e20000100a00 */
[----:B-1----:R-:W-:-:S03]  /*29110*/  IMAD.WIDE R4, R6, 0x2, R12 ;  /* 0x0000000206047825 */ /* 0x002fc600078e020c */
[----:B------:R-:W-:Y:S04]  /*29120*/  STL.64 [R1+0x3568], R6 ;  /* 0x0035680601007387 */ /* 0x000fe80000100a00 */
        /* <DEDUP_REMOVED lines=29> */
[----:B------:R-:W2:Y:S01]  /*29300*/  LDL R18, [R1+0x7c0] ;  /* 0x0007c00001127983 */ /* 0x000ea20000100800 */
[----:B------:R-:W-:-:S03]  /*29310*/  IMAD.WIDE R26, R22, 0x2, R12 ;  /* 0x00000002161a7825 */ /* 0x000fc600078e020c */
[----:B------:R1:W-:Y:S01]  /*29320*/  STL.64 [R1+0x160], R4 ;  /* 0x0001600401007387 */ /* 0x0003e20000100a00 */
[----:B0-----:R-:W-:-:S03]  /*29330*/  IMAD.WIDE R2, R21, 0x2, R12 ;  /* 0x0000000215027825 */ /* 0x001fc600078e020c */
[----:B------:R-:W3:Y:S04]  /*29340*/  LDL R19, [R1+0x7e8] ;  /* 0x0007e80001137983 */ /* 0x000ee80000100800 */
[----:B------:R0:W-:Y:S04]  /*29350*/  STL.64 [R1+0x158], R2 ;  /* 0x0001580201007387 */ /* 0x0001e80000100a00 */
[----:B------:R-:W2:Y:S04]  /*29360*/  LDL R16, [R1+0x7ec] ;  /* 0x0007ec0001107983 */ /* 0x000ea80000100800 */
        /* <DEDUP_REMOVED lines=9> */
[----:B-1----:R-:W2:Y:S04]  /*29400*/  LDL R4, [R1+0x790] ;  /* 0x0007900001047983 */ /* 0x002ea80000100800 */
[----:B------:R-:W2:Y:S04]  /*29410*/  LDL R5, [R1+0x838] ;  /* 0x0008380001057983 */ /* 0x000ea80000100800 */
[----:B0-----:R-:W2:Y:S04]  /*29420*/  LDL R3, [R1+0x83c] ;  /* 0x00083c0001037983 */ /* 0x001ea80000100800 */
[----:B------:R-:W2:Y:S04]  /*29430*/  LDL R2, [R1+0x784] ;  /* 0x0007840001027983 */ /* 0x000ea80000100800 */
[----:B------:R-:W2:Y:S04]  /*29440*/  LDL R28, [R1+0x780] ;  /* 0x00078000011c7983 */ /* 0x000ea80000100800 */
[----:B------:R-:W2:Y:S04]  /*29450*/  LDL R29, [R1+0x850] ;  /* 0x00085000011d7983 */ /* 0x000ea80000100800 */
[----:B------:R0:W-:Y:S04]  /*29460*/  STL.64 [R1+0x3598], R20 ;  /* 0x0035981401007387 */ /* 0x0001e80000100a00 */
[----:B0-----:R-:W2:Y:S04]  /*29470*/  LDL R20, [R1+0x7d4] ;  /* 0x0007d40001147983 */ /* 0x001ea80000100800 */
[----:B------:R-:W2:Y:S04]  /*29480*/  LDL R21, [R1+0x7c4] ;  /* 0x0007c40001157983 */ /* 0x000ea80000100800 */
[----:B------:R0:W-:Y:S04]  /*29490*/  STL.64 [R1+0x150], R26 ;  /* 0x0001501a01007387 */ /* 0x0001e80000100a00 */
[----:B-----5:R1:W-:Y:S01]  /*294a0*/  STL.64 [R1+0x35a0], R22 ;  /* 0x0035a01601007387 */ /* 0x0203e20000100a00 */
[----:B0-----:R-:W-:-:S03]  /*294b0*/  IMAD.WIDE R26, R23, 0x2, R12 ;  /* 0x00000002171a7825 */ /* 0x001fc600078e020c */
[----:B-1----:R-:W5:Y:S04]  /*294c0*/  LDL R22, [R1] ;  /* 0x0000000001167983 */ /* 0x002f680000100800 */
[----:B------:R4:W-:Y:S04]  /*294d0*/  STL.64 [R1+0x148], R26 ;  /* 0x0001481a01007387 */ /* 0x0009e80000100a00 */
[----:B------:R-:W2:Y:S01]  /*294e0*/  LDL R23, [R1+0x7d0] ;  /* 0x0007d00001177983 */ /* 0x000ea20000100800 */
[----:B----4-:R-:W-:-:S05]  /*294f0*/  IMAD.WIDE R26, R24, 0x2, R12 ;  /* 0x00000002181a7825 */ /* 0x010fca00078e020c */
[----:B------:R0:W-:Y:S02]  /*29500*/  STL.64 [R1+0x140], R26 ;  /* 0x0001401a01007387 */ /* 0x0001e40000100a00 */
[----:B0-----:R-:W-:-:S05]  /*29510*/  IMAD.WIDE R26, R25, 0x2, R12 ;  /* 0x00000002191a7825 */ /* 0x001fca00078e020c */
[----:B------:R0:W-:Y:S04]  /*29520*/  STL.64 [R1+0x138], R26 ;  /* 0x0001381a01007387 */ /* 0x0001e80000100a00 */
[----:B0-----:R-:W4:Y:S04]  /*29530*/  LDL.LU.64 R26, [R1+0x3728] ;  /* 0x00372800011a7983 */ /* 0x001f280000300a00 */
[----:B------:R4:W-:Y:S02]  /*29540*/  STL.64 [R1+0x35a8], R24 ;  /* 0x0035a81801007387 */ /* 0x0009e40000100a00 */
[----:B----4-:R-:W-:-:S05]  /*29550*/  IMAD.WIDE R24, R26, 0x2, R12 ;  /* 0x000000021a187825 */ /* 0x010fca00078e020c */
[----:B------:R0:W-:Y:S04]  /*29560*/  STL.64 [R1+0x130], R24 ;  /* 0x0001301801007387 */ /* 0x0001e80000100a00 */
[----:B------:R2:W-:Y:S01]  /*29570*/  STL.64 [R1+0x35b0], R26 ;  /* 0x0035b01a01007387 */ /* 0x0005e20000100a00 */
[----:B0-----:R-:W-:-:S05]  /*29580*/  IMAD.WIDE R24, R27, 0x2, R12 ;  /* 0x000000021b187825 */ /* 0x001fca00078e020c */
[----:B------:R5:W-:Y:S01]  /*29590*/  STL.64 [R1+0x128], R24 ;  /* 0x0001281801007387 */ /* 0x000be20000100a00 */
[----:B--2---:R-:W-:-:S04]  /*295a0*/  IMAD.WIDE R26, R23, 0x2, R12 ;  /* 0x00000002171a7825 */ /* 0x004fc800078e020c */
[----:B-----5:R-:W-:-:S05]  /*295b0*/  IMAD.WIDE R24, R22, 0x2, R12 ;  /* 0x0000000216187825 */ /* 0x020fca00078e020c */
[----:B------:R0:W-:Y:S01]  /*295c0*/  STL.64 [R1+0x120], R24 ;  /* 0x0001201801007387 */ /* 0x0001e20000100a00 */
[----:B------:R-:W-:-:S03]  /*295d0*/  IMAD.WIDE R22, R21, 0x2, R12 ;  /* 0x0000000215167825 */ /* 0x000fc600078e020c */
[----:B------:R-:W-:Y:S01]  /*295e0*/  STL.64 [R1+0x118], R26 ;  /* 0x0001181a01007387 */ /* 0x000fe20000100a00 */
[----:B0-----:R-:W-:-:S04]  /*295f0*/  IMAD.WIDE R24, R20, 0x2, R12 ;  /* 0x0000000214187825 */ /* 0x001fc800078e020c */
[--C-:B------:R-:W-:Y:S01]  /*29600*/  IMAD.WIDE R20, R18, 0x2, R12.reuse ;  /* 0x0000000212147825 */ /* 0x100fe200078e020c */
[----:B------:R-:W-:Y:S03]  /*29610*/  STL.64 [R1+0x110], R24 ;  /* 0x0001101801007387 */ /* 0x000fe60000100a00 */
[--C-:B---3--:R-:W-:Y:S01]  /*29620*/  IMAD.WIDE R18, R19, 0x2, R12.reuse ;  /* 0x0000000213127825 */ /* 0x108fe200078e020c */
[----:B------:R0:W-:Y:S04]  /*29630*/  STL.64 [R1+0x108], R22 ;  /* 0x0001081601007387 */ /* 0x0001e80000100a00 */
[----:B------:R1:W-:Y:S04]  /*29640*/  STL.64 [R1+0x100], R20 ;  /* 0x0001001401007387 */ /* 0x0003e80000100a00 */
[----:B------:R2:W-:Y:S01]  /*29650*/  STL.64 [R1+0xf8], R18 ;  /* 0x0000f81201007387 */ /* 0x0005e20000100a00 */
[----:B0-----:R-:W-:-:S04]  /*29660*/  IMAD.WIDE R22, R16, 0x2, R12 ;  /* 0x0000000210167825 */ /* 0x001fc800078e020c */
[--C-:B-1----:R-:W-:Y:S01]  /*29670*/  IMAD.WIDE R20, R17, 0x2, R12.reuse ;  /* 0x0000000211147825 */ /* 0x102fe200078e020c */
[----:B------:R-:W-:Y:S03]  /*29680*/  STL.64 [R1+0xf0], R22 ;  /* 0x0000f01601007387 */ /* 0x000fe60000100a00 */
[--C-:B--2---:R-:W-:Y:S01]  /*29690*/  IMAD.WIDE R18, R14, 0x2, R12.reuse ;  /* 0x000000020e127825 */ /* 0x104fe200078e020c */
[----:B------:R-:W-:Y:S03]  /*296a0*/  STL.64 [R1+0xe8], R20 ;  /* 0x0000e81401007387 */ /* 0x000fe60000100a00 */
[--C-:B------:R-:W-:Y:S01]  /*296b0*/  IMAD.WIDE R16, R15, 0x2, R12.reuse ;  /* 0x000000020f107825 */ /* 0x100fe200078e020c */
[----:B------:R-:W-:Y:S03]  /*296c0*/  STL.64 [R1+0xe0], R18 ;  /* 0x0000e01201007387 */ /* 0x000fe60000100a00 */
[--C-:B------:R-:W-:Y:S01]  /*296d0*/  IMAD.WIDE R14, R10, 0x2, R12.reuse ;  /* 0x000000020a0e7825 */ /* 0x100fe200078e020c */
[----:B------:R0:W-:Y:S03]  /*296e0*/  STL.64 [R1+0xd8], R16 ;  /* 0x0000d81001007387 */ /* 0x0001e60000100a00 */
[--C-:B------:R-:W-:Y:S01]  /*296f0*/  IMAD.WIDE R10, R11, 0x2, R12.reuse ;  /* 0x000000020b0a7825 */ /* 0x100fe200078e020c */
        /* <DEDUP_REMOVED lines=18> */
[----:B------:R-:W-:Y:S04]  /*29820*/  STL.64 [R1+0x2a0], R6 ;  /* 0x0002a00601007387 */ /* 0x000fe80000100a00 */
[----:B------:R-:W2:Y:S04]  /*29830*/  LDL R26, [R1+0x878] ;  /* 0x00087800011a7983 */ /* 0x000ea80000100800 */
[----:B------:R-:W-:Y:S04]  /*29840*/  STL.64 [R1+0x2b8], R4 ;  /* 0x0002b80401007387 */ /* 0x000fe80000100a00 */
[----:B------:R-:W3:Y:S01]  /*29850*/  LDL R27, [R1+0x87c] ;  /* 0x00087c00011b7983 */ /* 0x000ee20000100800 */
[----:B------:R-:W-:-:S05]  /*29860*/  IMAD.WIDE R2, R29, 0x2, R12 ;  /* 0x000000021d027825 */ /* 0x000fca00078e020c */
[----:B------:R-:W-:Y:S04]  /*29870*/  STL.64 [R1+0x2d0], R2 ;  /* 0x0002d00201007387 */ /* 0x000fe80000100a00 */
[----:B---3--:R0:W-:Y:S04]  /*29880*/  STL [R1+0x3710], R27 ;  /* 0x0037101b01007387 */ /* 0x0081e80000100800 */
[----:B0-----:R-:W3:Y:S04]  /*29890*/  LDL R27, [R1+0x768] ;  /* 0x00076800011b7983 */ /* 0x001ee80000100800 */
[----:B--2---:R0:W-:Y:S04]  /*298a0*/  STL [R1+0x3714], R26 ;  /* 0x0037141a01007387 */ /* 0x0041e80000100800 */
[----:B0-----:R-:W2:Y:S04]  /*298b0*/  LDL R26, [R1+0x76c] ;  /* 0x00076c00011a7983 */ /* 0x001ea80000100800 */
[----:B---3--:R0:W-:Y:S04]  /*298c0*/  STL [R1+0x3718], R27 ;  /* 0x0037181b01007387 */ /* 0x0081e80000100800 */
[----:B0-----:R-:W3:Y:S04]  /*298d0*/  LDL R27, [R1+0x864] ;  /* 0x00086400011b7983 */ /* 0x001ee80000100800 */
[----:B--2---:R0:W-:Y:S04]  /*298e0*/  STL [R1+0x371c], R26 ;  /* 0x00371c1a01007387 */ /* 0x0041e80000100800 */
[----:B0-----:R-:W2:Y:S04]  /*298f0*/  LDL R26, [R1+0x860] ;  /* 0x00086000011a7983 */ /* 0x001ea80000100800 */
[----:B---3--:R0:W-:Y:S04]  /*29900*/  STL [R1+0x3720], R27 ;  /* 0x0037201b01007387 */ /* 0x0081e80000100800 */
[----:B0-----:R-:W3:Y:S04]  /*29910*/  LDL R27, [R1+0x854] ;  /* 0x00085400011b7983 */ /* 0x001ee80000100800 */
[----:B--2---:R3:W-:Y:S04]  /*29920*/  STL [R1+0x3724], R26 ;  /* 0x0037241a01007387 */ /* 0x0047e80000100800 */
[----:B------:R-:W2:Y:S04]  /*29930*/  LDL R24, [R1+0x75c] ;  /* 0x00075c0001187983 */ /* 0x000ea80000100800 */
[----:B------:R-:W4:Y:S04]  /*29940*/  LDL R25, [R1+0x758] ;  /* 0x0007580001197983 */ /* 0x000f280000100800 */
[----:B------:R-:W5:Y:S04]  /*29950*/  LDL R22, [R1+0x888] ;  /* 0x0008880001167983 */ /* 0x000f680000100800 */
        /* <DEDUP_REMOVED lines=20> */
[----:B------:R-:W2:Y:S01]  /*29aa0*/  LDL R29, [R1+0x700] ;  /* 0x00070000011d7983 */ /* 0x000ea20000100800 */
[----:B---3--:R-:W-:-:S05]  /*29ab0*/  IMAD.WIDE R26, R27, 0x2, R12 ;  /* 0x000000021b1a7825 */ /* 0x008fca00078e020c */
[----:B------:R0:W-:Y:S04]  /*29ac0*/  STL.64 [R1+0x2e0], R26 ;  /* 0x0002e01a01007387 */ /* 0x0001e80000100a00 */
[----:B0-----:R-:W3:Y:S02]  /*29ad0*/  LDL.LU R26, [R1+0x3724] ;  /* 0x00372400011a7983 */ /* 0x001ee40000300800 */
        /* <DEDUP_REMOVED lines=16> */
[----:B------:R2:W-:Y:S02]  /*29be0*/  STL.64 [R1+0x360], R26 ;  /* 0x0003601a01007387 */ /* 0x0005e40000100a00 */
[----:B--2---:R-:W-:-:S05]  /*29bf0*/  IMAD.WIDE R26, R24, 0x2, R12 ;  /* 0x00000002181a7825 */ /* 0x004fca00078e020c */
[----:B------:R4:W-:Y:S02]  /*29c00*/  STL.64 [R1+0x370], R26 ;  /* 0x0003701a01007387 */ /* 0x0009e40000100a00 */
[----:B----4-:R-:W-:-:S04]  /*29c10*/  IMAD.WIDE R26, R25, 0x2, R12 ;  /* 0x00000002191a7825 */ /* 0x010fc800078e020c */
[--C-:B-----5:R-:W-:Y:S01]  /*29c20*/  IMAD.WIDE R24, R22, 0x2, R12.reuse ;  /* 0x0000000216187825 */ /* 0x120fe200078e020c */
[----:B------:R0:W-:Y:S04]  /*29c30*/  STL.64 [R1+0x388], R26 ;  /* 0x0003881a01007387 */ /* 0x0001e80000100a00 */
[----:B------:R1:W-:Y:S01]  /*29c40*/  STL.64 [R1+0x398], R24 ;  /* 0x0003981801007387 */ /* 0x0003e20000100a00 */
[----:B0-----:R-:W-:-:S04]  /*29c50*/  IMAD.WIDE R26, R23, 0x2, R12 ;  /* 0x00000002171a7825 */ /* 0x001fc800078e020c */
[--C-:B-1----:R-:W-:Y:S01]  /*29c60*/  IMAD.WIDE R24, R20, 0x2, R12.reuse ;  /* 0x0000000214187825 */ /* 0x102fe200078e020c */
        /* <DEDUP_REMOVED lines=983> */
[----:B------:R-:W2:Y:S04]  /*2d9e0*/  LDL R26, [R1+0x12fc] ;  /* 0x0012fc00011a7983 */ /* 0x000ea80000100800 */
[----:B------:R-:W-:Y:S04]  /*2d9f0*/  STL.64 [R1+0x2580], R4 ;  /* 0x0025800401007387 */ /* 0x000fe80000100a00 */
[----:B------:R-:W3:Y:S04]  /*2da00*/  LDL R28, [R1+0xb3c] ;  /* 0x000b3c00011c7983 */ /* 0x000ee80000100800 */
[----:B------:R-:W-:Y:S04]  /*2da10*/  STL.64 [R1+0x2590], R2 ;  /* 0x0025900201007387 */ /* 0x000fe80000100a00 */
[----:B------:R-:W4:Y:S04]  /*2da20*/  LDL R29, [R1+0xb38] ;  /* 0x000b3800011d7983 */ /* 0x000f280000100800 */
[----:B----4-:R0:W-:Y:S04]  /*2da30*/  STL [R1+0x3620], R29 ;  /* 0x0036201d01007387 */ /* 0x0101e80000100800 */
[----:B0-----:R-:W4:Y:S04]  /*2da40*/  LDL R29, [R1+0x12f8] ;  /* 0x0012f800011d7983 */ /* 0x001f280000100800 */
[----:B---3--:R0:W-:Y:S04]  /*2da50*/  STL [R1+0x3624], R28 ;  /* 0x0036241c01007387 */ /* 0x0081e80000100800 */
[----:B0-----:R-:W3:Y:S04]  /*2da60*/  LDL R28, [R1+0x12f4] ;  /* 0x0012f400011c7983 */ /* 0x001ee80000100800 */
[----:B----4-:R0:W-:Y:S04]  /*2da70*/  STL [R1+0x3628], R29 ;  /* 0x0036281d01007387 */ /* 0x0101e80000100800 */
[----:B0-----:R-:W4:Y:S04]  /*2da80*/  LDL R29, [R1+0x12f0] ;  /* 0x0012f000011d7983 */ /* 0x001f280000100800 */
[----:B---3--:R0:W-:Y:S04]  /*2da90*/  STL [R1+0x362c], R28 ;  /* 0x00362c1c01007387 */ /* 0x0081e80000100800 */
[----:B0-----:R-:W3:Y:S04]  /*2daa0*/  LDL R28, [R1+0x12ec] ;  /* 0x0012ec00011c7983 */ /* 0x001ee80000100800 */
[----:B----4-:R0:W-:Y:S04]  /*2dab0*/  STL [R1+0x3630], R29 ;  /* 0x0036301d01007387 */ /* 0x0101e80000100800 */
[----:B0-----:R-:W4:Y:S04]  /*2dac0*/  LDL R29, [R1+0x12e8] ;  /* 0x0012e800011d7983 */ /* 0x001f280000100800 */
[----:B---3--:R4:W-:Y:S04]  /*2dad0*/  STL [R1+0x3634], R28 ;  /* 0x0036341c01007387 */ /* 0x0089e80000100800 */
[----:B------:R-:W3:Y:S04]  /*2dae0*/  LDL R27, [R1+0xb24] ;  /* 0x000b2400011b7983 */ /* 0x000ee80000100800 */
        /* <DEDUP_REMOVED lines=22> */
[----:B----4-:R-:W-:-:S05]  /*2dc50*/  IMAD.WIDE R28, R29, 0x2, R12 ;  /* 0x000000021d1c7825 */ /* 0x010fca00078e020c */
[----:B------:R0:W-:Y:S04]  /*2dc60*/  STL.64 [R1+0x25a0], R28 ;  /* 0x0025a01c01007387 */ /* 0x0001e80000100a00 */
[----:B0-----:R-:W4:Y:S02]  /*2dc70*/  LDL.LU R28, [R1+0x3634] ;  /* 0x00363400011c7983 */ /* 0x001f240000300800 */
        /* <DEDUP_REMOVED lines=10> */
[----:B------:R2:W-:Y:S02]  /*2dd20*/  STL.64 [R1+0x25e0], R28 ;  /* 0x0025e01c01007387 */ /* 0x0005e40000100a00 */
[----:B--2---:R-:W-:-:S05]  /*2dd30*/  IMAD.WIDE R28, R26, 0x2, R12 ;  /* 0x000000021a1c7825 */ /* 0x004fca00078e020c */
[----:B------:R0:W-:Y:S04]  /*2dd40*/  STL.64 [R1+0x25f0], R28 ;  /* 0x0025f01c01007387 */ /* 0x0001e80000100a00 */
[----:B0-----:R-:W2:Y:S02]  /*2dd50*/  LDL.LU R28, [R1+0x3624] ;  /* 0x00362400011c7983 */ /* 0x001ea40000300800 */
[----:B--2---:R-:W-:-:S05]  /*2dd60*/  IMAD.WIDE R28, R28, 0x2, R12 ;  /* 0x000000021c1c7825 */ /* 0x004fca00078e020c */
[----:B------:R0:W-:Y:S04]  /*2dd70*/  STL.64 [R1+0x2600], R28 ;  /* 0x0026001c01007387 */ /* 0x0001e80000100a00 */
[----:B0-----:R-:W2:Y:S01]  /*2dd80*/  LDL.LU R29, [R1+0x3620] ;  /* 0x00362000011d7983 */ /* 0x001ea20000300800 */
[----:B---3--:R-:W-:-:S04]  /*2dd90*/  IMAD.WIDE R26, R27, 0x2, R12 ;  /* 0x000000021b1a7825 */ /* 0x008fc800078e020c */
[----:B--2---:R-:W-:-:S05]  /*2dda0*/  IMAD.WIDE R28, R29, 0x2, R12 ;  /* 0x000000021d1c7825 */ /* 0x004fca00078e020c */
[----:B------:R0:W-:Y:S04]  /*2ddb0*/  STL.64 [R1+0x2610], R28 ;  /* 0x0026101c01007387 */ /* 0x0001e80000100a00 */
[----:B0-----:R-:W2:Y:S04]  /*2ddc0*/  LDL.LU.64 R28, [R1+0x3618] ;  /* 0x00361800011c7983 */ /* 0x001ea80000300a00 */
[----:B------:R5:W-:Y:S02]  /*2ddd0*/  STL.64 [R1+0x2620], R26 ;  /* 0x0026201a01007387 */ /* 0x000be40000100a00 */
[----:B-----5:R-:W-:-:S04]  /*2dde0*/  IMAD.WIDE R26, R24, 0x2, R12 ;  /* 0x00000002181a7825 */ /* 0x020fc800078e020c */
[--C-:B------:R-:W-:Y:S01]  /*2ddf0*/  IMAD.WIDE R24, R25, 0x2, R12.reuse ;  /* 0x0000000219187825 */ /* 0x100fe200078e020c */
[----:B------:R0:W-:Y:S04]  /*2de00*/  STL.64 [R1+0x2630], R26 ;  /* 0x0026301a01007387 */ /* 0x0001e80000100a00 */
[----:B------:R1:W-:Y:S01]  /*2de10*/  STL.64 [R1+0x2640], R24 ;  /* 0x0026401801007387 */ /* 0x0003e20000100a00 */
[----:B0-----:R-:W-:-:S04]  /*2de20*/  IMAD.WIDE R26, R22, 0x2, R12 ;  /* 0x00000002161a7825 */ /* 0x001fc800078e020c */
[--C-:B-1----:R-:W-:Y:S01]  /*2de30*/  IMAD.WIDE R24, R23, 0x2, R12.reuse ;  /* 0x0000000217187825 */ /* 0x102fe200078e020c */
        /* <DEDUP_REMOVED lines=9> */
[--C-:B---3--:R-:W-:Y:S01]  /*2ded0*/  IMAD.WIDE R20, R16, 0x2, R12.reuse ;  /* 0x0000000210147825 */ /* 0x108fe200078e020c */
        /* <DEDUP_REMOVED lines=26> */
[----:B------:R-:W-:Y:S04]  /*2e080*/  STL.64 [R1+0x2770], R6 ;  /* 0x0027700601007387 */ /* 0x000fe80000100a00 */
[----:B------:R-:W3:Y:S04]  /*2e090*/  LDL R26, [R1+0x8f8] ;  /* 0x0008f800011a7983 */ /* 0x000ee80000100800 */
[----:B------:R-:W-:Y:S04]  /*2e0a0*/  STL.64 [R1+0x2780], R4 ;  /* 0x0027800401007387 */ /* 0x000fe80000100a00 */
[----:B------:R-:W3:Y:S01]  /*2e0b0*/  LDL R27, [R1+0x8e4] ;  /* 0x0008e400011b7983 */ /* 0x000ee20000100800 */
[----:B--2---:R-:W-:-:S05]  /*2e0c0*/  IMAD.WIDE R2, R28, 0x2, R12 ;  /* 0x000000021c027825 */ /* 0x004fca00078e020c */
[----:B------:R-:W-:Y:S04]  /*2e0d0*/  STL.64 [R1+0x2790], R2 ;  /* 0x0027900201007387 */ /* 0x000fe80000100a00 */
[----:B---3--:R0:W-:Y:S04]  /*2e0e0*/  STL.64 [R1+0x3600], R26 ;  /* 0x0036001a01007387 */ /* 0x0081e80000100a00 */
[----:B0-----:R-:W2:Y:S04]  /*2e0f0*/  LDL R27, [R1+0x920] ;  /* 0x00092000011b7983 */ /* 0x001ea80000100800 */
[----:B------:R-:W3:Y:S04]  /*2e100*/  LDL R26, [R1+0x924] ;  /* 0x00092400011a7983 */ /* 0x000ee80000100800 */
[----:B--2---:R0:W-:Y:S04]  /*2e110*/  STL [R1+0x3608], R27 ;  /* 0x0036081b01007387 */ /* 0x0041e80000100800 */
[----:B0-----:R-:W2:Y:S04]  /*2e120*/  LDL R27, [R1+0x948] ;  /* 0x00094800011b7983 */ /* 0x001ea80000100800 */
[----:B---3--:R0:W-:Y:S04]  /*2e130*/  STL [R1+0x360c], R26 ;  /* 0x00360c1a01007387 */ /* 0x0081e80000100800 */
[----:B0-----:R-:W3:Y:S04]  /*2e140*/  LDL R26, [R1+0x974] ;  /* 0x00097400011a7983 */ /* 0x001ee80000100800 */
[----:B--2---:R3:W-:Y:S04]  /*2e150*/  STL [R1+0x3610], R27 ;  /* 0x0036101b01007387 */ /* 0x0047e80000100800 */
[----:B------:R-:W2:Y:S04]  /*2e160*/  LDL R24, [R1+0x8e0] ;  /* 0x0008e00001187983 */ /* 0x000ea80000100800 */
[----:B------:R-:W4:Y:S04]  /*2e170*/  LDL R25, [R1+0x8bc] ;  /* 0x0008bc0001197983 */ /* 0x000f280000100800 */
[----:B------:R-:W5:Y:S01]  /*2e180*/  LDL R22, [R1+0x8b8] ;  /* 0x0008b80001167983 */ /* 0x000f620000100800 */
[----:B---3--:R-:W-:-:S03]  /*2e190*/  IMAD.WIDE R26, R26, 0x2, R12 ;  /* 0x000000021a1a7825 */ /* 0x008fc600078e020c */
[----:B------:R-:W3:Y:S04]  /*2e1a0*/  LDL R23, [R1+0x894] ;  /* 0x0008940001177983 */ /* 0x000ee80000100800 */
        /* <DEDUP_REMOVED lines=18> */
[----:B------:R0:W-:Y:S02]  /*2e2d0*/  STL.64 [R1+0x27a0], R26 ;  /* 0x0027a01a01007387 */ /* 0x0001e40000100a00 */
[----:B0-----:R-:W-:-:S05]  /*2e2e0*/  IMAD.WIDE R26, R29, 0x2, R12 ;  /* 0x000000021d1a7825 */ /* 0x001fca00078e020c */
[----:B------:R0:W-:Y:S04]  /*2e2f0*/  STL.64 [R1+0x27b0], R26 ;  /* 0x0027b01a01007387 */ /* 0x0001e80000100a00 */
[----:B0-----:R-:W2:Y:S04]  /*2e300*/  LDL.LU R27, [R1+0x3610] ;  /* 0x00361000011b7983 */ /* 0x001ea80000300800 */
[----:B------:R0:W-:Y:S04]  /*2e310*/  STL.64 [R1+0x3540], R28 ;  /* 0x0035401c01007387 */ /* 0x0001e80000100a00 */
[----:B0-----:R-:W3:Y:S01]  /*2e320*/  LDL R29, [R1+0x8fc] ;  /* 0x0008fc00011d7983 */ /* 0x001ee20000100800 */
[----:B--2---:R-:W-:-:S05]  /*2e330*/  IMAD.WIDE R26, R27, 0x2, R12 ;  /* 0x000000021b1a7825 */ /* 0x004fca00078e020c */
[----:B------:R0:W-:Y:S04]  /*2e340*/  STL.64 [R1+0x27c0], R26 ;  /* 0x0027c01a01007387 */ /* 0x0001e80000100a00 */
[----:B0-----:R-:W2:Y:S02]  /*2e350*/  LDL.LU R26, [R1+0x360c] ;  /* 0x00360c00011a7983 */ /* 0x001ea40000300800 */
[----:B--2---:R-:W-:-:S05]  /*2e360*/  IMAD.WIDE R26, R26, 0x2, R12 ;  /* 0x000000021a1a7825 */ /* 0x004fca00078e020c */
[----:B------:R0:W-:Y:S04]  /*2e370*/  STL.64 [R1+0x27d0], R26 ;  /* 0x0027d01a01007387 */ /* 0x0001e80000100a00 */
[----:B0-----:R-:W2:Y:S02]  /*2e380*/  LDL.LU R27, [R1+0x3608] ;  /* 0x00360800011b7983 */ /* 0x001ea40000300800 */
[----:B--2---:R-:W-:-:S05]  /*2e390*/  IMAD.WIDE R26, R27, 0x2, R12 ;  /* 0x000000021b1a7825 */ /* 0x004fca00078e020c */
[----:B------:R0:W-:Y:S04]  /*2e3a0*/  STL.64 [R1+0x27e0], R26 ;  /* 0x0027e01a01007387 */ /* 0x0001e80000100a00 */
[----:B0-----:R-:W2:Y:S01]  /*2e3b0*/  LDL.LU.64 R26, [R1+0x3600] ;  /* 0x00360000011a7983 */ /* 0x001ea20000300a00 */
[----:B---3--:R-:W-:-:S05]  /*2e3c0*/  IMAD.WIDE R28, R29, 0x2, R12 ;  /* 0x000000021d1c7825 */ /* 0x008fca00078e020c */
[----:B------:R2:W-:Y:S02]  /*2e3d0*/  STL.64 [R1+0x27f0], R28 ;  /* 0x0027f01c01007387 */ /* 0x0005e40000100a00 */
[----:B--2---:R-:W-:-:S04]  /*2e3e0*/  IMAD.WIDE R28, R26, 0x2, R12 ;  /* 0x000000021a1c7825 */ /* 0x004fc800078e020c */
[--C-:B------:R-:W-:Y:S01]  /*2e3f0*/  IMAD.WIDE R26, R27, 0x2, R12.reuse ;  /* 0x000000021b1a7825 */ /* 0x100fe200078e020c */
[----:B------:R0:W-:Y:S04]  /*2e400*/  STL.64 [R1+0x2800], R28 ;  /* 0x0028001c01007387 */ /* 0x0001e80000100a00 */
[----:B------:R4:W-:Y:S01]  /*2e410*/  STL.64 [R1+0x2810], R26 ;  /* 0x0028101a01007387 */ /* 0x0009e20000100a00 */
[----:B0-----:R-:W-:-:S04]  /*2e420*/  IMAD.WIDE R28, R24, 0x2, R12 ;  /* 0x00000002181c7825 */ /* 0x001fc800078e020c */
[--C-:B----4-:R-:W-:Y:S01]  /*2e430*/  IMAD.WIDE R26, R25, 0x2, R12.reuse ;  /* 0x00000002191a7825 */ /* 0x110fe200078e020c */
[----:B------:R-:W-:Y:S03]  /*2e440*/  STL.64 [R1+0x2820], R28 ;  /* 0x0028201c01007387 */ /* 0x000fe60000100a00 */
[--C-:B-----5:R-:W-:Y:S01]  /*2e450*/  IMAD.WIDE R24, R22, 0x2, R12.reuse ;  /* 0x0000000216187825 */ /* 0x120fe200078e020c */
        /* <DEDUP_REMOVED lines=97> */
[----:B--2---:R-:W-:-:S04]  /*2ea70*/  IMAD.WIDE R28, R26, 0x2, R12 ;  /* 0x000000021a1c7825 */ /* 0x004fc800078e020c */
[--C-:B----4-:R-:W-:Y:S01]  /*2ea80*/  IMAD.WIDE R26, R27, 0x2, R12.reuse ;  /* 0x000000021b1a7825 */ /* 0x110fe200078e020c */
[----:B------:R5:W-:Y:S04]  /*2ea90*/  STL.64 [R1+0x29f0], R28 ;  /* 0x0029f01c01007387 */ /* 0x000be80000100a00 */
[----:B------:R0:W-:Y:S01]  /*2eaa0*/  STL.64 [R1+0x2a00], R26 ;  /* 0x002a001a01007387 */ /* 0x0001e20000100a00 */
[----:B-----5:R-:W-:-:S04]  /*2eab0*/  IMAD.WIDE R28, R24, 0x2, R12 ;  /* 0x00000002181c7825 */ /* 0x020fc800078e020c */
[--C-:B0-----:R-:W-:Y:S01]  /*2eac0*/  IMAD.WIDE R26, R25, 0x2, R12.reuse ;  /* 0x00000002191a7825 */ /* 0x101fe200078e020c */
        /* <DEDUP_REMOVED lines=104> */
[----:B0-----:R-:W-:-:S04]  /*2f150*/  IMAD.WIDE R26, R25, 0x2, R12 ;  /* 0x00000002191a7825 */ /* 0x001fc800078e020c */
[----:B------:R-:W-:-:S04]  /*2f160*/  IMAD.WIDE R24, R22, 0x2, R12 ;  /* 0x0000000216187825 */ /* 0x000fc800078e020c */
[--C-:B------:R-:W-:Y:S01]  /*2f170*/  IMAD.WIDE R22, R23, 0x2, R12.reuse ;  /* 0x0000000217167825 */ /* 0x100fe200078e020c */
[----:B------:R-:W-:Y:S04]  /*2f180*/  STL.64 [R1+0x2c00], R28 ;  /* 0x002c001c01007387 */ /* 0x000fe80000100a00 */
[----:B------:R0:W-:Y:S04]  /*2f190*/  STL.64 [R1+0x2c10], R26 ;  /* 0x002c101a01007387 */ /* 0x0001e80000100a00 */
[----:B------:R1:W-:Y:S04]  /*2f1a0*/  STL.64 [R1+0x2c20], R24 ;  /* 0x002c201801007387 */ /* 0x0003e80000100a00 */
[----:B------:R2:W-:Y:S01]  /*2f1b0*/  STL.64 [R1+0x2c30], R22 ;  /* 0x002c301601007387 */ /* 0x0005e20000100a00 */
[----:B0-----:R-:W-:-:S04]  /*2f1c0*/  IMAD.WIDE R26, R20, 0x2, R12 ;  /* 0x00000002141a7825 */ /* 0x001fc800078e020c */
[----:B-1----:R-:W-:-:S04]  /*2f1d0*/  IMAD.WIDE R24, R21, 0x2, R12 ;  /* 0x0000000215187825 */ /* 0x002fc800078e020c */
[----:B--2---:R-:W-:-:S04]  /*2f1e0*/  IMAD.WIDE R22, R18, 0x2, R12 ;  /* 0x0000000212167825 */ /* 0x004fc800078e020c */
[----:B------:R-:W-:-:S04]  /*2f1f0*/  IMAD.WIDE R20, R19, 0x2, R12 ;  /* 0x0000000213147825 */ /* 0x000fc800078e020c */
[--C-:B------:R-:W-:Y:S01]  /*2f200*/  IMAD.WIDE R18, R16, 0x2, R12.reuse ;  /* 0x0000000210127825 */ /* 0x100fe200078e020c */
[----:B------:R-:W-:Y:S03]  /*2f210*/  STL.64 [R1+0x2c40], R26 ;  /* 0x002c401a01007387 */ /* 0x000fe60000100a00 */
[--C-:B------:R-:W-:Y:S01]  /*2f220*/  IMAD.WIDE R16, R17, 0x2, R12.reuse ;  /* 0x0000000211107825 */ /* 0x100fe200078e020c */
[----:B------:R-:W-:Y:S04]  /*2f230*/  STL.64 [R1+0x2c50], R24 ;  /* 0x002c501801007387 */ /* 0x000fe80000100a00 */
        /* <DEDUP_REMOVED lines=21> */
[----:B------:R-:W-:Y:S04]  /*2f390*/  STL.64 [R1+0x2d00], R14 ;  /* 0x002d000e01007387 */ /* 0x000fe80000100a00 */
[----:B------:R-:W-:Y:S04]  /*2f3a0*/  STL.64 [R1+0x2d10], R10 ;  /* 0x002d100a01007387 */ /* 0x000fe80000100a00 */
[----:B------:R-:W-:Y:S04]  /*2f3b0*/  STL.64 [R1+0x2d20], R8 ;  /* 0x002d200801007387 */ /* 0x000fe80000100a00 */
        /* <DEDUP_REMOVED lines=8> */
[----:B--2---:R-:W-:Y:S04]  /*2f440*/  STL [R1+0x35cc], R29 ;  /* 0x0035cc1d01007387 */ /* 0x004fe80000100800 */
[----:B------:R-:W2:Y:S04]  /*2f450*/  LDL R27, [R1+0x260] ;  /* 0x00026000011b7983 */ /* 0x000ea80000100800 */
[----:B------:R-:W4:Y:S04]  /*2f460*/  LDL R26, [R1+0x264] ;  /* 0x00026400011a7983 */ /* 0x000f280000100800 */
[----:B--2---:R0:W-:Y:S04]  /*2f470*/  STL [R1+0x35b8], R27 ;  /* 0x0035b81b01007387 */ /* 0x0041e80000100800 */
[----:B0-----:R-:W2:Y:S04]  /*2f480*/  LDL R27, [R1+0x28c] ;  /* 0x00028c00011b7983 */ /* 0x001ea80000100800 */
[----:B----4-:R0:W-:Y:S04]  /*2f490*/  STL [R1+0x35bc], R26 ;  /* 0x0035bc1a01007387 */ /* 0x0101e80000100800 */
[----:B0-----:R-:W4:Y:S01]  /*2f4a0*/  LDL R26, [R1+0x2b0] ;  /* 0x0002b000011a7983 */ /* 0x001f220000100800 */
[----:B---3--:R-:W-:-:S03]  /*2f4b0*/  IMAD.WIDE R28, R28, 0x2, R12 ;  /* 0x000000021c1c7825 */ /* 0x008fc600078e020c */
[----:B--2---:R0:W-:Y:S04]  /*2f4c0*/  STL [R1+0x35c0], R27 ;  /* 0x0035c01b01007387 */ /* 0x0041e80000100800 */
[----:B0-----:R-:W2:Y:S04]  /*2f4d0*/  LDL R27, [R1+0x2b4] ;  /* 0x0002b400011b7983 */ /* 0x001ea80000100800 */
[----:B----4-:R-:W-:Y:S04]  /*2f4e0*/  STL [R1+0x35c4], R26 ;  /* 0x0035c41a01007387 */ /* 0x010fe80000100800 */
[----:B------:R-:W3:Y:S04]  /*2f4f0*/  LDL R24, [R1+0x23c] ;  /* 0x00023c0001187983 */ /* 0x000ee80000100800 */
[----:B------:R-:W4:Y:S04]  /*2f500*/  LDL R25, [R1+0x238] ;  /* 0x0002380001197983 */ /* 0x000f280000100800 */
[----:B------:R-:W5:Y:S04]  /*2f510*/  LDL R22, [R1+0x22c] ;  /* 0x00022c0001167983 */ /* 0x000f680000100800 */
[----:B------:R-:W3:Y:S04]  /*2f520*/  LDL R23, [R1+0x228] ;  /* 0x0002280001177983 */ /* 0x000ee80000100800 */
        /* <DEDUP_REMOVED lines=18> */
[----:B------:R0:W-:Y:S04]  /*2f650*/  STL.64 [R1+0x2d60], R28 ;  /* 0x002d601c01007387 */ /* 0x0001e80000100a00 */
[----:B0-----:R-:W3:Y:S01]  /*2f660*/  LDL.LU R29, [R1+0x35cc] ;  /* 0x0035cc00011d7983 */ /* 0x001ee20000300800 */
[----:B--2---:R-:W-:-:S04]  /*2f670*/  IMAD.WIDE R26, R27, 0x2, R12 ;  /* 0x000000021b1a7825 */ /* 0x004fc800078e020c */
[----:B---3--:R-:W-:-:S05]  /*2f680*/  IMAD.WIDE R28, R29, 0x2, R12 ;  /* 0x000000021d1c7825 */ /* 0x008fca00078e020c */
[----:B------:R0:W-:Y:S04]  /*2f690*/  STL.64 [R1+0x2d70], R28 ;  /* 0x002d701c01007387 */ /* 0x0001e80000100a00 */
[----:B0-----:R-:W2:Y:S04]  /*2f6a0*/  LDL.LU R28, [R1+0x35c8] ;  /* 0x0035c800011c7983 */ /* 0x001ea80000300800 */
[----:B------:R-:W3:Y:S04]  /*2f6b0*/  LDL R29, [R1+0x94c] ;  /* 0x00094c00011d7983 */ /* 0x000ee80000100800 */
[----:B------:R0:W-:Y:S04]  /*2f6c0*/  STL.64 [R1+0x2d80], R26 ;  /* 0x002d801a01007387 */ /* 0x0001e80000100a00 */
[----:B0-----:R-:W2:Y:S02]  /*2f6d0*/  LDL.LU R26, [R1+0x35c4] ;  /* 0x0035c400011a7983 */ /* 0x001ea40000300800 */
[----:B--2---:R-:W-:-:S05]  /*2f6e0*/  IMAD.WIDE R26, R26, 0x2, R12 ;  /* 0x000000021a1a7825 */ /* 0x004fca00078e020c */
[----:B------:R0:W-:Y:S04]  /*2f6f0*/  STL.64 [R1+0x2d90], R26 ;  /* 0x002d901a01007387 */ /* 0x0001e80000100a00 */
[----:B0-----:R-:W2:Y:S02]  /*2f700*/  LDL.LU R27, [R1+0x35c0] ;  /* 0x0035c000011b7983 */ /* 0x001ea40000300800 */
[----:B--2---:R-:W-:-:S05]  /*2f710*/  IMAD.WIDE R26, R27, 0x2, R12 ;  /* 0x000000021b1a7825 */ /* 0x004fca00078e020c */
[----:B------:R0:W-:Y:S02]  /*2f720*/  STL.64 [R1+0x2da0], R26 ;  /* 0x002da01a01007387 */ /* 0x0001e40000100a00 */
[----:B0-----:R-:W-:-:S05]  /*2f730*/  IMAD.WIDE R26, R28, 0x2, R12 ;  /* 0x000000021c1a7825 */ /* 0x001fca00078e020c */
[----:B------:R0:W-:Y:S04]  /*2f740*/  STL.64 [R1+0x2db0], R26 ;  /* 0x002db01a01007387 */ /* 0x0001e80000100a00 */
[----:B0-----:R-:W2:Y:S02]  /*2f750*/  LDL.LU R26, [R1+0x35bc] ;  /* 0x0035bc00011a7983 */ /* 0x001ea40000300800 */
[----:B--2---:R-:W-:-:S05]  /*2f760*/  IMAD.WIDE R26, R26, 0x2, R12 ;  /* 0x000000021a1a7825 */ /* 0x004fca00078e020c */
[----:B------:R0:W-:Y:S04]  /*2f770*/  STL.64 [R1+0x2dc0], R26 ;  /* 0x002dc01a01007387 */ /* 0x0001e80000100a00 */
[----:B0-----:R-:W2:Y:S02]  /*2f780*/  LDL.LU R27, [R1+0x35b8] ;  /* 0x0035b800011b7983 */ /* 0x001ea40000300800 */
[----:B--2---:R-:W-:-:S05]  /*2f790*/  IMAD.WIDE R26, R27, 0x2, R12 ;  /* 0x000000021b1a7825 */ /* 0x004fca00078e020c */
[----:B------:R0:W-:Y:S02]  /*2f7a0*/  STL.64 [R1+0x2dd0], R26 ;  /* 0x002dd01a01007387 */ /* 0x0001e40000100a00 */
[----:B0-----:R-:W-:-:S04]  /*2f7b0*/  IMAD.WIDE R26, R24, 0x2, R12 ;  /* 0x00000002181a7825 */ /* 0x001fc800078e020c */
[--C-:B----4-:R-:W-:Y:S01]  /*2f7c0*/  IMAD.WIDE R24, R25, 0x2, R12.reuse ;  /* 0x0000000219187825 */ /* 0x110fe200078e020c */
[----:B------:R0:W-:Y:S04]  /*2f7d0*/  STL.64 [R1+0x2de0], R26 ;  /* 0x002de01a01007387 */ /* 0x0001e80000100a00 */
[----:B0-----:R-:W2:Y:S04]  /*2f7e0*/  LDL.LU.64 R26, [R1+0x35b0] ;  /* 0x0035b000011a7983 */ /* 0x001ea80000300a00 */
[----:B------:R5:W-:Y:S02]  /*2f7f0*/  STL.64 [R1+0x2df0], R24 ;  /* 0x002df01801007387 */ /* 0x000be40000100a00 */
[----:B-----5:R-:W-:-:S04]  /*2f800*/  IMAD.WIDE R24, R22, 0x2, R12 ;  /* 0x0000000216187825 */ /* 0x020fc800078e020c */
[--C-:B------:R-:W-:Y:S01]  /*2f810*/  IMAD.WIDE R22, R23, 0x2, R12.reuse ;  /* 0x0000000217167825 */ /* 0x100fe200078e020c */
[----:B------:R0:W-:Y:S04]  /*2f820*/  STL.64 [R1+0x2e00], R24 ;  /* 0x002e001801007387 */ /* 0x0001e80000100a00 */
[----:B0-----:R-:W4:Y:S04]  /*2f830*/  LDL.LU.64 R24, [R1+0x35a8] ;  /* 0x0035a80001187983 */ /* 0x001f280000300a00 */
[----:B------:R0:W-:Y:S02]  /*2f840*/  STL.64 [R1+0x2e10], R22 ;  /* 0x002e101601007387 */ /* 0x0001e40000100a00 */
[----:B0-----:R-:W-:-:S04]  /*2f850*/  IMAD.WIDE R22, R20, 0x2, R12 ;  /* 0x0000000214167825 */ /* 0x001fc800078e020c */
[--C-:B------:R-:W-:Y:S01]  /*2f860*/  IMAD.WIDE R20, R21, 0x2, R12.reuse ;  /* 0x0000000215147825 */ /* 0x100fe200078e020c */
[----:B------:R0:W-:Y:S04]  /*2f870*/  STL.64 [R1+0x2e20], R22 ;  /* 0x002e201601007387 */ /* 0x0001e80000100a00 */
[----:B0-----:R-:W5:Y:S04]  /*2f880*/  LDL.LU.64 R22, [R1+0x35a0] ;  /* 0x0035a00001167983 */ /* 0x001f680000300a00 */
[----:B------:R0:W-:Y:S02]  /*2f890*/  STL.64 [R1+0x2e30], R20 ;  /* 0x002e301401007387 */ /* 0x0001e40000100a00 */
[----:B0-----:R-:W-:-:S04]  /*2f8a0*/  IMAD.WIDE R20, R18, 0x2, R12 ;  /* 0x0000000212147825 */ /* 0x001fc800078e020c */
[--C-:B------:R-:W-:Y:S01]  /*2f8b0*/  IMAD.WIDE R18, R19, 0x2, R12.reuse ;  /* 0x0000000213127825 */ /* 0x100fe200078e020c */
[----:B------:R0:W-:Y:S04]  /*2f8c0*/  STL.64 [R1+0x2e40], R20 ;  /* 0x002e401401007387 */ /* 0x0001e80000100a00 */
[----:B0-----:R-:W2:Y:S04]  /*2f8d0*/  LDL.LU.64 R20, [R1+0x3598] ;  /* 0x0035980001147983 */ /* 0x001ea80000300a00 */
        /* <DEDUP_REMOVED lines=43> */
[----:B0-----:R-:W2:Y:S01]  /*2fb90*/  LDL.LU.64 R2, [R1+0x3550] ;  /* 0x0035500001027983 */ /* 0x001ea20000300a00 */
[----:B------:R-:W-:-:S03]  /*2fba0*/  IMAD R0, R0, UR7, RZ ;  /* 0x0000000700007c24 */ /* 0x000fc6000f8e02ff */
[----:B------:R0:W-:Y:S02]  /*2fbb0*/  STL.64 [R1+0x2f70], R28 ;  /* 0x002f701c01007387 */ /* 0x0001e40000100a00 */
[----:B0-----:R-:W-:-:S05]  /*2fbc0*/  IMAD.WIDE R28, R0, 0x2, R12 ;  /* 0x00000002001c7825 */ /* 0x001fca00078e020c */
[----:B------:R0:W-:Y:S01]  /*2fbd0*/  STL.64 [R1+0x2f58], R28 ;  /* 0x002f581c01007387 */ /* 0x0001e20000100a00 */
[----:B--2---:R-:W-:-:S04]  /*2fbe0*/  IMAD.WIDE R12, R4, 0x2, R2 ;  /* 0x00000002040c7825 */ /* 0x004fc800078e0202 */
[--C-:B0-----:R-:W-:Y:S02]  /*2fbf0*/  IMAD.WIDE R28, R5, 0x2, R2.reuse ;  /* 0x00000002051c7825 */ /* 0x101fe400078e0202 */
[----:B------:R-:W2:Y:S04]  /*2fc00*/  LDL.LU R5, [R1+0x7d0] ;  /* 0x0007d00001057983 */ /* 0x000ea80000300800 */
[----:B------:R0:W-:Y:S04]  /*2fc10*/  STL.64 [R1+0xb0], R12 ;  /* 0x0000b00c01007387 */ /* 0x0001e80000100a00 */
[----:B------:R1:W-:Y:S01]  /*2fc20*/  STL.64 [R1+0xa8], R28 ;  /* 0x0000a81c01007387 */ /* 0x0003e20000100a00 */
[----:B0-----:R-:W-:-:S04]  /*2fc30*/  IMAD.WIDE R12, R6, 0x2, R2 ;  /* 0x00000002060c7825 */ /* 0x001fc800078e0202 */
[--C-:B-1----:R-:W-:Y:S01]  /*2fc40*/  IMAD.WIDE R28, R7, 0x2, R2.reuse ;  /* 0x00000002071c7825 */ /* 0x102fe200078e0202 */
[----:B------:R-:W3:Y:S04]  /*2fc50*/  LDL.LU R6, [R1] ;  /* 0x0000000001067983 */ /* 0x000ee80000300800 */
[----:B------:R0:W-:Y:S04]  /*2fc60*/  STL.64 [R1+0xa0], R12 ;  /* 0x0000a00c01007387 */ /* 0x0001e80000100a00 */
[----:B------:R-:W3:Y:S04]  /*2fc70*/  LDL.LU R4, [R1+0x7d4] ;  /* 0x0007d40001047983 */ /* 0x000ee80000300800 */
[----:B------:R1:W-:Y:S01]  /*2fc80*/  STL.64 [R1+0x98], R28 ;  /* 0x0000981c01007387 */ /* 0x0003e20000100a00 */
[----:B0-----:R-:W-:-:S04]  /*2fc90*/  IMAD.WIDE R12, R8, 0x2, R2 ;  /* 0x00000002080c7825 */ /* 0x001fc800078e0202 */
[--C-:B------:R-:W-:Y:S01]  /*2fca0*/  IMAD.WIDE R8, R9, 0x2, R2.reuse ;  /* 0x0000000209087825 */ /* 0x100fe200078e0202 */
[----:B-1----:R-:W3:Y:S04]  /*2fcb0*/  LDL.LU R28, [R1+0x7c4] ;  /* 0x0007c400011c7983 */ /* 0x002ee80000300800 */
[----:B------:R0:W-:Y:S04]  /*2fcc0*/  STL.64 [R1+0x90], R12 ;  /* 0x0000900c01007387 */ /* 0x0001e80000100a00 */
[----:B------:R1:W-:Y:S01]  /*2fcd0*/  STL.64 [R1+0x88], R8 ;  /* 0x0000880801007387 */ /* 0x0003e20000100a00 */
[----:B0-----:R-:W-:-:S04]  /*2fce0*/  IMAD.WIDE R12, R10, 0x2, R2 ;  /* 0x000000020a0c7825 */ /* 0x001fc800078e0202 */
[----:B-1----:R-:W-:-:S04]  /*2fcf0*/  IMAD.WIDE R8, R11, 0x2, R2 ;  /* 0x000000020b087825 */ /* 0x002fc800078e0202 */
[--C-:B------:R-:W-:Y:S01]  /*2fd00*/  IMAD.WIDE R10, R14, 0x2, R2.reuse ;  /* 0x000000020e0a7825 */ /* 0x100fe200078e0202 */
[----:B------:R0:W-:Y:S04]  /*2fd10*/  STL.64 [R1+0x80], R12 ;  /* 0x0000800c01007387 */ /* 0x0001e80000100a00 */
[----:B------:R-:W3:Y:S04]  /*2fd20*/  LDL.LU R29, [R1+0x7c0] ;  /* 0x0007c000011d7983 */ /* 0x000ee80000300800 */
[----:B------:R1:W-:Y:S04]  /*2fd30*/  STL.64 [R1+0x78], R8 ;  /* 0x0000780801007387 */ /* 0x0003e80000100a00 */
[----:B------:R4:W-:Y:S01]  /*2fd40*/  STL.64 [R1+0x70], R10 ;  /* 0x0000700a01007387 */ /* 0x0009e20000100a00 */
[----:B0-----:R-:W-:-:S04]  /*2fd50*/  IMAD.WIDE R12, R17, 0x2, R2 ;  /* 0x00000002110c7825 */ /* 0x001fc800078e0202 */
[----:B-1----:R-:W-:-:S04]  /*2fd60*/  IMAD.WIDE R8, R15, 0x2, R2 ;  /* 0x000000020f087825 */ /* 0x002fc800078e0202 */
[--C-:B----4-:R-:W-:Y:S01]  /*2fd70*/  IMAD.WIDE R10, R16, 0x2, R2.reuse ;  /* 0x00000002100a7825 */ /* 0x110fe200078e0202 */
[----:B------:R-:W-:Y:S04]  /*2fd80*/  STL.64 [R1+0x68], R8 ;  /* 0x0000680801007387 */ /* 0x000fe80000100a00 */
[----:B------:R-:W-:Y:S04]  /*2fd90*/  STL.64 [R1+0x60], R10 ;  /* 0x0000600a01007387 */ /* 0x000fe80000100a00 */
[----:B------:R0:W-:Y:S04]  /*2fda0*/  STL.64 [R1+0x58], R12 ;  /* 0x0000580c01007387 */ /* 0x0001e80000100a00 */
[----:B0-----:R-:W4:Y:S01]  /*2fdb0*/  LDL.LU R12, [R1+0x7e8] ;  /* 0x0007e800010c7983 */ /* 0x001f220000300800 */
[----:B------:R-:W-:-:S04]  /*2fdc0*/  IMAD.WIDE R8, R18, 0x2, R2 ;  /* 0x0000000212087825 */ /* 0x000fc800078e0202 */
[--C-:B------:R-:W-:Y:S01]  /*2fdd0*/  IMAD.WIDE R10, R19, 0x2, R2.reuse ;  /* 0x00000002130a7825 */ /* 0x100fe200078e0202 */
[----:B------:R0:W-:Y:S03]  /*2fde0*/  STL.64 [R1+0x50], R8 ;  /* 0x0000500801007387 */ /* 0x0001e60000100a00 */
[--C-:B------:R-:W-:Y:S01]  /*2fdf0*/  IMAD.WIDE R14, R21, 0x2, R2.reuse ;  /* 0x00000002150e7825 */ /* 0x100fe200078e0202 */
[----:B------:R5:W-:Y:S03]  /*2fe00*/  STL.64 [R1+0x48], R10 ;  /* 0x0000480a01007387 */ /* 0x000be60000100a00 */
[----:B0-----:R-:W-:-:S04]  /*2fe10*/  IMAD.WIDE R8, R20, 0x2, R2 ;  /* 0x0000000214087825 */ /* 0x001fc800078e0202 */
[--C-:B-----5:R-:W-:Y:S01]  /*2fe20*/  IMAD.WIDE R10, R22, 0x2, R2.reuse ;  /* 0x00000002160a7825 */ /* 0x120fe200078e0202 */
[----:B------:R0:W-:Y:S04]  /*2fe30*/  STL.64 [R1+0x40], R8 ;  /* 0x0000400801007387 */ /* 0x0001e80000100a00 */
[----:B------:R-:W-:Y:S04]  /*2fe40*/  STL.64 [R1+0x38], R14 ;  /* 0x0000380e01007387 */ /* 0x000fe80000100a00 */
[----:B------:R-:W5:Y:S04]  /*2fe50*/  LDL.LU R13, [R1+0x7ec] ;  /* 0x0007ec00010d7983 */ /* 0x000f680000300800 */
[----:B------:R1:W-:Y:S01]  /*2fe60*/  STL.64 [R1+0x30], R10 ;  /* 0x0000300a01007387 */ /* 0x0003e20000100a00 */
[----:B0-----:R-:W-:-:S04]  /*2fe70*/  IMAD.WIDE R8, R23, 0x2, R2 ;  /* 0x0000000217087825 */ /* 0x001fc800078e0202 */
[--C-:B-1----:R-:W-:Y:S01]  /*2fe80*/  IMAD.WIDE R10, R24, 0x2, R2.reuse ;  /* 0x00000002180a7825 */ /* 0x102fe200078e0202 */
[----:B------:R0:W-:Y:S04]  /*2fe90*/  STL.64 [R1+0x28], R8 ;  /* 0x0000280801007387 */ /* 0x0001e80000100a00 */
[----:B------:R-:W5:Y:S04]  /*2fea0*/  LDL.LU R14, [R1+0x7f8] ;  /* 0x0007f800010e7983 */ /* 0x000f680000300800 */
[----:B------:R1:W-:Y:S04]  /*2feb0*/  STL.64 [R1+0x20], R10 ;  /* 0x0000200a01007387 */ /* 0x0003e80000100a00 */
[----:B------:R-:W5:Y:S01]  /*2fec0*/  LDL.LU R16, [R1+0x7fc] ;  /* 0x0007fc0001107983 */ /* 0x000f620000300800 */
[----:B0-----:R-:W-:-:S04]  /*2fed0*/  IMAD.WIDE R8, R25, 0x2, R2 ;  /* 0x0000000219087825 */ /* 0x001fc800078e0202 */
[--C-:B-1----:R-:W-:Y:S01]  /*2fee0*/  IMAD.WIDE R10, R26, 0x2, R2.reuse ;  /* 0x000000021a0a7825 */ /* 0x102fe200078e0202 */
[----:B------:R0:W-:Y:S04]  /*2fef0*/  STL.64 [R1+0x18], R8 ;  /* 0x0000180801007387 */ /* 0x0001e80000100a00 */
[----:B------:R-:W5:Y:S04]  /*2ff00*/  LDL.LU R18, [R1+0x7ac] ;  /* 0x0007ac0001127983 */ /* 0x000f680000300800 */
[----:B------:R-:W-:Y:S01]  /*2ff10*/  STL.64 [R1+0x10], R10 ;  /* 0x0000100a01007387 */ /* 0x000fe20000100a00 */
[----:B0-----:R-:W-:-:S05]  /*2ff20*/  IMAD.WIDE R8, R27, 0x2, R2 ;  /* 0x000000021b087825 */ /* 0x001fca00078e0202 */
[----:B------:R-:W-:Y:S04]  /*2ff30*/  STL.64 [R1+0x8], R8 ;  /* 0x0000080801007387 */ /* 0x000fe80000100a00 */
[----:B------:R-:W5:Y:S01]  /*2ff40*/  LDL.LU R20, [R1+0x7a8] ;  /* 0x0007a80001147983 */ /* 0x000f620000300800 */
[----:B--2---:R-:W-:-:S04]  /*2ff50*/  IMAD.WIDE R26, R5, 0x2, R2 ;  /* 0x00000002051a7825 */ /* 0x004fc800078e0202 */
[----:B---3--:R-:W-:-:S04]  /*2ff60*/  IMAD.WIDE R6, R6, 0x2, R2 ;  /* 0x0000000206067825 */ /* 0x008fc800078e0202 */
[--C-:B------:R-:W-:Y:S01]  /*2ff70*/  IMAD.WIDE R4, R4, 0x2, R2.reuse ;  /* 0x0000000204047825 */ /* 0x100fe200078e0202 */
[----:B------:R0:W-:Y:S04]  /*2ff80*/  STL.64 [R1], R6 ;  /* 0x0000000601007387 */ /* 0x0001e80000100a00 */
[----:B------:R-:W2:Y:S04]  /*2ff90*/  LDL.LU R22, [R1+0x810] ;  /* 0x0008100001167983 */ /* 0x000ea80000300800 */
[----:B------:R-:W-:Y:S04]  /*2ffa0*/  STL.64 [R1+0x34e0], R26 ;  /* 0x0034e01a01007387 */ /* 0x000fe80000100a00 */
[----:B------:R-:W3:Y:S04]  /*2ffb0*/  LDL.LU R24, [R1+0x814] ;  /* 0x0008140001187983 */ /* 0x000ee80000300800 */
[----:B------:R-:W-:Y:S01]  /*2ffc0*/  STL.64 [R1+0x34e8], R4 ;  /* 0x0034e80401007387 */ /* 0x000fe20000100a00 */
[----:B0-----:R-:W-:-:S03]  /*2ffd0*/  IMAD.WIDE R6, R28, 0x2, R2 ;  /* 0x000000021c067825 */ /* 0x001fc600078e0202 */
[----:B------:R-:W3:Y:S04]  /*2ffe0*/  LDL.LU R28, [R1+0x790] ;  /* 0x00079000011c7983 */ /* 0x000ee80000300800 */
[----:B------:R0:W-:Y:S04]  /*2fff0*/  STL.64 [R1+0x34d8], R6 ;  /* 0x0034d80601007387 */ /* 0x0001e80000100a00 */
[----:B0-----:R-:W3:Y:S01]  /*30000*/  LDL.LU R7, [R1+0x820] ;  /* 0x0008200001077983 */ /* 0x001ee20000300800 */
[----:B------:R-:W-:-:S03]  /*30010*/  IMAD.WIDE R8, R29, 0x2, R2 ;  /* 0x000000021d087825 */ /* 0x000fc600078e0202 */
[----:B------:R-:W3:Y:S04]  /*30020*/  LDL.LU R29, [R1+0x83c] ;  /* 0x00083c00011d7983 */ /* 0x000ee80000300800 */
[----:B------:R-:W3:Y:S04]  /*30030*/  LDL.LU R6, [R1+0x780] ;  /* 0x0007800001067983 */ /* 0x000ee80000300800 */
[----:B------:R0:W-:Y:S04]  /*30040*/  STL.64 [R1+0x34d0], R8 ;  /* 0x0034d00801007387 */ /* 0x0001e80000100a00 */
[----:B0-----:R-:W3:Y:S04]  /*30050*/  LDL.LU R8, [R1+0x838] ;  /* 0x0008380001087983 */ /* 0x001ee80000300800 */
[----:B------:R-:W3:Y:S04]  /*30060*/  LDL.LU R9, [R1+0x784] ;  /* 0x0007840001097983 */ /* 0x000ee80000300800 */
[----:B------:R-:W3:Y:S01]  /*30070*/  LDL.LU R4, [R1+0x850] ;  /* 0x0008500001047983 */ /* 0x000ee20000300800 */
[----:B----4-:R-:W-:-:S05]  /*30080*/  IMAD.WIDE R10, R12, 0x2, R2 ;  /* 0x000000020c0a7825 */ /* 0x010fca00078e0202 */
[----:B------:R0:W-:Y:S04]  /*30090*/  STL.64 [R1+0x34f0], R10 ;  /* 0x0034f00a01007387 */ /* 0x0001e80000100a00 */
[----:B0-----:R-:W4:Y:S04]  /*300a0*/  LDL.LU R10, [R1+0x824] ;  /* 0x00082400010a7983 */ /* 0x001f280000300800 */
[----:B------:R-:W4:Y:S01]  /*300b0*/  LDL.LU R11, [R1+0x794] ;  /* 0x00079400010b7983 */ /* 0x000f220000300800 */
[----:B-----5:R-:W-:-:S05]  /*300c0*/  IMAD.WIDE R12, R13, 0x2, R2 ;  /* 0x000000020d0c7825 */ /* 0x020fca00078e0202 */
[----:B------:R0:W-:Y:S01]  /*300d0*/  STL.64 [R1+0x34f8], R12 ;  /* 0x0034f80c01007387 */ /* 0x0001e20000100a00 */
[----:B------:R-:W-:-:S05]  /*300e0*/  IMAD.WIDE R14, R14, 0x2, R2 ;  /* 0x000000020e0e7825 */ /* 0x000fca00078e0202 */
[----:B------:R4:W-:Y:S04]  /*300f0*/  STL.64 [R1+0x3500], R14 ;  /* 0x0035000e01007387 */ /* 0x0009e80000100a00 */
[----:B------:R-:W5:Y:S01]  /*30100*/  LDL.LU R5, [R1+0x854] ;  /* 0x0008540001057983 */ /* 0x000f620000300800 */
[----:B------:R-:W-:-:S05]  /*30110*/  IMAD.WIDE R16, R16, 0x2, R2 ;  /* 0x0000000210107825 */ /* 0x000fca00078e0202 */
[----:B------:R-:W-:Y:S01]  /*30120*/  STL.64 [R1+0x3508], R16 ;  /* 0x0035081001007387 */ /* 0x000fe20000100a00 */
[----:B------:R-:W-:-:S05]  /*30130*/  IMAD.WIDE R18, R18, 0x2, R2 ;  /* 0x0000000212127825 */ /* 0x000fca00078e0202 */
[----:B------:R-:W-:Y:S01]  /*30140*/  STL.64 [R1+0x3510], R18 ;  /* 0x0035101201007387 */ /* 0x000fe20000100a00 */
[----:B------:R-:W-:-:S05]  /*30150*/  IMAD.WIDE R20, R20, 0x2, R2 ;  /* 0x0000000214147825 */ /* 0x000fca00078e0202 */
[----:B------:R-:W-:Y:S04]  /*30160*/  STL.64 [R1+0x3518], R20 ;  /* 0x0035181401007387 */ /* 0x000fe80000100a00 */
[----:B------:R-:W5:Y:S01]  /*30170*/  LDL.LU R26, [R1+0x860] ;  /* 0x00086000011a7983 */ /* 0x000f620000300800 */
[----:B--2---:R-:W-:-:S04]  /*30180*/  IMAD.WIDE R22, R22, 0x2, R2 ;  /* 0x0000000216167825 */ /* 0x004fc800078e0202 */
[--C-:B---3--:R-:W-:Y:S01]  /*30190*/  IMAD.WIDE R24, R24, 0x2, R2.reuse ;  /* 0x0000000218187825 */ /* 0x108fe200078e0202 */
[----:B------:R-:W-:Y:S04]  /*301a0*/  STL.64 [R1+0x3520], R22 ;  /* 0x0035201601007387 */ /* 0x000fe80000100a00 */
[----:B------:R-:W2:Y:S04]  /*301b0*/  LDL.LU R27, [R1+0x864] ;  /* 0x00086400011b7983 */ /* 0x000ea80000300800 */
[----:B------:R-:W-:Y:S01]  /*301c0*/  STL.64 [R1+0x3528], R24 ;  /* 0x0035281801007387 */ /* 0x000fe20000100a00 */
[----:B0-----:R-:W-:-:S03]  /*301d0*/  IMAD.WIDE R12, R7, 0x2, R2 ;  /* 0x00000002070c7825 */ /* 0x001fc600078e0202 */
[----:B------:R-:W3:Y:S04]  /*301e0*/  LDL.LU R7, [R1+0x76c] ;  /* 0x00076c0001077983 */ /* 0x000ee80000300800 */
[----:B------:R0:W-:Y:S01]  /*301f0*/  STL.64 [R1+0x230], R12 ;  /* 0x0002300c01007387 */ /* 0x0001e20000100a00 */
[----:B----4-:R-:W-:-:S04]  /*30200*/  IMAD.WIDE R14, R10, 0x2, R2 ;  /* 0x000000020a0e7825 */ /* 0x010fc800078e0202 */
[----:B0-----:R-:W-:-:S04]  /*30210*/  IMAD.WIDE R12, R11, 0x2, R2 ;  /* 0x000000020b0c7825 */ /* 0x001fc800078e0202 */
[--C-:B------:R-:W-:Y:S01]  /*30220*/  IMAD.WIDE R10, R28, 0x2, R2.reuse ;  /* 0x000000021c0a7825 */ /* 0x100fe200078e0202 */
[----:B------:R-:W-:Y:S04]  /*30230*/  STL.64 [R1+0x248], R14 ;  /* 0x0002480e01007387 */ /* 0x000fe80000100a00 */
[----:B------:R-:W4:Y:S04]  /*30240*/  LDL.LU R28, [R1+0x768] ;  /* 0x00076800011c7983 */ /* 0x000f280000300800 */
[----:B------:R-:W-:Y:S04]  /*30250*/  STL.64 [R1+0x258], R12 ;  /* 0x0002580c01007387 */ /* 0x000fe80000100a00 */
[----:B------:R0:W-:Y:S02]  /*30260*/  STL.64 [R1+0x270], R10 ;  /* 0x0002700a01007387 */ /* 0x0001e40000100a00 */
[----:B0-----:R-:W-:-:S02]  /*30270*/  IMAD.WIDE R10, R29, 0x2, R2 ;  /* 0x000000021d0a7825 */ /* 0x001fc400078e0202 */
[----:B------:R-:W4:Y:S02]  /*30280*/  LDL.LU R29, [R1+0x878] ;  /* 0x00087800011d7983 */ /* 0x000f240000300800 */
[----:B------:R-:W-:-:S04]  /*30290*/  IMAD.WIDE R12, R8, 0x2, R2 ;  /* 0x00000002080c7825 */ /* 0x000fc800078e0202 */
[--C-:B------:R-:W-:Y:S01]  /*302a0*/  IMAD.WIDE R8, R9, 0x2, R2.reuse ;  /* 0x0000000209087825 */ /* 0x100fe200078e0202 */
[----:B------:R-:W-:Y:S04]  /*302b0*/  STL.64 [R1+0x280], R12 ;  /* 0x0002800c01007387 */ /* 0x000fe80000100a00 */
[----:B------:R0:W-:Y:S02]  /*302c0*/  STL.64 [R1+0x298], R10 ;  /* 0x0002980a01007387 */ /* 0x0001e40000100a00 */
[--C-:B0-----:R-:W-:Y:S02]  /*302d0*/  IMAD.WIDE R10, R6, 0x2, R2.reuse ;  /* 0x00000002060a7825 */ /* 0x101fe400078e0202 */
[----:B------:R-:W4:Y:S04]  /*302e0*/  LDL.LU R6, [R1+0x87c] ;  /* 0x00087c0001067983 */ /* 0x000f280000300800 */
[----:B------:R0:W-:Y:S04]  /*302f0*/  STL.64 [R1+0x2a8], R8 ;  /* 0x0002a80801007387 */ /* 0x0001e80000100a00 */
[----:B------:R-:W-:Y:S04]  /*30300*/  STL.64 [R1+0x2c0], R10 ;  /* 0x0002c00a01007387 */ /* 0x000fe80000100a00 */
[----:B------:R-:W4:Y:S04]  /*30310*/  LDL.LU R22, [R1+0x75c] ;  /* 0x00075c0001167983 */ /* 0x000f280000300800 */
[----:B------:R-:W4:Y:S01]  /*30320*/  LDL.LU R23, [R1+0x758] ;  /* 0x0007580001177983 */ /* 0x000f220000300800 */
[----:B0-----:R-:W-:-:S05]  /*30330*/  IMAD.WIDE R8, R4, 0x2, R2 ;  /* 0x0000000204087825 */ /* 0x001fca00078e0202 */
[----:B------:R5:W-:Y:S04]  /*30340*/  STL.64 [R1+0x2d8], R8 ;  /* 0x0002d80801007387 */ /* 0x000be80000100a00 */
[----:B------:R-:W4:Y:S04]  /*30350*/  LDL.LU R20, [R1+0x888] ;  /* 0x0008880001147983 */ /* 0x000f280000300800 */
[----:B------:R-:W4:Y:S04]  /*30360*/  LDL.LU R21, [R1+0x88c] ;  /* 0x00088c0001157983 */ /* 0x000f280000300800 */
[----:B------:R-:W4:Y:S04]  /*30370*/  LDL.LU R18, [R1+0x8a0] ;  /* 0x0008a00001127983 */ /* 0x000f280000300800 */
[----:B------:R-:W4:Y:S04]  /*30380*/  LDL.LU R4, [R1+0x8a4] ;  /* 0x0008a40001047983 */ /* 0x000f280000300800 */
[----:B------:R-:W4:Y:S04]  /*30390*/  LDL.LU R19, [R1+0x744] ;  /* 0x0007440001137983 */ /* 0x000f280000300800 */
[----:B------:R-:W4:Y:S01]  /*303a0*/  LDL.LU R16, [R1+0x740] ;  /* 0x0007400001107983 */ /* 0x000f220000300800 */
[----:B-----5:R-:W-:-:S05]  /*303b0*/  IMAD.WIDE R8, R5, 0x2, R2 ;  /* 0x0000000205087825 */ /* 0x020fca00078e0202 */
[----:B------:R0:W-:Y:S04]  /*303c0*/  STL.64 [R1+0x2e8], R8 ;  /* 0x0002e80801007387 */ /* 0x0001e80000100a00 */
[----:B------:R-:W5:Y:S04]  /*303d0*/  LDL.LU R17, [R1+0x8b0] ;  /* 0x0008b00001117983 */ /* 0x000f680000300800 */
[----:B------:R-:W5:Y:S04]  /*303e0*/  LDL.LU R14, [R1+0x8b4] ;  /* 0x0008b400010e7983 */ /* 0x000f680000300800 */
[----:B------:R-:W5:Y:S04]  /*303f0*/  LDL.LU R15, [R1+0x734] ;  /* 0x00073400010f7983 */ /* 0x000f680000300800 */
[----:B------:R-:W5:Y:S04]  /*30400*/  LDL.LU R5, [R1+0x730] ;  /* 0x0007300001057983 */ /* 0x000f680000300800 */
[----:B------:R-:W5:Y:S01]  /*30410*/  LDL.LU R12, [R1+0x8c8] ;  /* 0x0008c800010c7983 */ /* 0x000f620000300800 */
[----:B0-----:R-:W-:-:S03]  /*30420*/  IMAD.WIDE R8, R26, 0x2, R2 ;  /* 0x000000021a087825 */ /* 0x001fc600078e0202 */
[----:B------:R-:W5:Y:S04]  /*30430*/  LDL.LU R26, [R1+0x8cc] ;  /* 0x0008cc00011a7983 */ /* 0x000f680000300800 */
[----:B------:R2:W-:Y:S04]  /*30440*/  STL.64 [R1+0x300], R8 ;  /* 0x0003000801007387 */ /* 0x0005e80000100a00 */
[----:B------:R-:W5:Y:S01]  /*30450*/  LDL.LU R13, [R1+0x8d8] ;  /* 0x0008d800010d7983 */ /* 0x000f620000300800 */
[----:B--2---:R-:W-:-:S03]  /*30460*/  IMAD.WIDE R8, R27, 0x2, R2 ;  /* 0x000000021b087825 */ /* 0x004fc600078e0202 */
[----:B------:R-:W2:Y:S04]  /*30470*/  LDL.LU R27, [R1+0x8dc] ;  /* 0x0008dc00011b7983 */ /* 0x000ea80000300800 */
[----:B------:R3:W-:Y:S04]  /*30480*/  STL.64 [R1+0x310], R8 ;  /* 0x0003100801007387 */ /* 0x0007e80000100a00 */
[----:B------:R-:W2:Y:S04]  /*30490*/  LDL.LU R10, [R1+0x71c] ;  /* 0x00071c00010a7983 */ /* 0x000ea80000300800 */
[----:B------:R-:W2:Y:S01]  /*304a0*/  LDL.LU R11, [R1+0x718] ;  /* 0x00071800010b7983 */ /* 0x000ea20000300800 */
[----:B---3--:R-:W-:-:S05]  /*304b0*/  IMAD.WIDE R8, R7, 0x2, R2 ;  /* 0x0000000207087825 */ /* 0x008fca00078e0202 */
[----:B------:R0:W-:Y:S04]  /*304c0*/  STL.64 [R1+0x328], R8 ;  /* 0x0003280801007387 */ /* 0x0001e80000100a00 */
[----:B------:R-:W3:Y:S04]  /*304d0*/  LDL.LU R7, [R1+0x8f0] ;  /* 0x0008f00001077983 */ /* 0x000ee80000300800 */
[----:B0-----:R-:W3:Y:S01]  /*304e0*/  LDL.LU R8, [R1+0x8f4] ;  /* 0x0008f40001087983 */ /* 0x001ee20000300800 */
[----:B----4-:R-:W-:-:S03]  /*304f0*/  IMAD.WIDE R24, R28, 0x2, R2 ;  /* 0x000000021c187825 */ /* 0x010fc600078e0202 */
[----:B------:R-:W4:Y:S04]  /*30500*/  LDL.LU R28, [R1+0x908] ;  /* 0x00090800011c7983 */ /* 0x000f280000300800 */
[----:B------:R0:W-:Y:S04]  /*30510*/  STL.64 [R1+0x338], R24 ;  /* 0x0003381801007387 */ /* 0x0001e80000100a00 */
[----:B------:R-:W4:Y:S01]  /*30520*/  LDL.LU R9, [R1+0x90c] ;  /* 0x00090c0001097983 */ /* 0x000f220000300800 */
[----:B0-----:R-:W-:-:S03]  /*30530*/  IMAD.WIDE R24, R29, 0x2, R2 ;  /* 0x000000021d187825 */ /* 0x001fc600078e0202 */
[----:B------:R-:W4:Y:S04]  /*30540*/  LDL.LU R29, [R1+0x704] ;  /* 0x00070400011d7983 */ /* 0x000f280000300800 */
[----:B------:R0:W-:Y:S02]  /*30550*/  STL.64 [R1+0x350], R24 ;  /* 0x0003501801007387 */ /* 0x0001e40000100a00 */
[--C-:B0-----:R-:W-:Y:S02]  /*30560*/  IMAD.WIDE R24, R6, 0x2, R2.reuse ;  /* 0x0000000206187825 */ /* 0x101fe400078e0202 */
[----:B------:R-:W4:Y:S04]  /*30570*/  LDL.LU R6, [R1+0x700] ;  /* 0x0007000001067983 */ /* 0x000f280000300800 */
[----:B------:R0:W-:Y:S02]  /*30580*/  STL.64 [R1+0x368], R24 ;  /* 0x0003681801007387 */ /* 0x0001e40000100a00 */
[----:B0-----:R-:W-:-:S05]  /*30590*/  IMAD.WIDE R24, R22, 0x2, R2 ;  /* 0x0000000216187825 */ /* 0x001fca00078e0202 */
[----:B------:R0:W-:Y:S02]  /*305a0*/  STL.64 [R1+0x378], R24 ;  /* 0x0003781801007387 */ /* 0x0001e40000100a00 */
[----:B0-----:R-:W-:-:S04]  /*305b0*/  IMAD.WIDE R24, R23, 0x2, R2 ;  /* 0x0000000217187825 */ /* 0x001fc800078e0202 */
[--C-:B------:R-:W-:Y:S01]  /*305c0*/  IMAD.WIDE R22, R20, 0x2, R2.reuse ;  /* 0x0000000214167825 */ /* 0x100fe200078e0202 */
[----:B------:R0:W-:Y:S04]  /*305d0*/  STL.64 [R1+0x390], R24 ;  /* 0x0003901801007387 */ /* 0x0001e80000100a00 */
[----:B------:R1:W-:Y:S01]  /*305e0*/  STL.64 [R1+0x3a0], R22 ;  /* 0x0003a01601007387 */ /* 0x0003e20000100a00 */
[----:B0-----:R-:W-:-:S04]  /*305f0*/  IMAD.WIDE R24, R21, 0x2, R2 ;  /* 0x0000000215187825 */ /* 0x001fc800078e0202 */
[----:B------:R-:W-:-:S04]  /*30600*/  IMAD.WIDE R20, R4, 0x2, R2 ;  /* 0x0000000204147825 */ /* 0x000fc800078e0202 */
[--C-:B-1----:R-:W-:Y:S01]  /*30610*/  IMAD.WIDE R22, R18, 0x2, R2.reuse ;  /* 0x0000000212167825 */ /* 0x102fe200078e0202 */
[----:B------:R-:W-:Y:S04]  /*30620*/  STL.64 [R1+0x3b8], R24 ;  /* 0x0003b81801007387 */ /* 0x000fe80000100a00 */
[----:B------:R-:W4:Y:S01]  /*30630*/  LDL.LU R4, [R1+0x918] ;  /* 0x0009180001047983 */ /* 0x000f220000300800 */
[----:B------:R-:W-:-:S03]  /*30640*/  IMAD.WIDE R18, R19, 0x2, R2 ;  /* 0x0000000213127825 */ /* 0x000fc600078e0202 */
[----:B------:R-:W-:Y:S04]  /*30650*/  STL.64 [R1+0x3c8], R22 ;  /* 0x0003c81601007387 */ /* 0x000fe80000100a00 */
[----:B------:R0:W-:Y:S04]  /*30660*/  STL.64 [R1+0x3e0], R20 ;  /* 0x0003e01401007387 */ /* 0x0001e80000100a00 */
[----:B------:R1:W-:Y:S01]  /*30670*/  STL.64 [R1+0x3f8], R18 ;  /* 0x0003f81201007387 */ /* 0x0003e20000100a00 */
[----:B0-----:R-:W-:-:S04]  /*30680*/  IMAD.WIDE R20, R16, 0x2, R2 ;  /* 0x0000000210147825 */ /* 0x001fc800078e0202 */
[----:B-----5:R-:W-:-:S04]  /*30690*/  IMAD.WIDE R16, R17, 0x2, R2 ;  /* 0x0000000211107825 */ /* 0x020fc800078e0202 */
[----:B-1----:R-:W-:-:S04]  /*306a0*/  IMAD.WIDE R18, R14, 0x2, R2 ;  /* 0x000000020e127825 */ /* 0x002fc800078e0202 */
[--C-:B------:R-:W-:Y:S01]  /*306b0*/  IMAD.WIDE R14, R15, 0x2, R2.reuse ;  /* 0x000000020f0e7825 */ /* 0x100fe200078e0202 */
[----:B------:R-:W-:Y:S04]  /*306c0*/  STL.64 [R1+0x408], R20 ;  /* 0x0004081401007387 */ /* 0x000fe80000100a00 */
[----:B------:R0:W-:Y:S04]  /*306d0*/  STL.64 [R1+0x420], R16 ;  /* 0x0004201001007387 */ /* 0x0001e80000100a00 */
[----:B------:R-:W-:Y:S01]  /*306e0*/  STL.64 [R1+0x430], R18 ;  /* 0x0004301201007387 */ /* 0x000fe20000100a00 */
[----:B0-----:R-:W-:-:S03]  /*306f0*/  IMAD.WIDE R16, R5, 0x2, R2 ;  /* 0x0000000205107825 */ /* 0x001fc600078e0202 */
[----:B------:R-:W5:Y:S04]  /*30700*/  LDL.LU R5, [R1+0x91c] ;  /* 0x00091c0001057983 */ /* 0x000f680000300800 */
[----:B------:R0:W-:Y:S04]  /*30710*/  STL.64 [R1+0x448], R14 ;  /* 0x0004480e01007387 */ /* 0x0001e80000100a00 */
[----:B------:R1:W-:Y:S01]  /*30720*/  STL.64 [R1+0x458], R16 ;  /* 0x0004581001007387 */ /* 0x0003e20000100a00 */
[----:B0-----:R-:W-:-:S04]  /*30730*/  IMAD.WIDE R14, R12, 0x2, R2 ;  /* 0x000000020c0e7825 */ /* 0x001fc800078e0202 */
[--C-:B-1----:R-:W-:Y:S02]  /*30740*/  IMAD.WIDE R16, R26, 0x2, R2.reuse ;  /* 0x000000021a107825 */ /* 0x102fe400078e0202 */
[----:B------:R-:W5:Y:S04]  /*30750*/  LDL.LU R26, [R1+0x6f4] ;  /* 0x0006f400011a7983 */ /* 0x000f680000300800 */
[----:B------:R0:W-:Y:S04]  /*30760*/  STL.64 [R1+0x470], R14 ;  /* 0x0004700e01007387 */ /* 0x0001e80000100a00 */
[----:B------:R-:W-:Y:S01]  /*30770*/  STL.64 [R1+0x480], R16 ;  /* 0x0004801001007387 */ /* 0x000fe20000100a00 */
[----:B0-----:R-:W-:-:S04]  /*30780*/  IMAD.WIDE R14, R13, 0x2, R2 ;  /* 0x000000020d0e7825 */ /* 0x001fc800078e0202 */
[--C-:B--2---:R-:W-:Y:S02]  /*30790*/  IMAD.WIDE R12, R27, 0x2, R2.reuse ;  /* 0x000000021b0c7825 */ /* 0x104fe400078e0202 */
[----:B------:R-:W2:Y:S04]  /*307a0*/  LDL.LU R27, [R1+0x6f0] ;  /* 0x0006f000011b7983 */ /* 0x000ea80000300800 */
[----:B------:R0:W-:Y:S04]  /*307b0*/  STL.64 [R1+0x498], R14 ;  /* 0x0004980e01007387 */ /* 0x0001e80000100a00 */
[----:B------:R1:W-:Y:S01]  /*307c0*/  STL.64 [R1+0x4b0], R12 ;  /* 0x0004b00c01007387 */ /* 0x0003e20000100a00 */
[----:B0-----:R-:W-:-:S04]  /*307d0*/  IMAD.WIDE R14, R10, 0x2, R2 ;  /* 0x000000020a0e7825 */ /* 0x001fc800078e0202 */
[--C-:B-1----:R-:W-:Y:S01]  /*307e0*/  IMAD.WIDE R12, R11, 0x2, R2.reuse ;  /* 0x000000020b0c7825 */ /* 0x102fe200078e0202 */
[----:B------:R-:W-:Y:S03]  /*307f0*/  STL.64 [R1+0x4c0], R14 ;  /* 0x0004c00e01007387 */ /* 0x000fe60000100a00 */
[--C-:B---3--:R-:W-:Y:S02]  /*30800*/  IMAD.WIDE R10, R7, 0x2, R2.reuse ;  /* 0x00000002070a7825 */ /* 0x108fe400078e0202 */
[----:B------:R-:W3:Y:S04]  /*30810*/  LDL.LU R7, [R1+0x930] ;  /* 0x0009300001077983 */ /* 0x000ee80000300800 */
[----:B------:R0:W-:Y:S04]  /*30820*/  STL.64 [R1+0x4d8], R12 ;  /* 0x0004d80c01007387 */ /* 0x0001e80000100a00 */
[----:B------:R4:W-:Y:S01]  /*30830*/  STL.64 [R1+0x4e8], R10 ;  /* 0x0004e80a01007387 */ /* 0x0009e20000100a00 */
[----:B0-----:R-:W-:-:S04]  /*30840*/  IMAD.WIDE R12, R8, 0x2, R2 ;  /* 0x00000002080c7825 */ /* 0x001fc800078e0202 */
[--C-:B----4-:R-:W-:Y:S02]  /*30850*/  IMAD.WIDE R10, R28, 0x2, R2.reuse ;  /* 0x000000021c0a7825 */ /* 0x110fe400078e0202 */
[----:B------:R-:W4:Y:S04]  /*30860*/  LDL.LU R28, [R1+0x934] ;  /* 0x00093400011c7983 */ /* 0x000f280000300800 */
[----:B------:R-:W-:Y:S04]  /*30870*/  STL.64 [R1+0x500], R12 ;  /* 0x0005000c01007387 */ /* 0x000fe80000100a00 */
[----:B------:R0:W-:Y:S02]  /*30880*/  STL.64 [R1+0x510], R10 ;  /* 0x0005100a01007387 */ /* 0x0001e40000100a00 */
[----:B0-----:R-:W-:-:S02]  /*30890*/  IMAD.WIDE R10, R29, 0x2, R2 ;  /* 0x000000021d0a7825 */ /* 0x001fc400078e0202 */
[----:B------:R-:W4:Y:S02]  /*308a0*/  LDL.LU R29, [R1+0x940] ;  /* 0x00094000011d7983 */ /* 0x000f240000300800 */
[----:B------:R-:W-:-:S05]  /*308b0*/  IMAD.WIDE R8, R9, 0x2, R2 ;  /* 0x0000000209087825 */ /* 0x000fca00078e0202 */
        /* <DEDUP_REMOVED lines=18> */
[----:B------:R-:W4:Y:S01]  /*309e0*/  LDL.LU R12, [R1+0x99c] ;  /* 0x00099c00010c7983 */ /* 0x000f220000300800 */
[----:B-----5:R-:W-:-:S03]  /*309f0*/  IMAD.WIDE R8, R5, 0x2, R2 ;  /* 0x0000000205087825 */ /* 0x020fc600078e0202 */
[----:B------:R-:W5:Y:S04]  /*30a00*/  LDL.LU R5, [R1+0x9a8] ;  /* 0x0009a80001057983 */ /* 0x000f680000300800 */
[----:B------:R0:W-:Y:S04]  /*30a10*/  STL.64 [R1+0x578], R8 ;  /* 0x0005780801007387 */ /* 0x0001e80000100a00 */
[----:B------:R-:W5:Y:S01]  /*30a20*/  LDL.LU R13, [R1+0x9ac] ;  /* 0x0009ac00010d7983 */ /* 0x000f620000300800 */
[----:B0-----:R-:W-:-:S03]  /*30a30*/  IMAD.WIDE R8, R26, 0x2, R2 ;  /* 0x000000021a087825 */ /* 0x001fc600078e0202 */
[----:B------:R-:W5:Y:S04]  /*30a40*/  LDL.LU R26, [R1+0x9c0] ;  /* 0x0009c000011a7983 */ /* 0x000f680000300800 */
[----:B------:R2:W-:Y:S04]  /*30a50*/  STL.64 [R1+0x590], R8 ;  /* 0x0005900801007387 */ /* 0x0005e80000100a00 */
[----:B------:R-:W5:Y:S04]  /*30a60*/  LDL.LU R10, [R1+0x9c4] ;  /* 0x0009c400010a7983 */ /* 0x000f680000300800 */
[----:B------:R-:W5:Y:S01]  /*30a70*/  LDL.LU R11, [R1+0x9d0] ;  /* 0x0009d000010b7983 */ /* 0x000f620000300800 */
[----:B--2---:R-:W-:-:S05]  /*30a80*/  IMAD.WIDE R8, R27, 0x2, R2 ;  /* 0x000000021b087825 */ /* 0x004fca00078e0202 */
[----:B------:R0:W-:Y:S04]  /*30a90*/  STL.64 [R1+0x5a0], R8 ;  /* 0x0005a00801007387 */ /* 0x0001e80000100a00 */
[----:B------:R-:W2:Y:S04]  /*30aa0*/  LDL.LU R27, [R1+0x9d4] ;  /* 0x0009d400011b7983 */ /* 0x000ea80000300800 */
[----:B0-----:R-:W2:Y:S01]  /*30ab0*/  LDL.LU R8, [R1+0x9e8] ;  /* 0x0009e80001087983 */ /* 0x001ea20000300800 */
[----:B---3--:R-:W-:-:S03]  /*30ac0*/  IMAD.WIDE R24, R7, 0x2, R2 ;  /* 0x0000000207187825 */ /* 0x008fc600078e0202 */
[----:B------:R-:W3:Y:S04]  /*30ad0*/  LDL.LU R7, [R1+0x9ec] ;  /* 0x0009ec0001077983 */ /* 0x000ee80000300800 */
[----:B------:R4:W-:Y:S04]  /*30ae0*/  STL.64 [R1+0x5b8], R24 ;  /* 0x0005b81801007387 */ /* 0x0009e80000100a00 */
[----:B------:R-:W3:Y:S01]  /*30af0*/  LDL.LU R9, [R1+0x9f8] ;  /* 0x0009f80001097983 */ /* 0x000ee20000300800 */
[----:B----4-:R-:W-:-:S03]  /*30b00*/  IMAD.WIDE R24, R28, 0x2, R2 ;  /* 0x000000021c187825 */ /* 0x010fc600078e0202 */
        /* <DEDUP_REMOVED lines=21> */
[----:B------:R-:W-:-:S04]  /*30c60*/  IMAD.WIDE R16, R17, 0x2, R2 ;  /* 0x0000000211107825 */ /* 0x000fc800078e0202 */
[--C-:B-1----:R-:W-:Y:S01]  /*30c70*/  IMAD.WIDE R18, R14, 0x2, R2.reuse ;  /* 0x000000020e127825 */ /* 0x102fe200078e0202 */
[----:B------:R-:W-:Y:S03]  /*30c80*/  STL.64 [R1+0x688], R20 ;  /* 0x0006881401007387 */ /* 0x000fe60000100a00 */
[--C-:B------:R-:W-:Y:S01]  /*30c90*/  IMAD.WIDE R14, R15, 0x2, R2.reuse ;  /* 0x000000020f0e7825 */ /* 0x100fe200078e0202 */
[----:B------:R0:W-:Y:S04]  /*30ca0*/  STL.64 [R1+0x6a0], R16 ;  /* 0x0006a01001007387 */ /* 0x0001e80000100a00 */
[----:B------:R-:W-:Y:S01]  /*30cb0*/  STL.64 [R1+0x6b0], R18 ;  /* 0x0006b01201007387 */ /* 0x000fe20000100a00 */
[----:B0-----:R-:W-:-:S03]  /*30cc0*/  IMAD.WIDE R16, R4, 0x2, R2 ;  /* 0x0000000204107825 */ /* 0x001fc600078e0202 */
[----:B------:R-:W4:Y:S04]  /*30cd0*/  LDL.LU R4, [R1+0xa28] ;  /* 0x000a280001047983 */ /* 0x000f280000300800 */
[----:B------:R0:W-:Y:S04]  /*30ce0*/  STL.64 [R1+0x6c8], R14 ;  /* 0x0006c80e01007387 */ /* 0x0001e80000100a00 */
[----:B------:R5:W-:Y:S01]  /*30cf0*/  STL.64 [R1+0x6d8], R16 ;  /* 0x0006d81001007387 */ /* 0x000be20000100a00 */
[----:B0-----:R-:W-:-:S04]  /*30d00*/  IMAD.WIDE R14, R12, 0x2, R2 ;  /* 0x000000020c0e7825 */ /* 0x001fc800078e0202 */
[--C-:B-----5:R-:W-:Y:S02]  /*30d10*/  IMAD.WIDE R16, R5, 0x2, R2.reuse ;  /* 0x0000000205107825 */ /* 0x120fe400078e0202 */
[----:B------:R-:W5:Y:S04]  /*30d20*/  LDL.LU R5, [R1+0xa2c] ;  /* 0x000a2c0001057983 */ /* 0x000f680000300800 */
[----:B------:R0:W-:Y:S04]  /*30d30*/  STL.64 [R1+0x6f0], R14 ;  /* 0x0006f00e01007387 */ /* 0x0001e80000100a00 */
[----:B------:R-:W-:Y:S01]  /*30d40*/  STL.64 [R1+0x700], R16 ;  /* 0x0007001001007387 */ /* 0x000fe20000100a00 */
[----:B0-----:R-:W-:-:S04]  /*30d50*/  IMAD.WIDE R14, R13, 0x2, R2 ;  /* 0x000000020d0e7825 */ /* 0x001fc800078e0202 */
[--C-:B------:R-:W-:Y:S02]  /*30d60*/  IMAD.WIDE R12, R26, 0x2, R2.reuse ;  /* 0x000000021a0c7825 */ /* 0x100fe400078e0202 */
[----:B------:R-:W5:Y:S04]  /*30d70*/  LDL.LU R26, [R1+0xa38] ;  /* 0x000a3800011a7983 */ /* 0x000f680000300800 */
[----:B------:R0:W-:Y:S04]  /*30d80*/  STL.64 [R1+0x718], R14 ;  /* 0x0007180e01007387 */ /* 0x0001e80000100a00 */
[----:B------:R1:W-:Y:S01]  /*30d90*/  STL.64 [R1+0x730], R12 ;  /* 0x0007300c01007387 */ /* 0x0003e20000100a00 */
[----:B0-----:R-:W-:-:S04]  /*30da0*/  IMAD.WIDE R14, R10, 0x2, R2 ;  /* 0x000000020a0e7825 */ /* 0x001fc800078e0202 */
[--C-:B-1----:R-:W-:Y:S01]  /*30db0*/  IMAD.WIDE R12, R11, 0x2, R2.reuse ;  /* 0x000000020b0c7825 */ /* 0x102fe200078e0202 */
[----:B------:R-:W-:Y:S03]  /*30dc0*/  STL.64 [R1+0x740], R14 ;  /* 0x0007400e01007387 */ /* 0x000fe60000100a00 */
[--C-:B--2---:R-:W-:Y:S02]  /*30dd0*/  IMAD.WIDE R10, R27, 0x2, R2.reuse ;  /* 0x000000021b0a7825 */ /* 0x104fe400078e0202 */
[----:B------:R-:W2:Y:S04]  /*30de0*/  LDL.LU R27, [R1+0xa3c] ;  /* 0x000a3c00011b7983 */ /* 0x000ea80000300800 */
[----:B------:R0:W-:Y:S04]  /*30df0*/  STL.64 [R1+0x758], R12 ;  /* 0x0007580c01007387 */ /* 0x0001e80000100a00 */
[----:B------:R3:W-:Y:S01]  /*30e00*/  STL.64 [R1+0x768], R10 ;  /* 0x0007680a01007387 */ /* 0x0007e20000100a00 */
[----:B0-----:R-:W-:-:S04]  /*30e10*/  IMAD.WIDE R12, R8, 0x2, R2 ;  /* 0x00000002080c7825 */ /* 0x001fc800078e0202 */
[--C-:B---3--:R-:W-:Y:S02]  /*30e20*/  IMAD.WIDE R10, R7, 0x2, R2.reuse ;  /* 0x00000002070a7825 */ /* 0x108fe400078e0202 */
[----:B------:R-:W3:Y:S04]  /*30e30*/  LDL.LU R7, [R1+0xa50] ;  /* 0x000a500001077983 */ /* 0x000ee80000300800 */
[----:B------:R-:W-:Y:S04]  /*30e40*/  STL.64 [R1+0x780], R12 ;  /* 0x0007800c01007387 */ /* 0x000fe80000100a00 */
[----:B------:R4:W-:Y:S01]  /*30e50*/  STL.64 [R1+0x790], R10 ;  /* 0x0007900a01007387 */ /* 0x0009e20000100a00 */
[----:B------:R-:W-:-:S04]  /*30e60*/  IMAD.WIDE R8, R9, 0x2, R2 ;  /* 0x0000000209087825 */ /* 0x000fc800078e0202 */
[--C-:B----4-:R-:W-:Y:S02]  /*30e70*/  IMAD.WIDE R10, R28, 0x2, R2.reuse ;  /* 0x000000021c0a7825 */ /* 0x110fe400078e0202 */
        /* <DEDUP_REMOVED lines=20> */
[----:B0-----:R-:W-:-:S03]  /*30fc0*/  IMAD.WIDE R8, R4, 0x2, R2 ;  /* 0x0000000204087825 */ /* 0x001fc600078e0202 */
[----:B------:R-:W4:Y:S04]  /*30fd0*/  LDL.LU R4, [R1+0xae4] ;  /* 0x000ae40001047983 */ /* 0x000f280000300800 */
[----:B------:R5:W-:Y:S04]  /*30fe0*/  STL.64 [R1+0x7f8], R8 ;  /* 0x0007f80801007387 */ /* 0x000be80000100a00 */
[----:B------:R-:W4:Y:S01]  /*30ff0*/  LDL.LU R13, [R1+0xaf0] ;  /* 0x000af000010d7983 */ /* 0x000f220000300800 */
[----:B-----5:R-:W-:-:S03]  /*31000*/  IMAD.WIDE R8, R5, 0x2, R2 ;  /* 0x0000000205087825 */ /* 0x020fc600078e0202 */
[----:B------:R-:W5:Y:S04]  /*31010*/  LDL.LU R5, [R1+0xaf4] ;  /* 0x000af40001057983 */ /* 0x000f680000300800 */
[----:B------:R0:W-:Y:S04]  /*31020*/  STL.64 [R1+0x810], R8 ;  /* 0x0008100801007387 */ /* 0x0001e80000100a00 */
[----:B------:R-:W5:Y:S04]  /*31030*/  LDL.LU R10, [R1+0xb08] ;  /* 0x000b0800010a7983 */ /* 0x000f680000300800 */
[----:B------:R-:W5:Y:S01]  /*31040*/  LDL.LU R11, [R1+0xb0c] ;  /* 0x000b0c00010b7983 */ /* 0x000f620000300800 */
[----:B0-----:R-:W-:-:S05]  /*31050*/  IMAD.WIDE R8, R26, 0x2, R2 ;  /* 0x000000021a087825 */ /* 0x001fca00078e0202 */
[----:B------:R0:W-:Y:S04]  /*31060*/  STL.64 [R1+0x820], R8 ;  /* 0x0008200801007387 */ /* 0x0001e80000100a00 */
[----:B------:R-:W5:Y:S04]  /*31070*/  LDL.LU R26, [R1+0xb18] ;  /* 0x000b1800011a7983 */ /* 0x000f680000300800 */
[----:B0-----:R-:W5:Y:S01]  /*31080*/  LDL.LU R8, [R1+0xb1c] ;  /* 0x000b1c0001087983 */ /* 0x001f620000300800 */
[----:B--2---:R-:W-:-:S03]  /*31090*/  IMAD.WIDE R24, R27, 0x2, R2 ;  /* 0x000000021b187825 */ /* 0x004fc600078e0202 */
[----:B------:R-:W2:Y:S04]  /*310a0*/  LDL.LU R27, [R1+0xb30] ;  /* 0x000b3000011b7983 */ /* 0x000ea80000300800 */
[----:B------:R3:W-:Y:S04]  /*310b0*/  STL.64 [R1+0x838], R24 ;  /* 0x0008381801007387 */ /* 0x0007e80000100a00 */
[----:B------:R-:W2:Y:S01]  /*310c0*/  LDL.LU R9, [R1+0xb34] ;  /* 0x000b340001097983 */ /* 0x000ea20000300800 */
[----:B---3--:R-:W-:-:S03]  /*310d0*/  IMAD.WIDE R24, R7, 0x2, R2 ;  /* 0x0000000207187825 */ /* 0x008fc600078e0202 */
[----:B------:R-:W3:Y:S04]  /*310e0*/  LDL.LU R7, [R1+0xb48] ;  /* 0x000b480001077983 */ /* 0x000ee80000300800 */
[----:B------:R4:W-:Y:S02]  /*310f0*/  STL.64 [R1+0x850], R24 ;  /* 0x0008501801007387 */ /* 0x0009e40000100a00 */
[--C-:B----4-:R-:W-:Y:S02]  /*31100*/  IMAD.WIDE R24, R28, 0x2, R2.reuse ;  /* 0x000000021c187825 */ /* 0x110fe400078e0202 */
        /* <DEDUP_REMOVED lines=9> */
[--C-:B------:R-:W-:Y:S01]  /*311a0*/  IMAD.WIDE R20, R29, 0x2, R2.reuse ;  /* 0x000000021d147825 */ /* 0x100fe200078e0202 */
[----:B------:R-:W-:Y:S04]  /*311b0*/  STL.64 [R1+0x8b0], R24 ;  /* 0x0008b01801007387 */ /* 0x000fe80000100a00 */
[----:B------:R-:W4:Y:S01]  /*311c0*/  LDL.LU R29, [R1+0xb58] ;  /* 0x000b5800011d7983 */ /* 0x000f220000300800 */
[----:B-1----:R-:W-:-:S04]  /*311d0*/  IMAD.WIDE R22, R18, 0x2, R2 ;  /* 0x0000000212167825 */ /* 0x002fc800078e0202 */
[--C-:B------:R-:W-:Y:S01]  /*311e0*/  IMAD.WIDE R18, R19, 0x2, R2.reuse ;  /* 0x0000000213127825 */ /* 0x100fe200078e0202 */
[----:B------:R-:W-:Y:S04]  /*311f0*/  STL.64 [R1+0x8c8], R22 ;  /* 0x0008c81601007387 */ /* 0x000fe80000100a00 */
[----:B------:R0:W-:Y:S04]  /*31200*/  STL.64 [R1+0x8d8], R20 ;  /* 0x0008d81401007387 */ /* 0x0001e80000100a00 */
[----:B------:R1:W-:Y:S01]  /*31210*/  STL.64 [R1+0x8f0], R18 ;  /* 0x0008f01201007387 */ /* 0x0003e20000100a00 */
[----:B0-----:R-:W-:-:S04]  /*31220*/  IMAD.WIDE R20, R16, 0x2, R2 ;  /* 0x0000000210147825 */ /* 0x001fc800078e0202 */
[----:B------:R-:W-:-:S04]  /*31230*/  IMAD.WIDE R16, R17, 0x2, R2 ;  /* 0x0000000211107825 */ /* 0x000fc800078e0202 */
[----:B-1----:R-:W-:-:S04]  /*31240*/  IMAD.WIDE R18, R14, 0x2, R2 ;  /* 0x000000020e127825 */ /* 0x002fc800078e0202 */
[--C-:B------:R-:W-:Y:S01]  /*31250*/  IMAD.WIDE R14, R15, 0x2, R2.reuse ;  /* 0x000000020f0e7825 */ /* 0x100fe200078e0202 */
[----:B------:R-:W-:Y:S04]  /*31260*/  STL.64 [R1+0x908], R20 ;  /* 0x0009081401007387 */ /* 0x000fe80000100a00 */
[----:B------:R0:W-:Y:S04]  /*31270*/  STL.64 [R1+0x918], R16 ;  /* 0x0009181001007387 */ /* 0x0001e80000100a00 */
[----:B------:R-:W-:Y:S01]  /*31280*/  STL.64 [R1+0x930], R18 ;  /* 0x0009301201007387 */ /* 0x000fe20000100a00 */
[----:B0-----:R-:W-:-:S03]  /*31290*/  IMAD.WIDE R16, R6, 0x2, R2 ;  /* 0x0000000206107825 */ /* 0x001fc600078e0202 */
[----:B------:R-:W4:Y:S04]  /*312a0*/  LDL.LU R6, [R1+0xb5c] ;  /* 0x000b5c0001067983 */ /* 0x000f280000300800 */
[----:B------:R0:W-:Y:S04]  /*312b0*/  STL.64 [R1+0x940], R14 ;  /* 0x0009400e01007387 */ /* 0x0001e80000100a00 */
[----:B------:R1:W-:Y:S01]  /*312c0*/  STL.64 [R1+0x958], R16 ;  /* 0x0009581001007387 */ /* 0x0003e20000100a00 */
[----:B0-----:R-:W-:-:S04]  /*312d0*/  IMAD.WIDE R14, R12, 0x2, R2 ;  /* 0x000000020c0e7825 */ /* 0x001fc800078e0202 */
[--C-:B-1----:R-:W-:Y:S02]  /*312e0*/  IMAD.WIDE R16, R4, 0x2, R2.reuse ;  /* 0x0000000204107825 */ /* 0x102fe400078e0202 */
[----:B------:R-:W4:Y:S04]  /*312f0*/  LDL.LU R4, [R1+0xb68] ;  /* 0x000b680001047983 */ /* 0x000f280000300800 */
[----:B------:R0:W-:Y:S04]  /*31300*/  STL.64 [R1+0x968], R14 ;  /* 0x0009680e01007387 */ /* 0x0001e80000100a00 */
[----:B------:R-:W-:Y:S01]  /*31310*/  STL.64 [R1+0x980], R16 ;  /* 0x0009801001007387 */ /* 0x000fe20000100a00 */
[----:B0-----:R-:W-:-:S04]  /*31320*/  IMAD.WIDE R14, R13, 0x2, R2 ;  /* 0x000000020d0e7825 */ /* 0x001fc800078e0202 */
[--C-:B-----5:R-:W-:Y:S02]  /*31330*/  IMAD.WIDE R12, R5, 0x2, R2.reuse ;  /* 0x00000002050c7825 */ /* 0x120fe400078e0202 */
[----:B------:R-:W5:Y:S04]  /*31340*/  LDL.LU R5, [R1+0xb6c] ;  /* 0x000b6c0001057983 */ /* 0x000f680000300800 */
[----:B------:R0:W-:Y:S04]  /*31350*/  STL.64 [R1+0x998], R14 ;  /* 0x0009980e01007387 */ /* 0x0001e80000100a00 */
[----:B------:R1:W-:Y:S01]  /*31360*/  STL.64 [R1+0x9a8], R12 ;  /* 0x0009a80c01007387 */ /* 0x0003e20000100a00 */
[----:B0-----:R-:W-:-:S04]  /*31370*/  IMAD.WIDE R14, R10, 0x2, R2 ;  /* 0x000000020a0e7825 */ /* 0x001fc800078e0202 */
[--C-:B-1----:R-:W-:Y:S01]  /*31380*/  IMAD.WIDE R12, R11, 0x2, R2.reuse ;  /* 0x000000020b0c7825 */ /* 0x102fe200078e0202 */
[----:B------:R-:W-:Y:S03]  /*31390*/  STL.64 [R1+0x9c0], R14 ;  /* 0x0009c00e01007387 */ /* 0x000fe60000100a00 */
[--C-:B------:R-:W-:Y:S02]  /*313a0*/  IMAD.WIDE R10, R26, 0x2, R2.reuse ;  /* 0x000000021a0a7825 */ /* 0x100fe400078e0202 */
[----:B------:R-:W5:Y:S04]  /*313b0*/  LDL.LU R26, [R1+0xb78] ;  /* 0x000b7800011a7983 */ /* 0x000f680000300800 */
[----:B------:R0:W-:Y:S04]  /*313c0*/  STL.64 [R1+0x9d0], R12 ;  /* 0x0009d00c01007387 */ /* 0x0001e80000100a00 */
[----:B------:R2:W-:Y:S01]  /*313d0*/  STL.64 [R1+0x9e8], R10 ;  /* 0x0009e80a01007387 */ /* 0x0005e20000100a00 */
[----:B0-----:R-:W-:-:S04]  /*313e0*/  IMAD.WIDE R12, R8, 0x2, R2 ;  /* 0x00000002080c7825 */ /* 0x001fc800078e0202 */
[--C-:B--2---:R-:W-:Y:S02]  /*313f0*/  IMAD.WIDE R10, R27, 0x2, R2.reuse ;  /* 0x000000021b0a7825 */ /* 0x104fe400078e0202 */
[----:B------:R-:W2:Y:S04]  /*31400*/  LDL.LU R27, [R1+0xb7c] ;  /* 0x000b7c00011b7983 */ /* 0x000ea80000300800 */
[----:B------:R-:W-:Y:S04]  /*31410*/  STL.64 [R1+0x9f8], R12 ;  /* 0x0009f80c01007387 */ /* 0x000fe80000100a00 */
[----:B------:R3:W-:Y:S01]  /*31420*/  STL.64 [R1+0xa10], R10 ;  /* 0x000a100a01007387 */ /* 0x0007e20000100a00 */
[----:B------:R-:W-:-:S04]  /*31430*/  IMAD.WIDE R8, R9, 0x2, R2 ;  /* 0x0000000209087825 */ /* 0x000fc800078e0202 */
[--C-:B---3--:R-:W-:Y:S02]  /*31440*/  IMAD.WIDE R10, R7, 0x2, R2.reuse ;  /* 0x00000002070a7825 */ /* 0x108fe400078e0202 */
[----:B------:R-:W3:Y:S04]  /*31450*/  LDL.LU R7, [R1+0xb88] ;  /* 0x000b880001077983 */ /* 0x000ee80000300800 */
[----:B------:R4:W-:Y:S04]  /*31460*/  STL.64 [R1+0xa28], R8 ;  /* 0x000a280801007387 */ /* 0x0009e80000100a00 */
[----:B------:R-:W-:Y:S04]  /*31470*/  STL.64 [R1+0xa38], R10 ;  /* 0x000a380a01007387 */ /* 0x000fe80000100a00 */
[----:B------:R-:W3:Y:S04]  /*31480*/  LDL.LU R22, [R1+0xb8c] ;  /* 0x000b8c0001167983 */ /* 0x000ee80000300800 */
[----:B------:R-:W3:Y:S01]  /*31490*/  LDL.LU R23, [R1+0xb98] ;  /* 0x000b980001177983 */ /* 0x000ee20000300800 */
[----:B----4-:R-:W-:-:S05]  /*314a0*/  IMAD.WIDE R8, R28, 0x2, R2 ;  /* 0x000000021c087825 */ /* 0x010fca00078e0202 */
        /* <DEDUP_REMOVED lines=18> */
[----:B0-----:R-:W-:-:S03]  /*315d0*/  IMAD.WIDE R8, R4, 0x2, R2 ;  /* 0x0000000204087825 */ /* 0x001fc600078e0202 */
[----:B------:R-:W4:Y:S04]  /*315e0*/  LDL.LU R4, [R1+0xc08] ;  /* 0x000c080001047983 */ /* 0x000f280000300800 */
[----:B------:R5:W-:Y:S04]  /*315f0*/  STL.64 [R1+0xa88], R8 ;  /* 0x000a880801007387 */ /* 0x000be80000100a00 */
[----:B------:R-:W4:Y:S04]  /*31600*/  LDL.LU R10, [R1+0xc0c] ;  /* 0x000c0c00010a7983 */ /* 0x000f280000300800 */
[----:B------:R-:W4:Y:S01]  /*31610*/  LDL.LU R11, [R1+0xc18] ;  /* 0x000c1800010b7983 */ /* 0x000f220000300800 */
[----:B-----5:R-:W-:-:S05]  /*31620*/  IMAD.WIDE R8, R5, 0x2, R2 ;  /* 0x0000000205087825 */ /* 0x020fca00078e0202 */
[----:B------:R0:W-:Y:S04]  /*31630*/  STL.64 [R1+0xaa0], R8 ;  /* 0x000aa00801007387 */ /* 0x0001e80000100a00 */
[----:B------:R-:W5:Y:S04]  /*31640*/  LDL.LU R5, [R1+0xc28] ;  /* 0x000c280001057983 */ /* 0x000f680000300800 */
[----:B0-----:R-:W5:Y:S01]  /*31650*/  LDL.LU R8, [R1+0xc38] ;  /* 0x000c380001087983 */ /* 0x001f620000300800 */
[----:B------:R-:W-:-:S03]  /*31660*/  IMAD.WIDE R24, R26, 0x2, R2 ;  /* 0x000000021a187825 */ /* 0x000fc600078e0202 */
[----:B------:R-:W5:Y:S04]  /*31670*/  LDL.LU R26, [R1+0xc48] ;  /* 0x000c4800011a7983 */ /* 0x000f680000300800 */
[----:B------:R2:W-:Y:S04]  /*31680*/  STL.64 [R1+0xab8], R24 ;  /* 0x000ab81801007387 */ /* 0x0005e80000100a00 */
[----:B------:R-:W5:Y:S01]  /*31690*/  LDL.LU R9, [R1+0xc58] ;  /* 0x000c580001097983 */ /* 0x000f620000300800 */
[----:B--2---:R-:W-:-:S03]  /*316a0*/  IMAD.WIDE R24, R27, 0x2, R2 ;  /* 0x000000021b187825 */ /* 0x004fc600078e0202 */
[----:B------:R-:W2:Y:S04]  /*316b0*/  LDL.LU R27, [R1+0xc68] ;  /* 0x000c6800011b7983 */ /* 0x000ea80000300800 */
[----:B------:R3:W-:Y:S02]  /*316c0*/  STL.64 [R1+0xac8], R24 ;  /* 0x000ac81801007387 */ /* 0x0007e40000100a00 */
[--C-:B---3--:R-:W-:Y:S02]  /*316d0*/  IMAD.WIDE R24, R7, 0x2, R2.reuse ;  /* 0x0000000207187825 */ /* 0x108fe400078e0202 */
[----:B------:R-:W3:Y:S04]  /*316e0*/  LDL.LU R7, [R1+0xc78] ;  /* 0x000c780001077983 */ /* 0x000ee80000300800 */
[----:B------:R0:W-:Y:S02]  /*316f0*/  STL.64 [R1+0xae0], R24 ;  /* 0x000ae01801007387 */ /* 0x0001e40000100a00 */
[----:B0-----:R-:W-:-:S05]  /*31700*/  IMAD.WIDE R24, R22, 0x2, R2 ;  /* 0x0000000216187825 */ /* 0x001fca00078e0202 */
[----:B------:R0:W-:Y:S02]  /*31710*/  STL.64 [R1+0xaf0], R24 ;  /* 0x000af01801007387 */ /* 0x0001e40000100a00 */
[----:B0-----:R-:W-:-:S05]  /*31720*/  IMAD.WIDE R24, R23, 0x2, R2 ;  /* 0x0000000217187825 */ /* 0x001fca00078e0202 */
[----:B------:R0:W-:Y:S01]  /*31730*/  STL.64 [R1+0xb08], R24 ;  /* 0x000b081801007387 */ /* 0x0001e20000100a00 */
[----:B----4-:R-:W-:-:S04]  /*31740*/  IMAD.WIDE R22, R20, 0x2, R2 ;  /* 0x0000000214167825 */ /* 0x010fc800078e0202 */
[----:B0-----:R-:W-:-:S04]  /*31750*/  IMAD.WIDE R24, R21, 0x2, R2 ;  /* 0x0000000215187825 */ /* 0x001fc800078e0202 */
[--C-:B------:R-:W-:Y:S01]  /*31760*/  IMAD.WIDE R20, R28, 0x2, R2.reuse ;  /* 0x000000021c147825 */ /* 0x100fe200078e0202 */
[----:B------:R0:W-:Y:S04]  /*31770*/  STL.64 [R1+0xb18], R22 ;  /* 0x000b181601007387 */ /* 0x0001e80000100a00 */
[----:B------:R-:W-:Y:S04]  /*31780*/  STL.64 [R1+0xb30], R24 ;  /* 0x000b301801007387 */ /* 0x000fe80000100a00 */
[----:B------:R-:W4:Y:S01]  /*31790*/  LDL.LU R28, [R1+0xc80] ;  /* 0x000c8000011c7983 */ /* 0x000f220000300800 */
[----:B0-----:R-:W-:-:S04]  /*317a0*/  IMAD.WIDE R22, R18, 0x2, R2 ;  /* 0x0000000212167825 */ /* 0x001fc800078e0202 */
[--C-:B------:R-:W-:Y:S01]  /*317b0*/  IMAD.WIDE R18, R19, 0x2, R2.reuse ;  /* 0x0000000213127825 */ /* 0x100fe200078e0202 */
[----:B------:R-:W-:Y:S04]  /*317c0*/  STL.64 [R1+0xb48], R22 ;  /* 0x000b481601007387 */ /* 0x000fe80000100a00 */
[----:B------:R0:W-:Y:S04]  /*317d0*/  STL.64 [R1+0xb58], R20 ;  /* 0x000b581401007387 */ /* 0x0001e80000100a00 */
[----:B------:R1:W-:Y:S01]  /*317e0*/  STL.64 [R1+0xb68], R18 ;  /* 0x000b681201007387 */ /* 0x0003e20000100a00 */
[----:B0-----:R-:W-:-:S05]  /*317f0*/  IMAD.WIDE R20, R16, 0x2, R2 ;  /* 0x0000000210147825 */ /* 0x001fca00078e0202 */
[----:B------:R-:W-:Y:S01]  /*31800*/  STL.64 [R1+0xb78], R20 ;  /* 0x000b781401007387 */ /* 0x000fe20000100a00 */
[----:B------:R-:W-:-:S04]  /*31810*/  IMAD.WIDE R16, R17, 0x2, R2 ;  /* 0x0000000211107825 */ /* 0x000fc800078e0202 */
[--C-:B-1----:R-:W-:Y:S01]  /*31820*/  IMAD.WIDE R18, R14, 0x2, R2.reuse ;  /* 0x000000020e127825 */ /* 0x102fe200078e0202 */
[----:B------:R0:W-:Y:S04]  /*31830*/  STL.64 [R1+0xb88], R16 ;  /* 0x000b881001007387 */ /* 0x0001e80000100a00 */
[----:B------:R-:W-:Y:S01]  /*31840*/  STL.64 [R1+0xb98], R18 ;  /* 0x000b981201007387 */ /* 0x000fe20000100a00 */
[----:B0-----:R-:W-:-:S03]  /*31850*/  IMAD.WIDE R16, R29, 0x2, R2 ;  /* 0x000000021d107825 */ /* 0x001fc600078e0202 */
[----:B------:R-:W4:Y:S01]  /*31860*/  LDL.LU R29, [R1+0xc90] ;  /* 0x000c9000011d7983 */ /* 0x000f220000300800 */
[----:B------:R-:W-:-:S05]  /*31870*/  IMAD.WIDE R14, R15, 0x2, R2 ;  /* 0x000000020f0e7825 */ /* 0x000fca00078e0202 */
        /* <DEDUP_REMOVED lines=8> */
[--C-:B------:R-:W-:Y:S02]  /*31900*/  IMAD.WIDE R12, R4, 0x2, R2.reuse ;  /* 0x00000002040c7825 */ /* 0x100fe400078e0202 */
[----:B------:R-:W4:Y:S04]  /*31910*/  LDL.LU R4, [R1+0xca8] ;  /* 0x000ca80001047983 */ /* 0x000f280000300800 */
[----:B------:R0:W-:Y:S04]  /*31920*/  STL.64 [R1+0xbe8], R14 ;  /* 0x000be80e01007387 */ /* 0x0001e80000100a00 */
[----:B------:R1:W-:Y:S01]  /*31930*/  STL.64 [R1+0xbf8], R12 ;  /* 0x000bf80c01007387 */ /* 0x0003e20000100a00 */
[----:B0-----:R-:W-:-:S04]  /*31940*/  IMAD.WIDE R14, R10, 0x2, R2 ;  /* 0x000000020a0e7825 */ /* 0x001fc800078e0202 */
[----:B-1----:R-:W-:-:S04]  /*31950*/  IMAD.WIDE R12, R11, 0x2, R2 ;  /* 0x000000020b0c7825 */ /* 0x002fc800078e0202 */
[--C-:B-----5:R-:W-:Y:S01]  /*31960*/  IMAD.WIDE R10, R5, 0x2, R2.reuse ;  /* 0x00000002050a7825 */ /* 0x120fe200078e0202 */
[----:B------:R-:W-:Y:S04]  /*31970*/  STL.64 [R1+0xc08], R14 ;  /* 0x000c080e01007387 */ /* 0x000fe80000100a00 */
[----:B------:R-:W5:Y:S04]  /*31980*/  LDL.LU R5, [R1+0xcb0] ;  /* 0x000cb00001057983 */ /* 0x000f680000300800 */
[----:B------:R0:W-:Y:S04]  /*31990*/  STL.64 [R1+0xc18], R12 ;  /* 0x000c180c01007387 */ /* 0x0001e80000100a00 */
[----:B------:R1:W-:Y:S01]  /*319a0*/  STL.64 [R1+0xc28], R10 ;  /* 0x000c280a01007387 */ /* 0x0003e20000100a00 */
[----:B0-----:R-:W-:-:S04]  /*319b0*/  IMAD.WIDE R12, R8, 0x2, R2 ;  /* 0x00000002080c7825 */ /* 0x001fc800078e0202 */
[--C-:B-1----:R-:W-:Y:S02]  /*319c0*/  IMAD.WIDE R10, R26, 0x2, R2.reuse ;  /* 0x000000021a0a7825 */ /* 0x102fe400078e0202 */
[----:B------:R-:W5:Y:S04]  /*319d0*/  LDL.LU R26, [R1+0xcc0] ;  /* 0x000cc000011a7983 */ /* 0x000f680000300800 */
[----:B------:R-:W-:Y:S04]  /*319e0*/  STL.64 [R1+0xc38], R12 ;  /* 0x000c380c01007387 */ /* 0x000fe80000100a00 */
[----:B------:R2:W-:Y:S01]  /*319f0*/  STL.64 [R1+0xc48], R10 ;  /* 0x000c480a01007387 */ /* 0x0005e20000100a00 */
[----:B------:R-:W-:-:S04]  /*31a00*/  IMAD.WIDE R8, R9, 0x2, R2 ;  /* 0x0000000209087825 */ /* 0x000fc800078e0202 */
[--C-:B--2---:R-:W-:Y:S02]  /*31a10*/  IMAD.WIDE R10, R27, 0x2, R2.reuse ;  /* 0x000000021b0a7825 */ /* 0x104fe400078e0202 */
[----:B------:R-:W2:Y:S04]  /*31a20*/  LDL.LU R27, [R1+0xcc8] ;  /* 0x000cc800011b7983 */ /* 0x000ea80000300800 */
[----:B------:R3:W-:Y:S04]  /*31a30*/  STL.64 [R1+0xc58], R8 ;  /* 0x000c580801007387 */ /* 0x0007e80000100a00 */
[----:B------:R-:W-:Y:S04]  /*31a40*/  STL.64 [R1+0xc68], R10 ;  /* 0x000c680a01007387 */ /* 0x000fe80000100a00 */
[----:B------:R-:W2:Y:S04]  /*31a50*/  LDL.LU R22, [R1+0xcd8] ;  /* 0x000cd80001167983 */ /* 0x000ea80000300800 */
[----:B------:R-:W2:Y:S01]  /*31a60*/  LDL.LU R23, [R1+0xce0] ;  /* 0x000ce00001177983 */ /* 0x000ea20000300800 */
[----:B---3--:R-:W-:-:S05]  /*31a70*/  IMAD.WIDE R8, R7, 0x2, R2 ;  /* 0x0000000207087825 */ /* 0x008fca00078e0202 */
[----:B------:R4:W-:Y:S04]  /*31a80*/  STL.64 [R1+0xc78], R8 ;  /* 0x000c780801007387 */ /* 0x0009e80000100a00 */
[----:B------:R-:W3:Y:S04]  /*31a90*/  LDL.LU R20, [R1+0xcf0] ;  /* 0x000cf00001147983 */ /* 0x000ee80000300800 */
[----:B------:R-:W3:Y:S04]  /*31aa0*/  LDL.LU R21, [R1+0xcf8] ;  /* 0x000cf80001157983 */ /* 0x000ee80000300800 */
[----:B------:R-:W3:Y:S04]  /*31ab0*/  LDL.LU R18, [R1+0xd08] ;  /* 0x000d080001127983 */ /* 0x000ee80000300800 */
[----:B------:R-:W3:Y:S04]  /*31ac0*/  LDL.LU R7, [R1+0xd10] ;  /* 0x000d100001077983 */ /* 0x000ee80000300800 */
        /* <DEDUP_REMOVED lines=18> */
[----:B0-----:R-:W-:-:S05]  /*31bf0*/  IMAD.WIDE R8, R4, 0x2, R2 ;  /* 0x0000000204087825 */ /* 0x001fca00078e0202 */
[----:B------:R0:W-:Y:S04]  /*31c00*/  STL.64 [R1+0xca8], R8 ;  /* 0x000ca80801007387 */ /* 0x0001e80000100a00 */
[----:B------:R-:W4:Y:S04]  /*31c10*/  LDL.LU R4, [R1+0xda0] ;  /* 0x000da00001047983 */ /* 0x000f280000300800 */
[----:B0-----:R-:W4:Y:S01]  /*31c20*/  LDL.LU R8, [R1+0xdc8] ;  /* 0x000dc80001087983 */ /* 0x001f220000300800 */
[----:B-----5:R-:W-:-:S03]  /*31c30*/  IMAD.WIDE R24, R5, 0x2, R2 ;  /* 0x0000000205187825 */ /* 0x020fc600078e0202 */
[----:B------:R-:W5:Y:S04]  /*31c40*/  LDL.LU R5, [R1+0xdd0] ;  /* 0x000dd00001057983 */ /* 0x000f680000300800 */
[----:B------:R0:W-:Y:S04]  /*31c50*/  STL.64 [R1+0xcb0], R24 ;  /* 0x000cb01801007387 */ /* 0x0001e80000100a00 */
[----:B------:R-:W5:Y:S01]  /*31c60*/  LDL.LU R9, [R1+0xde0] ;  /* 0x000de00001097983 */ /* 0x000f620000300800 */
[----:B0-----:R-:W-:-:S03]  /*31c70*/  IMAD.WIDE R24, R26, 0x2, R2 ;  /* 0x000000021a187825 */ /* 0x001fc600078e0202 */
[----:B------:R-:W5:Y:S04]  /*31c80*/  LDL.LU R26, [R1+0xde8] ;  /* 0x000de800011a7983 */ /* 0x000f680000300800 */
[----:B------:R2:W-:Y:S02]  /*31c90*/  STL.64 [R1+0xcc0], R24 ;  /* 0x000cc01801007387 */ /* 0x0005e40000100a00 */
[--C-:B--2---:R-:W-:Y:S02]  /*31ca0*/  IMAD.WIDE R24, R27, 0x2, R2.reuse ;  /* 0x000000021b187825 */ /* 0x104fe400078e0202 */
[----:B------:R-:W2:Y:S04]  /*31cb0*/  LDL.LU R27, [R1+0xdf8] ;  /* 0x000df800011b7983 */ /* 0x000ea80000300800 */
[----:B------:R0:W-:Y:S02]  /*31cc0*/  STL.64 [R1+0xcc8], R24 ;  /* 0x000cc81801007387 */ /* 0x0001e40000100a00 */
[----:B0-----:R-:W-:-:S05]  /*31cd0*/  IMAD.WIDE R24, R22, 0x2, R2 ;  /* 0x0000000216187825 */ /* 0x001fca00078e0202 */
[----:B------:R0:W-:Y:S02]  /*31ce0*/  STL.64 [R1+0xcd8], R24 ;  /* 0x000cd81801007387 */ /* 0x0001e40000100a00 */
[----:B0-----:R-:W-:-:S04]  /*31cf0*/  IMAD.WIDE R24, R23, 0x2, R2 ;  /* 0x0000000217187825 */ /* 0x001fc800078e0202 */
[--C-:B---3--:R-:W-:Y:S01]  /*31d00*/  IMAD.WIDE R22, R20, 0x2, R2.reuse ;  /* 0x0000000214167825 */ /* 0x108fe200078e0202 */
[----:B------:R0:W-:Y:S04]  /*31d10*/  STL.64 [R1+0xce0], R24 ;  /* 0x000ce01801007387 */ /* 0x0001e80000100a00 */
[----:B------:R1:W-:Y:S01]  /*31d20*/  STL.64 [R1+0xcf0], R22 ;  /* 0x000cf01601007387 */ /* 0x0003e20000100a00 */
[----:B0-----:R-:W-:-:S04]  /*31d30*/  IMAD.WIDE R24, R21, 0x2, R2 ;  /* 0x0000000215187825 */ /* 0x001fc800078e0202 */
[----:B------:R-:W-:-:S04]  /*31d40*/  IMAD.WIDE R20, R7, 0x2, R2 ;  /* 0x0000000207147825 */ /* 0x000fc800078e0202 */
[--C-:B-1----:R-:W-:Y:S01]  /*31d50*/  IMAD.WIDE R22, R18, 0x2, R2.reuse ;  /* 0x0000000212167825 */ /* 0x102fe200078e0202 */
[----:B------:R-:W-:Y:S04]  /*31d60*/  STL.64 [R1+0xcf8], R24 ;  /* 0x000cf81801007387 */ /* 0x000fe80000100a00 */
[----:B------:R-:W3:Y:S01]  /*31d70*/  LDL.LU R7, [R1+0xe00] ;  /* 0x000e000001077983 */ /* 0x000ee20000300800 */
[----:B------:R-:W-:-:S03]  /*31d80*/  IMAD.WIDE R18, R19, 0x2, R2 ;  /* 0x0000000213127825 */ /* 0x000fc600078e0202 */
[----:B------:R-:W-:Y:S04]  /*31d90*/  STL.64 [R1+0xd08], R22 ;  /* 0x000d081601007387 */ /* 0x000fe80000100a00 */
[----:B------:R0:W-:Y:S04]  /*31da0*/  STL.64 [R1+0xd10], R20 ;  /* 0x000d101401007387 */ /* 0x0001e80000100a00 */
[----:B------:R1:W-:Y:S01]  /*31db0*/  STL.64 [R1+0xd20], R18 ;  /* 0x000d201201007387 */ /* 0x0003e20000100a00 */
[----:B0-----:R-:W-:-:S05]  /*31dc0*/  IMAD.WIDE R20, R16, 0x2, R2 ;  /* 0x0000000210147825 */ /* 0x001fca00078e0202 */
[----:B------:R-:W-:Y:S01]  /*31dd0*/  STL.64 [R1+0xd28], R20 ;  /* 0x000d281401007387 */ /* 0x000fe20000100a00 */
[----:B----4-:R-:W-:-:S04]  /*31de0*/  IMAD.WIDE R16, R17, 0x2, R2 ;  /* 0x0000000211107825 */ /* 0x010fc800078e0202 */
[----:B-1----:R-:W-:-:S04]  /*31df0*/  IMAD.WIDE R18, R14, 0x2, R2 ;  /* 0x000000020e127825 */ /* 0x002fc800078e0202 */
[--C-:B------:R-:W-:Y:S01]  /*31e00*/  IMAD.WIDE R14, R15, 0x2, R2.reuse ;  /* 0x000000020f0e7825 */ /* 0x100fe200078e0202 */
[----:B------:R0:W-:Y:S04]  /*31e10*/  STL.64 [R1+0xd38], R16 ;  /* 0x000d381001007387 */ /* 0x0001e80000100a00 */
[----:B------:R-:W-:Y:S01]  /*31e20*/  STL.64 [R1+0xd48], R18 ;  /* 0x000d481201007387 */ /* 0x000fe20000100a00 */
[----:B0-----:R-:W-:-:S03]  /*31e30*/  IMAD.WIDE R16, R28, 0x2, R2 ;  /* 0x000000021c107825 */ /* 0x001fc600078e0202 */
[----:B------:R-:W4:Y:S04]  /*31e40*/  LDL.LU R28, [R1+0xe10] ;  /* 0x000e1000011c7983 */ /* 0x000f280000300800 */
[----:B------:R-:W-:Y:S04]  /*31e50*/  STL.64 [R1+0xd50], R14 ;  /* 0x000d500e01007387 */ /* 0x000fe80000100a00 */
[----:B------:R0:W-:Y:S02]  /*31e60*/  STL.64 [R1+0xd60], R16 ;  /* 0x000d601001007387 */ /* 0x0001e40000100a00 */
[----:B0-----:R-:W-:-:S02]  /*31e70*/  IMAD.WIDE R16, R29, 0x2, R2 ;  /* 0x000000021d107825 */ /* 0x001fc400078e0202 */
[----:B------:R-:W4:Y:S02]  /*31e80*/  LDL.LU R29, [R1+0xe18] ;  /* 0x000e1800011d7983 */ /* 0x000f240000300800 */
[----:B------:R-:W-:-:S05]  /*31e90*/  IMAD.WIDE R14, R12, 0x2, R2 ;  /* 0x000000020c0e7825 */ /* 0x000fca00078e0202 */
        /* <DEDUP_REMOVED lines=9> */
[--C-:B------:R-:W-:Y:S01]  /*31f30*/  IMAD.WIDE R10, R4, 0x2, R2.reuse ;  /* 0x00000002040a7825 */ /* 0x100fe200078e0202 */
[----:B------:R-:W-:Y:S04]  /*31f40*/  STL.64 [R1+0xd98], R14 ;  /* 0x000d980e01007387 */ /* 0x000fe80000100a00 */
[----:B------:R-:W4:Y:S04]  /*31f50*/  LDL.LU R4, [R1+0xe30] ;  /* 0x000e300001047983 */ /* 0x000f280000300800 */
[----:B------:R0:W-:Y:S04]  /*31f60*/  STL.64 [R1+0xdb0], R12 ;  /* 0x000db00c01007387 */ /* 0x0001e80000100a00 */
[----:B------:R5:W-:Y:S01]  /*31f70*/  STL.64 [R1+0xdb8], R10 ;  /* 0x000db80a01007387 */ /* 0x000be20000100a00 */
[----:B0-----:R-:W-:-:S04]  /*31f80*/  IMAD.WIDE R12, R8, 0x2, R2 ;  /* 0x00000002080c7825 */ /* 0x001fc800078e0202 */
[--C-:B-----5:R-:W-:Y:S02]  /*31f90*/  IMAD.WIDE R10, R5, 0x2, R2.reuse ;  /* 0x00000002050a7825 */ /* 0x120fe400078e0202 */
[----:B------:R-:W5:Y:S04]  /*31fa0*/  LDL.LU R5, [R1+0xe40] ;  /* 0x000e400001057983 */ /* 0x000f680000300800 */
[----:B------:R-:W-:Y:S04]  /*31fb0*/  STL.64 [R1+0xdc8], R12 ;  /* 0x000dc80c01007387 */ /* 0x000fe80000100a00 */
[----:B------:R0:W-:Y:S01]  /*31fc0*/  STL.64 [R1+0xdd0], R10 ;  /* 0x000dd00a01007387 */ /* 0x0001e20000100a00 */
[----:B------:R-:W-:-:S04]  /*31fd0*/  IMAD.WIDE R8, R9, 0x2, R2 ;  /* 0x0000000209087825 */ /* 0x000fc800078e0202 */
[--C-:B0-----:R-:W-:Y:S02]  /*31fe0*/  IMAD.WIDE R10, R26, 0x2, R2.reuse ;  /* 0x000000021a0a7825 */ /* 0x101fe400078e0202 */
[----:B------:R-:W5:Y:S04]  /*31ff0*/  LDL.LU R26, [R1+0xe48] ;  /* 0x000e4800011a7983 */ /* 0x000f680000300800 */
[----:B------:R2:W-:Y:S04]  /*32000*/  STL.64 [R1+0xde0], R8 ;  /* 0x000de00801007387 */ /* 0x0005e80000100a00 */
[----:B------:R-:W-:Y:S04]  /*32010*/  STL.64 [R1+0xde8], R10 ;  /* 0x000de80a01007387 */ /* 0x000fe80000100a00 */
[----:B------:R-:W5:Y:S04]  /*32020*/  LDL.LU R22, [R1+0xe58] ;  /* 0x000e580001167983 */ /* 0x000f680000300800 */
[----:B------:R-:W5:Y:S01]  /*32030*/  LDL.LU R23, [R1+0xe60] ;  /* 0x000e600001177983 */ /* 0x000f620000300800 */
[----:B--2---:R-:W-:-:S05]  /*32040*/  IMAD.WIDE R8, R27, 0x2, R2 ;  /* 0x000000021b087825 */ /* 0x004fca00078e0202 */
[----:B------:R3:W-:Y:S04]  /*32050*/  STL.64 [R1+0xdf8], R8 ;  /* 0x000df80801007387 */ /* 0x0007e80000100a00 */
[----:B------:R-:W2:Y:S04]  /*32060*/  LDL.LU R20, [R1+0xe70] ;  /* 0x000e700001147983 */ /* 0x000ea80000300800 */
[----:B------:R-:W2:Y:S04]  /*32070*/  LDL.LU R21, [R1+0xe78] ;  /* 0x000e780001157983 */ /* 0x000ea80000300800 */
[----:B------:R-:W2:Y:S04]  /*32080*/  LDL.LU R18, [R1+0xe88] ;  /* 0x000e880001127983 */ /* 0x000ea80000300800 */
[----:B------:R-:W2:Y:S04]  /*32090*/  LDL.LU R27, [R1+0xe90] ;  /* 0x000e9000011b7983 */ /* 0x000ea80000300800 */
        /* <DEDUP_REMOVED lines=8> */
[----:B------:R-:W3:Y:S01]  /*32120*/  LDL.LU R12, [R1+0xee8] ;  /* 0x000ee800010c7983 */ /* 0x000ee20000300800 */
[----:B----4-:R-:W-:-:S03]  /*32130*/  IMAD.WIDE R8, R28, 0x2, R2 ;  /* 0x000000021c087825 */ /* 0x010fc600078e0202 */
        /* <DEDUP_REMOVED lines=12> */
[----:B------:R-:W-:-:S03]  /*32200*/  IMAD.WIDE R24, R4, 0x2, R2 ;  /* 0x0000000204187825 */ /* 0x000fc600078e0202 */
[----:B------:R-:W4:Y:S04]  /*32210*/  LDL.LU R4, [R1+0xf48] ;  /* 0x000f480001047983 */ /* 0x000f280000300800 */
[----:B------:R5:W-:Y:S04]  /*32220*/  STL.64 [R1+0xe30], R24 ;  /* 0x000e301801007387 */ /* 0x000be80000100a00 */
[----:B------:R-:W4:Y:S01]  /*32230*/  LDL.LU R9, [R1+0xf58] ;  /* 0x000f580001097983 */ /* 0x000f220000300800 */
[----:B-----5:R-:W-:-:S03]  /*32240*/  IMAD.WIDE R24, R5, 0x2, R2 ;  /* 0x0000000205187825 */ /* 0x020fc600078e0202 */
[----:B------:R-:W5:Y:S04]  /*32250*/  LDL.LU R5, [R1+0xf60] ;  /* 0x000f600001057983 */ /* 0x000f680000300800 */
[----:B------:R0:W-:Y:S02]  /*32260*/  STL.64 [R1+0xe40], R24 ;  /* 0x000e401801007387 */ /* 0x0001e40000100a00 */
[--C-:B0-----:R-:W-:Y:S02]  /*32270*/  IMAD.WIDE R24, R26, 0x2, R2.reuse ;  /* 0x000000021a187825 */ /* 0x101fe400078e0202 */
[----:B------:R-:W5:Y:S04]  /*32280*/  LDL.LU R26, [R1+0xf70] ;  /* 0x000f7000011a7983 */ /* 0x000f680000300800 */
[----:B------:R0:W-:Y:S02]  /*32290*/  STL.64 [R1+0xe48], R24 ;  /* 0x000e481801007387 */ /* 0x0001e40000100a00 */
[----:B0-----:R-:W-:-:S05]  /*322a0*/  IMAD.WIDE R24, R22, 0x2, R2 ;  /* 0x0000000216187825 */ /* 0x001fca00078e0202 */
[----:B------:R0:W-:Y:S02]  /*322b0*/  STL.64 [R1+0xe58], R24 ;  /* 0x000e581801007387 */ /* 0x0001e40000100a00 */
[----:B0-----:R-:W-:-:S05]  /*322c0*/  IMAD.WIDE R24, R23, 0x2, R2 ;  /* 0x0000000217187825 */ /* 0x001fca00078e0202 */
[----:B------:R0:W-:Y:S01]  /*322d0*/  STL.64 [R1+0xe60], R24 ;  /* 0x000e601801007387 */ /* 0x0001e20000100a00 */
[----:B--2---:R-:W-:-:S04]  /*322e0*/  IMAD.WIDE R22, R20, 0x2, R2 ;  /* 0x0000000214167825 */ /* 0x004fc800078e0202 */
[----:B0-----:R-:W-:-:S04]  /*322f0*/  IMAD.WIDE R24, R21, 0x2, R2 ;  /* 0x0000000215187825 */ /* 0x001fc800078e0202 */
[--C-:B------:R-:W-:Y:S01]  /*32300*/  IMAD.WIDE R20, R27, 0x2, R2.reuse ;  /* 0x000000021b147825 */ /* 0x100fe200078e0202 */
[----:B------:R0:W-:Y:S04]  /*32310*/  STL.64 [R1+0xe70], R22 ;  /* 0x000e701601007387 */ /* 0x0001e80000100a00 */
[----:B------:R-:W-:Y:S04]  /*32320*/  STL.64 [R1+0xe78], R24 ;  /* 0x000e781801007387 */ /* 0x000fe80000100a00 */
[----:B------:R-:W2:Y:S01]  /*32330*/  LDL.LU R27, [R1+0xf80] ;  /* 0x000f8000011b7983 */ /* 0x000ea20000300800 */
[----:B0-----:R-:W-:-:S04]  /*32340*/  IMAD.WIDE R22, R18, 0x2, R2 ;  /* 0x0000000212167825 */ /* 0x001fc800078e0202 */
[--C-:B------:R-:W-:Y:S01]  /*32350*/  IMAD.WIDE R18, R19, 0x2, R2.reuse ;  /* 0x0000000213127825 */ /* 0x100fe200078e0202 */
[----:B------:R-:W-:Y:S04]  /*32360*/  STL.64 [R1+0xe88], R22 ;  /* 0x000e881601007387 */ /* 0x000fe80000100a00 */
[----:B------:R0:W-:Y:S04]  /*32370*/  STL.64 [R1+0xe90], R20 ;  /* 0x000e901401007387 */ /* 0x0001e80000100a00 */
[----:B------:R1:W-:Y:S01]  /*32380*/  STL.64 [R1+0xea0], R18 ;  /* 0x000ea01201007387 */ /* 0x0003e20000100a00 */
[----:B0-----:R-:W-:-:S05]  /*32390*/  IMAD.WIDE R20, R16, 0x2, R2 ;  /* 0x0000000210147825 */ /* 0x001fca00078e0202 */
[----:B------:R-:W-:Y:S01]  /*323a0*/  STL.64 [R1+0xeb0], R20 ;  /* 0x000eb01401007387 */ /* 0x000fe20000100a00 */
[----:B---3--:R-:W-:-:S04]  /*323b0*/  IMAD.WIDE R16, R17, 0x2, R2 ;  /* 0x0000000211107825 */ /* 0x008fc800078e0202 */
[----:B-1----:R-:W-:-:S04]  /*323c0*/  IMAD.WIDE R18, R14, 0x2, R2 ;  /* 0x000000020e127825 */ /* 0x002fc800078e0202 */
[--C-:B------:R-:W-:Y:S01]  /*323d0*/  IMAD.WIDE R14, R15, 0x2, R2.reuse ;  /* 0x000000020f0e7825 */ /* 0x100fe200078e0202 */
[----:B------:R0:W-:Y:S04]  /*323e0*/  STL.64 [R1+0xeb8], R16 ;  /* 0x000eb81001007387 */ /* 0x0001e80000100a00 */
[----:B------:R-:W-:Y:S01]  /*323f0*/  STL.64 [R1+0xec8], R18 ;  /* 0x000ec81201007387 */ /* 0x000fe20000100a00 */
[----:B0-----:R-:W-:-:S03]  /*32400*/  IMAD.WIDE R16, R7, 0x2, R2 ;  /* 0x0000000207107825 */ /* 0x001fc600078e0202 */
[----:B------:R-:W3:Y:S04]  /*32410*/  LDL.LU R7, [R1+0xf88] ;  /* 0x000f880001077983 */ /* 0x000ee80000300800 */
[----:B------:R0:W-:Y:S04]  /*32420*/  STL.64 [R1+0xed0], R14 ;  /* 0x000ed00e01007387 */ /* 0x0001e80000100a00 */
[----:B------:R4:W-:Y:S01]  /*32430*/  STL.64 [R1+0xee0], R16 ;  /* 0x000ee01001007387 */ /* 0x0009e20000100a00 */
[----:B0-----:R-:W-:-:S04]  /*32440*/  IMAD.WIDE R14, R12, 0x2, R2 ;  /* 0x000000020c0e7825 */ /* 0x001fc800078e0202 */
[--C-:B----4-:R-:W-:Y:S02]  /*32450*/  IMAD.WIDE R16, R28, 0x2, R2.reuse ;  /* 0x000000021c107825 */ /* 0x110fe400078e0202 */
        /* <DEDUP_REMOVED lines=9> */
[--C-:B-1----:R-:W-:Y:S01]  /*324f0*/  IMAD.WIDE R12, R11, 0x2, R2.reuse ;  /* 0x000000020b0c7825 */ /* 0x102fe200078e0202 */
[----:B------:R-:W-:Y:S03]  /*32500*/  STL.64 [R1+0xf18], R14 ;  /* 0x000f180e01007387 */ /* 0x000fe60000100a00 */
[--C-:B------:R-:W-:Y:S02]  /*32510*/  IMAD.WIDE R10, R6, 0x2, R2.reuse ;  /* 0x00000002060a7825 */ /* 0x100fe400078e0202 */
[----:B------:R-:W4:Y:S04]  /*32520*/  LDL.LU R6, [R1+0xfb0] ;  /* 0x000fb00001067983 */ /* 0x000f280000300800 */
[----:B------:R0:W-:Y:S04]  /*32530*/  STL.64 [R1+0xf28], R12 ;  /* 0x000f280c01007387 */ /* 0x0001e80000100a00 */
[----:B------:R1:W-:Y:S01]  /*32540*/  STL.64 [R1+0xf30], R10 ;  /* 0x000f300a01007387 */ /* 0x0003e20000100a00 */
[----:B0-----:R-:W-:-:S04]  /*32550*/  IMAD.WIDE R12, R8, 0x2, R2 ;  /* 0x00000002080c7825 */ /* 0x001fc800078e0202 */
[--C-:B-1----:R-:W-:Y:S02]  /*32560*/  IMAD.WIDE R10, R4, 0x2, R2.reuse ;  /* 0x00000002040a7825 */ /* 0x102fe400078e0202 */
[----:B------:R-:W4:Y:S04]  /*32570*/  LDL.LU R4, [R1+0xfb8] ;  /* 0x000fb80001047983 */ /* 0x000f280000300800 */
[----:B------:R-:W-:Y:S04]  /*32580*/  STL.64 [R1+0xf40], R12 ;  /* 0x000f400c01007387 */ /* 0x000fe80000100a00 */
[----:B------:R5:W-:Y:S01]  /*32590*/  STL.64 [R1+0xf48], R10 ;  /* 0x000f480a01007387 */ /* 0x000be20000100a00 */
[----:B------:R-:W-:-:S04]  /*325a0*/  IMAD.WIDE R8, R9, 0x2, R2 ;  /* 0x0000000209087825 */ /* 0x000fc800078e0202 */
[--C-:B-----5:R-:W-:Y:S02]  /*325b0*/  IMAD.WIDE R10, R5, 0x2, R2.reuse ;  /* 0x00000002050a7825 */ /* 0x120fe400078e0202 */
[----:B------:R-:W5:Y:S04]  /*325c0*/  LDL.LU R5, [R1+0xfc8] ;  /* 0x000fc80001057983 */ /* 0x000f680000300800 */
[----:B------:R0:W-:Y:S04]  /*325d0*/  STL.64 [R1+0xf58], R8 ;  /* 0x000f580801007387 */ /* 0x0001e80000100a00 */
[----:B------:R-:W-:Y:S04]  /*325e0*/  STL.64 [R1+0xf60], R10 ;  /* 0x000f600a01007387 */ /* 0x000fe80000100a00 */
[----:B------:R-:W5:Y:S04]  /*325f0*/  LDL.LU R22, [R1+0xfd8] ;  /* 0x000fd80001167983 */ /* 0x000f680000300800 */
[----:B------:R-:W5:Y:S01]  /*32600*/  LDL.LU R23, [R1+0xfe8] ;  /* 0x000fe80001177983 */ /* 0x000f620000300800 */
[----:B0-----:R-:W-:-:S05]  /*32610*/  IMAD.WIDE R8, R26, 0x2, R2 ;  /* 0x000000021a087825 */ /* 0x001fca00078e0202 */
[----:B------:R2:W-:Y:S04]  /*32620*/  STL.64 [R1+0xf70], R8 ;  /* 0x000f700801007387 */ /* 0x0005e80000100a00 */
[----:B------:R-:W5:Y:S04]  /*32630*/  LDL.LU R20, [R1+0xff0] ;  /* 0x000ff00001147983 */ /* 0x000f680000300800 */
[----:B------:R-:W5:Y:S04]  /*32640*/  LDL.LU R21, [R1+0x1000] ;  /* 0x0010000001157983 */ /* 0x000f680000300800 */
[----:B------:R-:W5:Y:S04]  /*32650*/  LDL.LU R18, [R1+0x1008] ;  /* 0x0010080001127983 */ /* 0x000f680000300800 */
[----:B------:R-:W5:Y:S04]  /*32660*/  LDL.LU R26, [R1+0x1018] ;  /* 0x00101800011a7983 */ /* 0x000f680000300800 */
        /* <DEDUP_REMOVED lines=8> */
[----:B------:R-:W2:Y:S01]  /*326f0*/  LDL.LU R12, [R1+0x1068] ;  /* 0x00106800010c7983 */ /* 0x000ea20000300800 */
[----:B---3--:R-:W-:-:S03]  /*32700*/  IMAD.WIDE R8, R7, 0x2, R2 ;  /* 0x0000000207087825 */ /* 0x008fc600078e0202 */
[----:B------:R-:W3:Y:S04]  /*32710*/  LDL.LU R7, [R1+0x1078] ;  /* 0x0010780001077983 */ /* 0x000ee80000300800 */
[----:B------:R4:W-:Y:S04]  /*32720*/  STL.64 [R1+0xf88], R8 ;  /* 0x000f880801007387 */ /* 0x0009e80000100a00 */
[----:B------:R-:W3:Y:S01]  /*32730*/  LDL.LU R13, [R1+0x1088] ;  /* 0x00108800010d7983 */ /* 0x000ee20000300800 */
[----:B----4-:R-:W-:-:S03]  /*32740*/  IMAD.WIDE R8, R28, 0x2, R2 ;  /* 0x000000021c087825 */ /* 0x010fc600078e0202 */
        /* <DEDUP_REMOVED lines=12> */
[----:B0-----:R-:W-:-:S03]  /*32810*/  IMAD.WIDE R24, R4, 0x2, R2 ;  /* 0x0000000204187825 */ /* 0x001fc600078e0202 */
[----:B------:R-:W4:Y:S04]  /*32820*/  LDL.LU R4, [R1+0x10e8] ;  /* 0x0010e80001047983 */ /* 0x000f280000300800 */
[----:B------:R5:W-:Y:S02]  /*32830*/  STL.64 [R1+0xfb8], R24 ;  /* 0x000fb81801007387 */ /* 0x000be40000100a00 */
[--C-:B-----5:R-:W-:Y:S02]  /*32840*/  IMAD.WIDE R24, R5, 0x2, R2.reuse ;  /* 0x0000000205187825 */ /* 0x120fe400078e0202 */
[----:B------:R-:W5:Y:S04]  /*32850*/  LDL.LU R5, [R1+0x10f0] ;  /* 0x0010f00001057983 */ /* 0x000f680000300800 */
        /* <DEDUP_REMOVED lines=11> */
[----:B------:R-:W5:Y:S01]  /*32910*/  LDL.LU R26, [R1+0x1100] ;  /* 0x00110000011a7983 */ /* 0x000f620000300800 */
[----:B------:R-:W-:-:S03]  /*32920*/  IMAD.WIDE R18, R19, 0x2, R2 ;  /* 0x0000000213127825 */ /* 0x000fc600078e0202 */
[----:B------:R-:W-:Y:S04]  /*32930*/  STL.64 [R1+0x1008], R22 ;  /* 0x0010081601007387 */ /* 0x000fe80000100a00 */
[----:B------:R0:W-:Y:S04]  /*32940*/  STL.64 [R1+0x1018], R20 ;  /* 0x0010181401007387 */ /* 0x0001e80000100a00 */
[----:B------:R1:W-:Y:S01]  /*32950*/  STL.64 [R1+0x1020], R18 ;  /* 0x0010201201007387 */ /* 0x0003e20000100a00 */
[----:B0-----:R-:W-:-:S05]  /*32960*/  IMAD.WIDE R20, R16, 0x2, R2 ;  /* 0x0000000210147825 */ /* 0x001fca00078e0202 */
[----:B------:R-:W-:Y:S01]  /*32970*/  STL.64 [R1+0x1030], R20 ;  /* 0x0010301401007387 */ /* 0x000fe20000100a00 */
[----:B--2---:R-:W-:-:S04]  /*32980*/  IMAD.WIDE R16, R17, 0x2, R2 ;  /* 0x0000000211107825 */ /* 0x004fc800078e0202 */
[----:B-1----:R-:W-:-:S04]  /*32990*/  IMAD.WIDE R18, R14, 0x2, R2 ;  /* 0x000000020e127825 */ /* 0x002fc800078e0202 */
[--C-:B------:R-:W-:Y:S01]  /*329a0*/  IMAD.WIDE R14, R15, 0x2, R2.reuse ;  /* 0x000000020f0e7825 */ /* 0x100fe200078e0202 */
[----:B------:R0:W-:Y:S04]  /*329b0*/  STL.64 [R1+0x1038], R16 ;  /* 0x0010381001007387 */ /* 0x0001e80000100a00 */
[----:B------:R-:W-:Y:S01]  /*329c0*/  STL.64 [R1+0x1048], R18 ;  /* 0x0010481201007387 */ /* 0x000fe20000100a00 */
[----:B0-----:R-:W-:-:S03]  /*329d0*/  IMAD.WIDE R16, R27, 0x2, R2 ;  /* 0x000000021b107825 */ /* 0x001fc600078e0202 */
[----:B------:R-:W2:Y:S04]  /*329e0*/  LDL.LU R27, [R1+0x1108] ;  /* 0x00110800011b7983 */ /* 0x000ea80000300800 */
[----:B------:R0:W-:Y:S04]  /*329f0*/  STL.64 [R1+0x1050], R14 ;  /* 0x0010500e01007387 */ /* 0x0001e80000100a00 */
[----:B------:R3:W-:Y:S01]  /*32a00*/  STL.64 [R1+0x1060], R16 ;  /* 0x0010601001007387 */ /* 0x0007e20000100a00 */
[----:B0-----:R-:W-:-:S04]  /*32a10*/  IMAD.WIDE R14, R12, 0x2, R2 ;  /* 0x000000020c0e7825 */ /* 0x001fc800078e0202 */
[--C-:B---3--:R-:W-:Y:S02]  /*32a20*/  IMAD.WIDE R16, R7, 0x2, R2.reuse ;  /* 0x0000000207107825 */ /* 0x108fe400078e0202 */
[----:B------:R-:W3:Y:S04]  /*32a30*/  LDL.LU R7, [R1+0x1118] ;  /* 0x0011180001077983 */ /* 0x000ee80000300800 */
[----:B------:R0:W-:Y:S04]  /*32a40*/  STL.64 [R1+0x1068], R14 ;  /* 0x0010680e01007387 */ /* 0x0001e80000100a00 */
[----:B------:R-:W-:Y:S01]  /*32a50*/  STL.64 [R1+0x1078], R16 ;  /* 0x0010781001007387 */ /* 0x000fe20000100a00 */
[----:B0-----:R-:W-:-:S04]  /*32a60*/  IMAD.WIDE R14, R13, 0x2, R2 ;  /* 0x000000020d0e7825 */ /* 0x001fc800078e0202 */
[--C-:B----4-:R-:W-:Y:S02]  /*32a70*/  IMAD.WIDE R12, R28, 0x2, R2.reuse ;  /* 0x000000021c0c7825 */ /* 0x110fe400078e0202 */
        /* <DEDUP_REMOVED lines=16> */
[--C-:B0-----:R-:W-:Y:S02]  /*32b80*/  IMAD.WIDE R10, R4, 0x2, R2.reuse ;  /* 0x00000002040a7825 */ /* 0x101fe400078e0202 */
[----:B------:R-:W4:Y:S04]  /*32b90*/  LDL.LU R4, [R1+0x1148] ;  /* 0x0011480001047983 */ /* 0x000f280000300800 */
[----:B------:R5:W-:Y:S04]  /*32ba0*/  STL.64 [R1+0x10d8], R8 ;  /* 0x0010d80801007387 */ /* 0x000be80000100a00 */
[----:B------:R-:W-:Y:S04]  /*32bb0*/  STL.64 [R1+0x10e8], R10 ;  /* 0x0010e80a01007387 */ /* 0x000fe80000100a00 */
        /* <DEDUP_REMOVED lines=16> */
[----:B------:R-:W5:Y:S01]  /*32cc0*/  LDL.LU R12, [R1+0x11c0] ;  /* 0x0011c000010c7983 */ /* 0x000f620000300800 */
[----:B--2---:R-:W-:-:S03]  /*32cd0*/  IMAD.WIDE R8, R27, 0x2, R2 ;  /* 0x000000021b087825 */ /* 0x004fc600078e0202 */
[----:B------:R-:W2:Y:S04]  /*32ce0*/  LDL.LU R27, [R1+0x11c4] ;  /* 0x0011c400011b7983 */ /* 0x000ea80000300800 */
[----:B------:R3:W-:Y:S04]  /*32cf0*/  STL.64 [R1+0x1108], R8 ;  /* 0x0011080801007387 */ /* 0x0007e80000100a00 */
[----:B------:R-:W2:Y:S01]  /*32d00*/  LDL.LU R13, [R1+0x11c8] ;  /* 0x0011c800010d7983 */ /* 0x000ea20000300800 */
[----:B---3--:R-:W-:-:S03]  /*32d10*/  IMAD.WIDE R8, R7, 0x2, R2 ;  /* 0x0000000207087825 */ /* 0x008fc600078e0202 */
[----:B------:R-:W3:Y:S04]  /*32d20*/  LDL.LU R7, [R1+0x11cc] ;  /* 0x0011cc0001077983 */ /* 0x000ee80000300800 */
[----:B------:R4:W-:Y:S04]  /*32d30*/  STL.64 [R1+0x1118], R8 ;  /* 0x0011180801007387 */ /* 0x0009e80000100a00 */
[----:B------:R-:W3:Y:S04]  /*32d40*/  LDL.LU R10, [R1+0x11d0] ;  /* 0x0011d000010a7983 */ /* 0x000ee80000300800 */
[----:B------:R-:W3:Y:S01]  /*32d50*/  LDL.LU R11, [R1+0x11d4] ;  /* 0x0011d400010b7983 */ /* 0x000ee20000300800 */
[----:B----4-:R-:W-:-:S05]  /*32d60*/  IMAD.WIDE R8, R28, 0x2, R2 ;  /* 0x000000021c087825 */ /* 0x010fca00078e0202 */
        /* <DEDUP_REMOVED lines=16> */
[--C-:B-----5:R-:W-:Y:S01]  /*32e70*/  IMAD.WIDE R22, R20, 0x2, R2.reuse ;  /* 0x0000000214167825 */ /* 0x120fe200078e0202 */
        /* <DEDUP_REMOVED lines=23> */
[--C-:B--2---:R-:W-:Y:S02]  /*32ff0*/  IMAD.WIDE R16, R27, 0x2, R2.reuse ;  /* 0x000000021b107825 */ /* 0x104fe400078e0202 */
[----:B------:R-:W2:Y:S04]  /*33000*/  LDL.LU R27, [R1+0x11f8] ;  /* 0x0011f800011b7983 */ /* 0x000ea80000300800 */
[----:B------:R0:W-:Y:S04]  /*33010*/  STL.64 [R1+0x2108], R14 ;  /* 0x0021080e01007387 */ /* 0x0001e80000100a00 */
[----:B------:R-:W-:Y:S01]  /*33020*/  STL.64 [R1+0x2118], R16 ;  /* 0x0021181001007387 */ /* 0x000fe20000100a00 */
[----:B0-----:R-:W-:-:S04]  /*33030*/  IMAD.WIDE R14, R13, 0x2, R2 ;  /* 0x000000020d0e7825 */ /* 0x001fc800078e0202 */
[--C-:B---3--:R-:W-:Y:S02]  /*33040*/  IMAD.WIDE R12, R7, 0x2, R2.reuse ;  /* 0x00000002070c7825 */ /* 0x108fe400078e0202 */
[----:B------:R-:W3:Y:S04]  /*33050*/  LDL.LU R7, [R1+0x11fc] ;  /* 0x0011fc0001077983 */ /* 0x000ee80000300800 */
[----:B------:R0:W-:Y:S04]  /*33060*/  STL.64 [R1+0x2128], R14 ;  /* 0x0021280e01007387 */ /* 0x0001e80000100a00 */
[----:B------:R1:W-:Y:S01]  /*33070*/  STL.64 [R1+0x2138], R12 ;  /* 0x0021380c01007387 */ /* 0x0003e20000100a00 */
[----:B0-----:R-:W-:-:S04]  /*33080*/  IMAD.WIDE R14, R10, 0x2, R2 ;  /* 0x000000020a0e7825 */ /* 0x001fc800078e0202 */
[--C-:B-1----:R-:W-:Y:S01]  /*33090*/  IMAD.WIDE R12, R11, 0x2, R2.reuse ;  /* 0x000000020b0c7825 */ /* 0x102fe200078e0202 */
[----:B------:R-:W-:Y:S03]  /*330a0*/  STL.64 [R1+0x2148], R14 ;  /* 0x0021480e01007387 */ /* 0x000fe60000100a00 */
[--C-:B----4-:R-:W-:Y:S02]  /*330b0*/  IMAD.WIDE R10, R28, 0x2, R2.reuse ;  /* 0x000000021c0a7825 */ /* 0x110fe400078e0202 */
        /* <DEDUP_REMOVED lines=60> */
[----:B-1----:R-:W-:-:S04]  /*33480*/  IMAD.WIDE R22, R18, 0x2, R2 ;  /* 0x0000000212167825 */ /* 0x002fc800078e0202 */
[--C-:B------:R-:W-:Y:S01]  /*33490*/  IMAD.WIDE R20, R4, 0x2, R2.reuse ;  /* 0x0000000204147825 */ /* 0x100fe200078e0202 */
        /* <DEDUP_REMOVED lines=51> */
[----:B0-----:R-:W4:Y:S04]  /*337d0*/  LDL.LU R9, [R1+0x129c] ;  /* 0x00129c0001097983 */ /* 0x001f280000300800 */
[----:B------:R-:W4:Y:S04]  /*337e0*/  LDL.LU R19, [R1+0x12a0] ;  /* 0x0012a00001137983 */ /* 0x000f280000300800 */
[----:B------:R-:W4:Y:S01]  /*337f0*/  LDL.LU R16, [R1+0x12a4] ;  /* 0x0012a40001107983 */ /* 0x000f220000300800 */
[----:B------:R-:W-:-:S05]  /*33800*/  IMAD.WIDE R10, R4, 0x2, R2 ;  /* 0x00000002040a7825 */ /* 0x000fca00078e0202 */
        /* <DEDUP_REMOVED lines=13> */
[----:B0-----:R-:W5:Y:S04]  /*338e0*/  LDL.LU R10, [R1+0x12c8] ;  /* 0x0012c800010a7983 */ /* 0x001f680000300800 */
[----:B------:R-:W5:Y:S01]  /*338f0*/  LDL.LU R11, [R1+0x12cc] ;  /* 0x0012cc00010b7983 */ /* 0x000f620000300800 */
[----:B--2---:R-:W-:-:S05]  /*33900*/  IMAD.WIDE R24, R27, 0x2, R2 ;  /* 0x000000021b187825 */ /* 0x004fca00078e0202 */
[----:B------:R3:W-:Y:S04]  /*33910*/  STL.64 [R1+0x23e8], R24 ;  /* 0x0023e81801007387 */ /* 0x0007e80000100a00 */
[----:B------:R-:W2:Y:S04]  /*33920*/  LDL.LU R27, [R1+0x12d0] ;  /* 0x0012d000011b7983 */ /* 0x000ea80000300800 */
[----:B------:R-:W2:Y:S04]  /*33930*/  LDL.LU R8, [R1+0x12d4] ;  /* 0x0012d40001087983 */ /* 0x000ea80000300800 */
[----:B------:R-:W2:Y:S01]  /*33940*/  LDL.LU R6, [R1+0x12d8] ;  /* 0x0012d80001067983 */ /* 0x000ea20000300800 */
[----:B---3--:R-:W-:-:S05]  /*33950*/  IMAD.WIDE R24, R7, 0x2, R2 ;  /* 0x0000000207187825 */ /* 0x008fca00078e0202 */
        /* <DEDUP_REMOVED lines=16> */
[----:B------:R-:W-:-:S04]  /*33a60*/  IMAD.WIDE R20, R9, 0x2, R2 ;  /* 0x0000000209147825 */ /* 0x000fc800078e0202 */
[--C-:B------:R-:W-:Y:S01]  /*33a70*/  IMAD.WIDE R18, R19, 0x2, R2.reuse ;  /* 0x0000000213127825 */ /* 0x100fe200078e0202 */
[----:B------:R-:W-:Y:S04]  /*33a80*/  STL.64 [R1+0x2458], R24 ;  /* 0x0024581801007387 */ /* 0x000fe80000100a00 */
[----:B------:R-:W4:Y:S04]  /*33a90*/  LDL.LU R9, [R1+0x12e8] ;  /* 0x0012e80001097983 */ /* 0x000f280000300800 */
[----:B------:R-:W-:Y:S04]  /*33aa0*/  STL.64 [R1+0x2468], R22 ;  /* 0x0024681601007387 */ /* 0x000fe80000100a00 */
[----:B------:R0:W-:Y:S04]  /*33ab0*/  STL.64 [R1+0x2478], R20 ;  /* 0x0024781401007387 */ /* 0x0001e80000100a00 */
[----:B------:R1:W-:Y:S01]  /*33ac0*/  STL.64 [R1+0x2488], R18 ;  /* 0x0024881201007387 */ /* 0x0003e20000100a00 */
[----:B0-----:R-:W-:-:S05]  /*33ad0*/  IMAD.WIDE R20, R16, 0x2, R2 ;  /* 0x0000000210147825 */ /* 0x001fca00078e0202 */
[----:B------:R-:W-:Y:S01]  /*33ae0*/  STL.64 [R1+0x2498], R20 ;  /* 0x0024981401007387 */ /* 0x000fe20000100a00 */
[----:B------:R-:W-:-:S04]  /*33af0*/  IMAD.WIDE R16, R17, 0x2, R2 ;  /* 0x0000000211107825 */ /* 0x000fc800078e0202 */
[----:B-1----:R-:W-:-:S04]  /*33b00*/  IMAD.WIDE R18, R14, 0x2, R2 ;  /* 0x000000020e127825 */ /* 0x002fc800078e0202 */
        /* <DEDUP_REMOVED lines=18> */
[--C-:B------:R-:W-:Y:S01]  /*33c30*/  IMAD.WIDE R10, R11, 0x2, R2.reuse ;  /* 0x000000020b0a7825 */ /* 0x100fe200078e0202 */
[----:B------:R-:W-:Y:S03]  /*33c40*/  STL.64 [R1+0x2528], R14 ;  /* 0x0025280e01007387 */ /* 0x000fe60000100a00 */
[--C-:B--2---:R-:W-:Y:S02]  /*33c50*/  IMAD.WIDE R12, R27, 0x2, R2.reuse ;  /* 0x000000021b0c7825 */ /* 0x104fe400078e0202 */
[----:B------:R-:W2:Y:S04]  /*33c60*/  LDL.LU R27, [R1+0x12f8] ;  /* 0x0012f800011b7983 */ /* 0x000ea80000300800 */
[----:B------:R0:W-:Y:S04]  /*33c70*/  STL.64 [R1+0x2538], R10 ;  /* 0x0025380a01007387 */ /* 0x0001e80000100a00 */
[----:B------:R1:W-:Y:S01]  /*33c80*/  STL.64 [R1+0x2548], R12 ;  /* 0x0025480c01007387 */ /* 0x0003e20000100a00 */
[----:B0-----:R-:W-:-:S04]  /*33c90*/  IMAD.WIDE R10, R8, 0x2, R2 ;  /* 0x00000002080a7825 */ /* 0x001fc800078e0202 */
[--C-:B-1----:R-:W-:Y:S02]  /*33ca0*/  IMAD.WIDE R12, R6, 0x2, R2.reuse ;  /* 0x00000002060c7825 */ /* 0x102fe400078e0202 */
[----:B------:R-:W2:Y:S04]  /*33cb0*/  LDL.LU R6, [R1+0x12fc] ;  /* 0x0012fc0001067983 */ /* 0x000ea80000300800 */
[----:B------:R3:W-:Y:S04]  /*33cc0*/  STL.64 [R1+0x2558], R10 ;  /* 0x0025580a01007387 */ /* 0x0007e80000100a00 */
[----:B------:R4:W-:Y:S01]  /*33cd0*/  STL.64 [R1+0x2568], R12 ;  /* 0x0025680c01007387 */ /* 0x0009e20000100a00 */
[----:B---3--:R-:W-:-:S04]  /*33ce0*/  IMAD.WIDE R10, R7, 0x2, R2 ;  /* 0x00000002070a7825 */ /* 0x008fc800078e0202 */
[--C-:B----4-:R-:W-:Y:S02]  /*33cf0*/  IMAD.WIDE R12, R28, 0x2, R2.reuse ;  /* 0x000000021c0c7825 */ /* 0x110fe400078e0202 */
[----:B------:R-:W3:Y:S04]  /*33d00*/  LDL.LU R28, [R1+0xb3c] ;  /* 0x000b3c00011c7983 */ /* 0x000ee80000300800 */
[----:B------:R0:W-:Y:S04]  /*33d10*/  STL.64 [R1+0x2578], R10 ;  /* 0x0025780a01007387 */ /* 0x0001e80000100a00 */
[----:B------:R-:W-:Y:S01]  /*33d20*/  STL.64 [R1+0x2588], R12 ;  /* 0x0025880c01007387 */ /* 0x000fe20000100a00 */
[----:B0-----:R-:W-:-:S03]  /*33d30*/  IMAD.WIDE R10, R29, 0x2, R2 ;  /* 0x000000021d0a7825 */ /* 0x001fc600078e0202 */
[----:B------:R-:W4:Y:S01]  /*33d40*/  LDL.LU R29, [R1+0xb38] ;  /* 0x000b3800011d7983 */ /* 0x000f220000300800 */
[----:B------:R-:W-:-:S03]  /*33d50*/  IMAD.WIDE R8, R9, 0x2, R2 ;  /* 0x0000000209087825 */ /* 0x000fc600078e0202 */
[----:B----4-:R-:W-:Y:S04]  /*33d60*/  STL [R1+0x3548], R29 ;  /* 0x0035481d01007387 */ /* 0x010fe80000100800 */
[----:B------:R0:W-:Y:S04]  /*33d70*/  STL.64 [R1+0x2598], R10 ;  /* 0x0025980a01007387 */ /* 0x0001e80000100a00 */
[----:B------:R-:W4:Y:S04]  /*33d80*/  LDL.LU R25, [R1+0xb24] ;  /* 0x000b240001197983 */ /* 0x000f280000300800 */
[----:B------:R-:W4:Y:S04]  /*33d90*/  LDL.LU R22, [R1+0xb20] ;  /* 0x000b200001167983 */ /* 0x000f280000300800 */
[----:B------:R-:W4:Y:S04]  /*33da0*/  LDL.LU R23, [R1+0xafc] ;  /* 0x000afc0001177983 */ /* 0x000f280000300800 */
[----:B------:R-:W4:Y:S04]  /*33db0*/  LDL.LU R7, [R1+0xaf8] ;  /* 0x000af80001077983 */ /* 0x000f280000300800 */
[----:B------:R-:W4:Y:S04]  /*33dc0*/  LDL.LU R20, [R1+0xad4] ;  /* 0x000ad40001147983 */ /* 0x000f280000300800 */
[----:B------:R-:W4:Y:S04]  /*33dd0*/  LDL.LU R21, [R1+0xad0] ;  /* 0x000ad00001157983 */ /* 0x000f280000300800 */
[----:B------:R1:W-:Y:S04]  /*33de0*/  STL.64 [R1+0x25a8], R8 ;  /* 0x0025a80801007387 */ /* 0x0003e80000100a00 */
[----:B------:R-:W4:Y:S04]  /*33df0*/  LDL.LU R18, [R1+0xaac] ;  /* 0x000aac0001127983 */ /* 0x000f280000300800 */
[----:B------:R-:W4:Y:S01]  /*33e00*/  LDL.LU R19, [R1+0xaa8] ;  /* 0x000aa80001137983 */ /* 0x000f220000300800 */
[----:B0-----:R-:W-:-:S03]  /*33e10*/  IMAD.WIDE R10, R4, 0x2, R2 ;  /* 0x00000002040a7825 */ /* 0x001fc600078e0202 */
[----:B------:R-:W4:Y:S04]  /*33e20*/  LDL.LU R16, [R1+0xa94] ;  /* 0x000a940001107983 */ /* 0x000f280000300800 */
[----:B-1----:R-:W4:Y:S04]  /*33e30*/  LDL.LU R9, [R1+0xa90] ;  /* 0x000a900001097983 */ /* 0x002f280000300800 */
[----:B------:R-:W4:Y:S04]  /*33e40*/  LDL.LU R17, [R1+0xa6c] ;  /* 0x000a6c0001117983 */ /* 0x000f280000300800 */
[----:B------:R-:W4:Y:S04]  /*33e50*/  LDL.LU R4, [R1+0xa68] ;  /* 0x000a680001047983 */ /* 0x000f280000300800 */
[----:B------:R5:W-:Y:S04]  /*33e60*/  STL.64 [R1+0x25b8], R10 ;  /* 0x0025b80a01007387 */ /* 0x000be80000100a00 */
[----:B------:R-:W4:Y:S01]  /*33e70*/  LDL.LU R14, [R1+0xa44] ;  /* 0x000a4400010e7983 */ /* 0x000f220000300800 */
[----:B-----5:R-:W-:-:S03]  /*33e80*/  IMAD.WIDE R10, R5, 0x2, R2 ;  /* 0x00000002050a7825 */ /* 0x020fc600078e0202 */
[----:B------:R-:W5:Y:S04]  /*33e90*/  LDL.LU R5, [R1+0xa40] ;  /* 0x000a400001057983 */ /* 0x000f680000300800 */
[----:B------:R0:W-:Y:S04]  /*33ea0*/  STL.64 [R1+0x25c8], R10 ;  /* 0x0025c80a01007387 */ /* 0x0001e80000100a00 */
[----:B------:R-:W4:Y:S04]  /*33eb0*/  LDL.LU R15, [R1+0xa1c] ;  /* 0x000a1c00010f7983 */ /* 0x000f280000300800 */
[----:B------:R-:W4:Y:S01]  /*33ec0*/  LDL.LU R12, [R1+0xa18] ;  /* 0x000a1800010c7983 */ /* 0x000f220000300800 */
[----:B0-----:R-:W-:-:S05]  /*33ed0*/  IMAD.WIDE R10, R26, 0x2, R2 ;  /* 0x000000021a0a7825 */ /* 0x001fca00078e0202 */
[----:B------:R2:W-:Y:S04]  /*33ee0*/  STL.64 [R1+0x25d8], R10 ;  /* 0x0025d80a01007387 */ /* 0x0005e80000100a00 */
[----:B------:R-:W4:Y:S04]  /*33ef0*/  LDL.LU R26, [R1+0xa04] ;  /* 0x000a0400011a7983 */ /* 0x000f280000300800 */
[----:B------:R-:W4:Y:S01]  /*33f00*/  LDL.LU R13, [R1+0xa00] ;  /* 0x000a0000010d7983 */ /* 0x000f220000300800 */
[----:B---3--:R-:W-:-:S04]  /*33f10*/  IMAD.WIDE R28, R28, 0x2, R2 ;  /* 0x000000021c1c7825 */ /* 0x008fc800078e0202 */
[--C-:B--2---:R-:W-:Y:S02]  /*33f20*/  IMAD.WIDE R10, R27, 0x2, R2.reuse ;  /* 0x000000021b0a7825 */ /* 0x104fe400078e0202 */
[----:B------:R-:W2:Y:S04]  /*33f30*/  LDL.LU R27, [R1+0x9dc] ;  /* 0x0009dc00011b7983 */ /* 0x000ea80000300800 */
[----:B------:R0:W-:Y:S02]  /*33f40*/  STL.64 [R1+0x25e8], R10 ;  /* 0x0025e80a01007387 */ /* 0x0001e40000100a00 */
[----:B0-----:R-:W-:-:S05]  /*33f50*/  IMAD.WIDE R10, R6, 0x2, R2 ;  /* 0x00000002060a7825 */ /* 0x001fca00078e0202 */
[----:B------:R0:W-:Y:S04]  /*33f60*/  STL.64 [R1+0x25f8], R10 ;  /* 0x0025f80a01007387 */ /* 0x0001e80000100a00 */
[----:B0-----:R-:W3:Y:S04]  /*33f70*/  LDL.LU R10, [R1+0x9d8] ;  /* 0x0009d800010a7983 */ /* 0x001ee80000300800 */
[----:B------:R-:W2:Y:S04]  /*33f80*/  LDL.LU R11, [R1+0x9b4] ;  /* 0x0009b400010b7983 */ /* 0x000ea80000300800 */
[----:B------:R0:W-:Y:S04]  /*33f90*/  STL.64 [R1+0x2608], R28 ;  /* 0x0026081c01007387 */ /* 0x0001e80000100a00 */
[----:B0-----:R-:W2:Y:S04]  /*33fa0*/  LDL.LU R29, [R1+0x3548] ;  /* 0x00354800011d7983 */ /* 0x001ea80000300800 */
[----:B------:R-:W3:Y:S04]  /*33fb0*/  LDL.LU R8, [R1+0x9b0] ;  /* 0x0009b00001087983 */ /* 0x000ee80000300800 */
[----:B------:R-:W3:Y:S01]  /*33fc0*/  LDL.LU R6, [R1+0x98c] ;  /* 0x00098c0001067983 */ /* 0x000ee20000300800 */
[----:B--2---:R-:W-:-:S05]  /*33fd0*/  IMAD.WIDE R28, R29, 0x2, R2 ;  /* 0x000000021d1c7825 */ /* 0x004fca00078e0202 */
[----:B------:R0:W-:Y:S04]  /*33fe0*/  STL.64 [R1+0xb38], R28 ;  /* 0x000b381c01007387 */ /* 0x0001e80000100a00 */
[----:B0-----:R-:W2:Y:S01]  /*33ff0*/  LDL.LU.64 R28, [R1+0x3540] ;  /* 0x00354000011c7983 */ /* 0x001ea20000300a00 */
[----:B----4-:R-:W-:-:S05]  /*34000*/  IMAD.WIDE R24, R25, 0x2, R2 ;  /* 0x0000000219187825 */ /* 0x010fca00078e0202 */
[----:B------:R0:W-:Y:S02]  /*34010*/  STL.64 [R1+0x2628], R24 ;  /* 0x0026281801007387 */ /* 0x0001e40000100a00 */
[----:B0-----:R-:W-:-:S04]  /*34020*/  IMAD.WIDE R24, R22, 0x2, R2 ;  /* 0x0000000216187825 */ /* 0x001fc800078e0202 */
[--C-:B------:R-:W-:Y:S01]  /*34030*/  IMAD.WIDE R22, R23, 0x2, R2.reuse ;  /* 0x0000000217167825 */ /* 0x100fe200078e0202 */
[----:B------:R0:W-:Y:S03]  /*34040*/  STL.64 [R1+0xb20], R24 ;  /* 0x000b201801007387 */ /* 0x0001e60000100a00 */
[--C-:B0-----:R-:W-:Y:S02]  /*34050*/  IMAD.WIDE R24, R7, 0x2, R2.reuse ;  /* 0x0000000207187825 */ /* 0x101fe400078e0202 */
[----:B------:R-:W4:Y:S04]  /*34060*/  LDL.LU R7, [R1+0x974] ;  /* 0x0009740001077983 */ /* 0x000f280000300800 */
[----:B------:R0:W-:Y:S04]  /*34070*/  STL.64 [R1+0x2648], R22 ;  /* 0x0026481601007387 */ /* 0x0001e80000100a00 */
[----:B------:R1:W-:Y:S01]  /*34080*/  STL.64 [R1+0xaf8], R24 ;  /* 0x000af81801007387 */ /* 0x0003e20000100a00 */
[----:B0-----:R-:W-:-:S04]  /*34090*/  IMAD.WIDE R22, R20, 0x2, R2 ;  /* 0x0000000214167825 */ /* 0x001fc800078e0202 */
[----:B-1----:R-:W-:-:S04]  /*340a0*/  IMAD.WIDE R24, R21, 0x2, R2 ;  /* 0x0000000215187825 */ /* 0x002fc800078e0202 */
[--C-:B------:R-:W-:Y:S01]  /*340b0*/  IMAD.WIDE R20, R18, 0x2, R2.reuse ;  /* 0x0000000212147825 */ /* 0x100fe200078e0202 */
[----:B------:R0:W-:Y:S04]  /*340c0*/  STL.64 [R1+0x2668], R22 ;  /* 0x0026681601007387 */ /* 0x0001e80000100a00 */
[----:B------:R-:W-:Y:S04]  /*340d0*/  STL.64 [R1+0xad0], R24 ;  /* 0x000ad01801007387 */ /* 0x000fe80000100a00 */
[----:B------:R1:W-:Y:S01]  /*340e0*/  STL.64 [R1+0x2688], R20 ;  /* 0x0026881401007387 */ /* 0x0003e20000100a00 */
[----:B0-----:R-:W-:-:S04]  /*340f0*/  IMAD.WIDE R22, R19, 0x2, R2 ;  /* 0x0000000213167825 */ /* 0x001fc800078e0202 */
[----:B------:R-:W-:-:S04]  /*34100*/  IMAD.WIDE R18, R16, 0x2, R2 ;  /* 0x0000000210127825 */ /* 0x000fc800078e0202 */
[--C-:B-1----:R-:W-:Y:S01]  /*34110*/  IMAD.WIDE R20, R9, 0x2, R2.reuse ;  /* 0x0000000209147825 */ /* 0x102fe200078e0202 */
[----:B------:R-:W-:Y:S04]  /*34120*/  STL.64 [R1+0xaa8], R22 ;  /* 0x000aa81601007387 */ /* 0x000fe80000100a00 */
        /* <DEDUP_REMOVED lines=9> */
[--C-:B-----5:R-:W-:Y:S02]  /*341c0*/  IMAD.WIDE R16, R5, 0x2, R2.reuse ;  /* 0x0000000205107825 */ /* 0x120fe400078e0202 */
[----:B------:R-:W5:Y:S04]  /*341d0*/  LDL.LU R5, [R1+0x920] ;  /* 0x0009200001057983 */ /* 0x000f680000300800 */
[----:B------:R0:W-:Y:S04]  /*341e0*/  STL.64 [R1+0x26e8], R18 ;  /* 0x0026e81201007387 */ /* 0x0001e80000100a00 */
[----:B------:R1:W-:Y:S01]  /*341f0*/  STL.64 [R1+0xa40], R16 ;  /* 0x000a401001007387 */ /* 0x0003e20000100a00 */
[----:B0-----:R-:W-:-:S04]  /*34200*/  IMAD.WIDE R18, R15, 0x2, R2 ;  /* 0x000000020f127825 */ /* 0x001fc800078e0202 */
[----:B------:R-:W-:-:S04]  /*34210*/  IMAD.WIDE R14, R12, 0x2, R2 ;  /* 0x000000020c0e7825 */ /* 0x000fc800078e0202 */
[--C-:B-1----:R-:W-:Y:S01]  /*34220*/  IMAD.WIDE R16, R26, 0x2, R2.reuse ;  /* 0x000000021a107825 */ /* 0x102fe200078e0202 */
[----:B------:R-:W-:Y:S04]  /*34230*/  STL.64 [R1+0x2708], R18 ;  /* 0x0027081201007387 */ /* 0x000fe80000100a00 */
[----:B------:R-:W5:Y:S04]  /*34240*/  LDL.LU R26, [R1+0x8fc] ;  /* 0x0008fc00011a7983 */ /* 0x000f680000300800 */
[----:B------:R0:W-:Y:S04]  /*34250*/  STL.64 [R1+0xa18], R14 ;  /* 0x000a180e01007387 */ /* 0x0001e80000100a00 */
[----:B------:R3:W-:Y:S01]  /*34260*/  STL.64 [R1+0x2728], R16 ;  /* 0x0027281001007387 */ /* 0x0007e20000100a00 */
[----:B0-----:R-:W-:-:S04]  /*34270*/  IMAD.WIDE R14, R13, 0x2, R2 ;  /* 0x000000020d0e7825 */ /* 0x001fc800078e0202 */
[--C-:B------:R-:W-:Y:S02]  /*34280*/  IMAD.WIDE R12, R27, 0x2, R2.reuse ;  /* 0x000000021b0c7825 */ /* 0x100fe400078e0202 */
[----:B------:R-:W5:Y:S04]  /*34290*/  LDL.LU R27, [R1+0x8f8] ;  /* 0x0008f800011b7983 */ /* 0x000f680000300800 */
[----:B------:R0:W-:Y:S04]  /*342a0*/  STL.64 [R1+0xa00], R14 ;  /* 0x000a000e01007387 */ /* 0x0001e80000100a00 */
[----:B------:R1:W-:Y:S01]  /*342b0*/  STL.64 [R1+0x2748], R12 ;  /* 0x0027480c01007387 */ /* 0x0003e20000100a00 */
[----:B---3--:R-:W-:-:S04]  /*342c0*/  IMAD.WIDE R16, R6, 0x2, R2 ;  /* 0x0000000206107825 */ /* 0x008fc800078e0202 */
[----:B0-----:R-:W-:-:S04]  /*342d0*/  IMAD.WIDE R14, R10, 0x2, R2 ;  /* 0x000000020a0e7825 */ /* 0x001fc800078e0202 */
[--C-:B------:R-:W-:Y:S01]  /*342e0*/  IMAD.WIDE R10, R11, 0x2, R2.reuse ;  /* 0x000000020b0a7825 */ /* 0x100fe200078e0202 */
[----:B-1----:R-:W3:Y:S04]  /*342f0*/  LDL.LU R13, [R1+0x8e4] ;  /* 0x0008e400010d7983 */ /* 0x002ee80000300800 */
[----:B------:R0:W-:Y:S04]  /*34300*/  STL.64 [R1+0x9d8], R14 ;  /* 0x0009d80e01007387 */ /* 0x0001e80000100a00 */
[----:B------:R1:W-:Y:S01]  /*34310*/  STL.64 [R1+0x2768], R10 ;  /* 0x0027680a01007387 */ /* 0x0003e20000100a00 */
[----:B0-----:R-:W-:-:S03]  /*34320*/  IMAD.WIDE R14, R8, 0x2, R2 ;  /* 0x00000002080e7825 */ /* 0x001fc600078e0202 */
[----:B-1----:R-:W3:Y:S04]  /*34330*/  LDL.LU R10, [R1+0x8e0] ;  /* 0x0008e000010a7983 */ /* 0x002ee80000300800 */
[----:B------:R2:W-:Y:S04]  /*34340*/  STL.64 [R1+0x9b0], R14 ;  /* 0x0009b00e01007387 */ /* 0x0005e80000100a00 */
[----:B------:R-:W-:Y:S01]  /*34350*/  STL.64 [R1+0x2788], R16 ;  /* 0x0027881001007387 */ /* 0x000fe20000100a00 */
[----:B--2---:R-:W-:-:S03]  /*34360*/  IMAD.WIDE R14, R28, 0x2, R2 ;  /* 0x000000021c0e7825 */ /* 0x004fc600078e0202 */
[----:B------:R-:W2:Y:S04]  /*34370*/  LDL.LU R28, [R1+0x3538] ;  /* 0x00353800011c7983 */ /* 0x000ea80000300800 */
[----:B------:R-:W3:Y:S04]  /*34380*/  LDL.LU R23, [R1+0x8bc] ;  /* 0x0008bc0001177983 */ /* 0x000ee80000300800 */
[----:B------:R-:W3:Y:S04]  /*34390*/  LDL.LU R20, [R1+0x8b8] ;  /* 0x0008b80001147983 */ /* 0x000ee80000300800 */
[----:B------:R0:W-:Y:S04]  /*343a0*/  STL.64 [R1+0x988], R14 ;  /* 0x0009880e01007387 */ /* 0x0001e80000100a00 */
[----:B------:R-:W3:Y:S04]  /*343b0*/  LDL.LU R11, [R1+0x894] ;  /* 0x00089400010b7983 */ /* 0x000ee80000300800 */
[----:B------:R-:W3:Y:S01]  /*343c0*/  LDL.LU R6, [R1+0x890] ;  /* 0x0008900001067983 */ /* 0x000ee20000300800 */
[----:B0-----:R-:W-:-:S04]  /*343d0*/  IMAD.WIDE R14, R29, 0x2, R2 ;  /* 0x000000021d0e7825 */ /* 0x001fc800078e0202 */
[----:B----4-:R-:W-:-:S05]  /*343e0*/  IMAD.WIDE R16, R7, 0x2, R2 ;  /* 0x0000000207107825 */ /* 0x010fca00078e0202 */
[----:B------:R-:W-:Y:S04]  /*343f0*/  STL.64 [R1+0x970], R16 ;  /* 0x0009701001007387 */ /* 0x000fe80000100a00 */
[----:B------:R-:W4:Y:S04]  /*34400*/  LDL.LU R21, [R1+0x86c] ;  /* 0x00086c0001157983 */ /* 0x000f280000300800 */
[----:B------:R-:W3:Y:S04]  /*34410*/  LDL.LU R7, [R1+0x868] ;  /* 0x0008680001077983 */ /* 0x000ee80000300800 */
[----:B------:R0:W-:Y:S04]  /*34420*/  STL.64 [R1+0x27b8], R14 ;  /* 0x0027b80e01007387 */ /* 0x0001e80000100a00 */
[----:B------:R-:W3:Y:S01]  /*34430*/  LDL.LU R8, [R1+0x844] ;  /* 0x0008440001087983 */ /* 0x000ee20000300800 */
[----:B0-----:R-:W-:-:S04]  /*34440*/  IMAD.WIDE R14, R9, 0x2, R2 ;  /* 0x00000002090e7825 */ /* 0x001fc800078e0202 */
[--C-:B-----5:R-:W-:Y:S01]  /*34450*/  IMAD.WIDE R24, R26, 0x2, R2.reuse ;  /* 0x000000021a187825 */ /* 0x120fe200078e0202 */
[----:B--2---:R-:W-:Y:S04]  /*34460*/  STL [R1+0x34b8], R28 ;  /* 0x0034b81c01007387 */ /* 0x004fe80000100800 */
[----:B------:R-:W2:Y:S04]  /*34470*/  LDL.LU R18, [R1+0x840] ;  /* 0x0008400001127983 */ /* 0x000ea80000300800 */
        /* <DEDUP_REMOVED lines=8> */
[----:B0-----:R-:W-:-:S05]  /*34500*/  IMAD.WIDE R14, R5, 0x2, R2 ;  /* 0x00000002050e7825 */ /* 0x001fca00078e0202 */
[----:B------:R0:W-:Y:S04]  /*34510*/  STL.64 [R1+0x920], R14 ;  /* 0x0009200e01007387 */ /* 0x0001e80000100a00 */
[----:B------:R-:W5:Y:S04]  /*34520*/  LDL.LU R5, [R1+0x7d8] ;  /* 0x0007d80001057983 */ /* 0x000f680000300800 */
[----:B0-----:R-:W5:Y:S04]  /*34530*/  LDL.LU R14, [R1+0x7b4] ;  /* 0x0007b400010e7983 */ /* 0x001f680000300800 */
[----:B------:R-:W5:Y:S04]  /*34540*/  LDL.LU R26, [R1+0x7b0] ;  /* 0x0007b000011a7983 */ /* 0x000f680000300800 */
[----:B------:R0:W-:Y:S04]  /*34550*/  STL.64 [R1+0x27f8], R24 ;  /* 0x0027f81801007387 */ /* 0x0001e80000100a00 */
[----:B------:R-:W5:Y:S01]  /*34560*/  LDL.LU R15, [R1+0x79c] ;  /* 0x00079c00010f7983 */ /* 0x000f620000300800 */
[----:B0-----:R-:W-:-:S03]  /*34570*/  IMAD.WIDE R24, R27, 0x2, R2 ;  /* 0x000000021b187825 */ /* 0x001fc600078e0202 */
[----:B------:R-:W5:Y:S04]  /*34580*/  LDL.LU R27, [R1+0x798] ;  /* 0x00079800011b7983 */ /* 0x000f680000300800 */
[----:B------:R3:W-:Y:S04]  /*34590*/  STL.64 [R1+0x8f8], R24 ;  /* 0x0008f81801007387 */ /* 0x0007e80000100a00 */
[----:B------:R-:W5:Y:S01]  /*345a0*/  LDL.LU R12, [R1+0x774] ;  /* 0x00077400010c7983 */ /* 0x000f620000300800 */
[----:B---3--:R-:W-:-:S03]  /*345b0*/  IMAD.WIDE R24, R13, 0x2, R2 ;  /* 0x000000020d187825 */ /* 0x008fc600078e0202 */
[----:B------:R-:W3:Y:S04]  /*345c0*/  LDL.LU R13, [R1+0x770] ;  /* 0x00077000010d7983 */ /* 0x000ee80000300800 */
[----:B------:R0:W-:Y:S01]  /*345d0*/  STL.64 [R1+0x2818], R24 ;  /* 0x0028181801007387 */ /* 0x0001e20000100a00 */
[----:B------:R-:W-:-:S04]  /*345e0*/  IMAD.WIDE R28, R23, 0x2, R2 ;  /* 0x00000002171c7825 */ /* 0x000fc800078e0202 */
[--C-:B0-----:R-:W-:Y:S02]  /*345f0*/  IMAD.WIDE R24, R10, 0x2, R2.reuse ;  /* 0x000000020a187825 */ /* 0x101fe400078e0202 */
[----:B------:R-:W3:Y:S04]  /*34600*/  LDL.LU R10, [R1+0x74c] ;  /* 0x00074c00010a7983 */ /* 0x000ee80000300800 */
[----:B------:R0:W-:Y:S01]  /*34610*/  STL.64 [R1+0x8e0], R24 ;  /* 0x0008e01801007387 */ /* 0x0001e20000100a00 */
[----:B------:R-:W-:-:S03]  /*34620*/  IMAD.WIDE R22, R11, 0x2, R2 ;  /* 0x000000020b167825 */ /* 0x000fc600078e0202 */
[----:B------:R-:W-:Y:S04]  /*34630*/  STL.64 [R1+0x2838], R28 ;  /* 0x0028381c01007387 */ /* 0x000fe80000100a00 */
[----:B------:R-:W3:Y:S01]  /*34640*/  LDL.LU R11, [R1+0x748] ;  /* 0x00074800010b7983 */ /* 0x000ee20000300800 */
[----:B0-----:R-:W-:-:S05]  /*34650*/  IMAD.WIDE R24, R20, 0x2, R2 ;  /* 0x0000000214187825 */ /* 0x001fca00078e0202 */
[----:B------:R0:W-:Y:S04]  /*34660*/  STL.64 [R1+0x8b8], R24 ;  /* 0x0008b81801007387 */ /* 0x0001e80000100a00 */
[----:B------:R4:W-:Y:S01]  /*34670*/  STL.64 [R1+0x2858], R22 ;  /* 0x0028581601007387 */ /* 0x0009e20000100a00 */
[----:B0-----:R-:W-:-:S03]  /*34680*/  IMAD.WIDE R24, R6, 0x2, R2 ;  /* 0x0000000206187825 */ /* 0x001fc600078e0202 */
[----:B------:R-:W3:Y:S01]  /*34690*/  LDL.LU R6, [R1+0x724] ;  /* 0x0007240001067983 */ /* 0x000ee20000300800 */
[----:B----4-:R-:W-:-:S03]  /*346a0*/  IMAD.WIDE R22, R21, 0x2, R2 ;  /* 0x0000000215167825 */ /* 0x010fc600078e0202 */
[----:B------:R-:W-:Y:S01]  /*346b0*/  STL.64 [R1+0x890], R24 ;  /* 0x0008901801007387 */ /* 0x000fe20000100a00 */
[----:B------:R-:W-:-:S03]  /*346c0*/  IMAD.WIDE R20, R7, 0x2, R2 ;  /* 0x0000000207147825 */ /* 0x000fc600078e0202 */
[----:B------:R-:W4:Y:S04]  /*346d0*/  LDL.LU R7, [R1+0x720] ;  /* 0x0007200001077983 */ /* 0x000f280000300800 */
[----:B------:R0:W-:Y:S04]  /*346e0*/  STL.64 [R1+0x2878], R22 ;  /* 0x0028781601007387 */ /* 0x0001e80000100a00 */
[----:B------:R2:W-:Y:S01]  /*346f0*/  STL.64 [R1+0x868], R20 ;  /* 0x0008681401007387 */ /* 0x0005e20000100a00 */
[----:B0-----:R-:W-:-:S03]  /*34700*/  IMAD.WIDE R22, R8, 0x2, R2 ;  /* 0x0000000208167825 */ /* 0x001fc600078e0202 */
[----:B------:R-:W4:Y:S04]  /*34710*/  LDL.LU R8, [R1+0x70c] ;  /* 0x00070c0001087983 */ /* 0x000f280000300800 */
[----:B------:R5:W-:Y:S01]  /*34720*/  STL.64 [R1+0x2898], R22 ;  /* 0x0028981601007387 */ /* 0x000be20000100a00 */
[----:B--2---:R-:W-:-:S04]  /*34730*/  IMAD.WIDE R20, R18, 0x2, R2 ;  /* 0x0000000212147825 */ /* 0x004fc800078e0202 */
[--C-:B-----5:R-:W-:Y:S02]  /*34740*/  IMAD.WIDE R22, R9, 0x2, R2.reuse ;  /* 0x0000000209167825 */ /* 0x120fe400078e0202 */
[----:B------:R-:W2:Y:S04]  /*34750*/  LDL.LU R9, [R1+0x708] ;  /* 0x0007080001097983 */ /* 0x000ea80000300800 */
        /* <DEDUP_REMOVED lines=8> */
[----:B-1----:R-:W-:-:S04]  /*347e0*/  IMAD.WIDE R18, R17, 0x2, R2 ;  /* 0x0000000211127825 */ /* 0x002fc800078e0202 */
[--C-:B------:R-:W-:Y:S01]  /*347f0*/  IMAD.WIDE R16, R5, 0x2, R2.reuse ;  /* 0x0000000205107825 */ /* 0x100fe200078e0202 */
        /* <DEDUP_REMOVED lines=10> */
[--C-:B0-----:R-:W-:Y:S02]  /*348a0*/  IMAD.WIDE R16, R27, 0x2, R2.reuse ;  /* 0x000000021b107825 */ /* 0x101fe400078e0202 */
[----:B------:R-:W5:Y:S04]  /*348b0*/  LDL.LU R27, [R1+0x6b8] ;  /* 0x0006b800011b7983 */ /* 0x000f680000300800 */
[----:B------:R0:W-:Y:S04]  /*348c0*/  STL.64 [R1+0x2938], R14 ;  /* 0x0029380e01007387 */ /* 0x0001e80000100a00 */
[----:B------:R3:W-:Y:S01]  /*348d0*/  STL.64 [R1+0x798], R16 ;  /* 0x0007981001007387 */ /* 0x0007e20000100a00 */
[----:B0-----:R-:W-:-:S04]  /*348e0*/  IMAD.WIDE R14, R12, 0x2, R2 ;  /* 0x000000020c0e7825 */ /* 0x001fc800078e0202 */
[--C-:B---3--:R-:W-:Y:S02]  /*348f0*/  IMAD.WIDE R16, R13, 0x2, R2.reuse ;  /* 0x000000020d107825 */ /* 0x108fe400078e0202 */
[----:B------:R-:W3:Y:S04]  /*34900*/  LDL.LU R13, [R1+0x694] ;  /* 0x00069400010d7983 */ /* 0x000ee80000300800 */
[----:B------:R0:W-:Y:S04]  /*34910*/  STL.64 [R1+0x2958], R14 ;  /* 0x0029580e01007387 */ /* 0x0001e80000100a00 */
[----:B------:R1:W-:Y:S04]  /*34920*/  STL.64 [R1+0x770], R16 ;  /* 0x0007701001007387 */ /* 0x0003e80000100a00 */
[----:B------:R-:W3:Y:S04]  /*34930*/  LDL.LU R23, [R1+0x690] ;  /* 0x0006900001177983 */ /* 0x000ee80000300800 */
[----:B------:R-:W3:Y:S01]  /*34940*/  LDL.LU R20, [R1+0x67c] ;  /* 0x00067c0001147983 */ /* 0x000ee20000300800 */
[----:B0-----:R-:W-:-:S05]  /*34950*/  IMAD.WIDE R14, R10, 0x2, R2 ;  /* 0x000000020a0e7825 */ /* 0x001fca00078e0202 */
[----:B------:R0:W-:Y:S04]  /*34960*/  STL.64 [R1+0x2978], R14 ;  /* 0x0029780e01007387 */ /* 0x0001e80000100a00 */
[----:B------:R-:W3:Y:S01]  /*34970*/  LDL.LU R10, [R1+0x678] ;  /* 0x00067800010a7983 */ /* 0x000ee20000300800 */
[----:B-1----:R-:W-:-:S03]  /*34980*/  IMAD.WIDE R16, R11, 0x2, R2 ;  /* 0x000000020b107825 */ /* 0x002fc600078e0202 */
[----:B------:R-:W3:Y:S04]  /*34990*/  LDL.LU R11, [R1+0x654] ;  /* 0x00065400010b7983 */ /* 0x000ee80000300800 */
[----:B------:R4:W-:Y:S04]  /*349a0*/  STL.64 [R1+0x748], R16 ;  /* 0x0007481001007387 */ /* 0x0009e80000100a00 */
[----:B------:R-:W3:Y:S01]  /*349b0*/  LDL.LU R21, [R1+0x650] ;  /* 0x0006500001157983 */ /* 0x000ee20000300800 */
[----:B0-----:R-:W-:-:S03]  /*349c0*/  IMAD.WIDE R14, R6, 0x2, R2 ;  /* 0x00000002060e7825 */ /* 0x001fc600078e0202 */
[----:B------:R-:W3:Y:S04]  /*349d0*/  LDL.LU R6, [R1+0x62c] ;  /* 0x00062c0001067983 */ /* 0x000ee80000300800 */
[----:B------:R0:W-:Y:S01]  /*349e0*/  STL.64 [R1+0x2998], R14 ;  /* 0x0029980e01007387 */ /* 0x0001e20000100a00 */
[----:B----4-:R-:W-:-:S03]  /*349f0*/  IMAD.WIDE R16, R7, 0x2, R2 ;  /* 0x0000000207107825 */ /* 0x010fc600078e0202 */
[----:B------:R-:W4:Y:S04]  /*34a00*/  LDL.LU R7, [R1+0x628] ;  /* 0x0006280001077983 */ /* 0x000f280000300800 */
[----:B------:R-:W-:Y:S04]  /*34a10*/  STL.64 [R1+0x720], R16 ;  /* 0x0007201001007387 */ /* 0x000fe80000100a00 */
[----:B------:R-:W4:Y:S01]  /*34a20*/  LDL.LU R18, [R1+0x604] ;  /* 0x0006040001127983 */ /* 0x000f220000300800 */
[----:B0-----:R-:W-:-:S03]  /*34a30*/  IMAD.WIDE R14, R8, 0x2, R2 ;  /* 0x00000002080e7825 */ /* 0x001fc600078e0202 */
[----:B------:R-:W4:Y:S04]  /*34a40*/  LDL.LU R8, [R1+0x600] ;  /* 0x0006000001087983 */ /* 0x000f280000300800 */
[----:B------:R2:W-:Y:S04]  /*34a50*/  STL.64 [R1+0x29b8], R14 ;  /* 0x0029b80e01007387 */ /* 0x0005e80000100a00 */
[----:B------:R-:W4:Y:S01]  /*34a60*/  LDL.LU R19, [R1+0x5ec] ;  /* 0x0005ec0001137983 */ /* 0x000f220000300800 */
[----:B--2---:R-:W-:-:S03]  /*34a70*/  IMAD.WIDE R14, R9, 0x2, R2 ;  /* 0x00000002090e7825 */ /* 0x004fc600078e0202 */
[----:B------:R-:W2:Y:S04]  /*34a80*/  LDL.LU R9, [R1+0x5e8] ;  /* 0x0005e80001097983 */ /* 0x000ea80000300800 */
[----:B------:R5:W-:Y:S04]  /*34a90*/  STL.64 [R1+0x708], R14 ;  /* 0x0007080e01007387 */ /* 0x000be80000100a00 */
[----:B------:R-:W2:Y:S04]  /*34aa0*/  LDL.LU R16, [R1+0x5c4] ;  /* 0x0005c40001107983 */ /* 0x000ea80000300800 */
[----:B------:R-:W2:Y:S01]  /*34ab0*/  LDL.LU R17, [R1+0x5ac] ;  /* 0x0005ac0001117983 */ /* 0x000ea20000300800 */
        /* <DEDUP_REMOVED lines=8> */
[----:B0-----:R-:W-:-:S03]  /*34b40*/  IMAD.WIDE R24, R26, 0x2, R2 ;  /* 0x000000021a187825 */ /* 0x001fc600078e0202 */
[----:B------:R-:W5:Y:S04]  /*34b50*/  LDL.LU R26, [R1+0x558] ;  /* 0x00055800011a7983 */ /* 0x000f680000300800 */
[----:B------:R0:W-:Y:S04]  /*34b60*/  STL.64 [R1+0x29f8], R24 ;  /* 0x0029f81801007387 */ /* 0x0001e80000100a00 */
[----:B------:R-:W5:Y:S01]  /*34b70*/  LDL.LU R12, [R1+0x534] ;  /* 0x00053400010c7983 */ /* 0x000f620000300800 */
[----:B0-----:R-:W-:-:S03]  /*34b80*/  IMAD.WIDE R24, R27, 0x2, R2 ;  /* 0x000000021b187825 */ /* 0x001fc600078e0202 */
[----:B------:R-:W5:Y:S04]  /*34b90*/  LDL.LU R27, [R1+0x530] ;  /* 0x00053000011b7983 */ /* 0x000f680000300800 */
[----:B------:R3:W-:Y:S02]  /*34ba0*/  STL.64 [R1+0x6b8], R24 ;  /* 0x0006b81801007387 */ /* 0x0007e40000100a00 */
[--C-:B---3--:R-:W-:Y:S02]  /*34bb0*/  IMAD.WIDE R24, R13, 0x2, R2.reuse ;  /* 0x000000020d187825 */ /* 0x108fe400078e0202 */
[----:B------:R-:W3:Y:S02]  /*34bc0*/  LDL.LU R13, [R1+0x51c] ;  /* 0x00051c00010d7983 */ /* 0x000ee40000300800 */
[----:B------:R-:W-:-:S02]  /*34bd0*/  IMAD.WIDE R28, R23, 0x2, R2 ;  /* 0x00000002171c7825 */ /* 0x000fc400078e0202 */
[----:B------:R0:W-:Y:S04]  /*34be0*/  STL.64 [R1+0x2a18], R24 ;  /* 0x002a181801007387 */ /* 0x0001e80000100a00 */
[----:B------:R-:W-:Y:S01]  /*34bf0*/  STL.64 [R1+0x690], R28 ;  /* 0x0006901c01007387 */ /* 0x000fe20000100a00 */
[----:B0-----:R-:W-:-:S04]  /*34c00*/  IMAD.WIDE R24, R20, 0x2, R2 ;  /* 0x0000000214187825 */ /* 0x001fc800078e0202 */
[--C-:B------:R-:W-:Y:S02]  /*34c10*/  IMAD.WIDE R22, R10, 0x2, R2.reuse ;  /* 0x000000020a167825 */ /* 0x100fe400078e0202 */
[----:B------:R-:W3:Y:S04]  /*34c20*/  LDL.LU R10, [R1+0x518] ;  /* 0x00051800010a7983 */ /* 0x000ee80000300800 */
[----:B------:R0:W-:Y:S04]  /*34c30*/  STL.64 [R1+0x2a38], R24 ;  /* 0x002a381801007387 */ /* 0x0001e80000100a00 */
[----:B------:R1:W-:Y:S01]  /*34c40*/  STL.64 [R1+0x678], R22 ;  /* 0x0006781601007387 */ /* 0x0003e20000100a00 */
[----:B0-----:R-:W-:-:S03]  /*34c50*/  IMAD.WIDE R24, R11, 0x2, R2 ;  /* 0x000000020b187825 */ /* 0x001fc600078e0202 */
[----:B------:R-:W3:Y:S01]  /*34c60*/  LDL.LU R11, [R1+0x4f4] ;  /* 0x0004f400010b7983 */ /* 0x000ee20000300800 */
[----:B-1----:R-:W-:-:S03]  /*34c70*/  IMAD.WIDE R22, R21, 0x2, R2 ;  /* 0x0000000215167825 */ /* 0x002fc600078e0202 */
[----:B------:R-:W-:Y:S01]  /*34c80*/  STL.64 [R1+0x2a58], R24 ;  /* 0x002a581801007387 */ /* 0x000fe20000100a00 */
[----:B------:R-:W-:-:S03]  /*34c90*/  IMAD.WIDE R20, R6, 0x2, R2 ;  /* 0x0000000206147825 */ /* 0x000fc600078e0202 */
[----:B------:R-:W3:Y:S04]  /*34ca0*/  LDL.LU R6, [R1+0x4f0] ;  /* 0x0004f00001067983 */ /* 0x000ee80000300800 */
[----:B------:R4:W-:Y:S04]  /*34cb0*/  STL.64 [R1+0x650], R22 ;  /* 0x0006501601007387 */ /* 0x0009e80000100a00 */
[----:B------:R0:W-:Y:S01]  /*34cc0*/  STL.64 [R1+0x2a78], R20 ;  /* 0x002a781401007387 */ /* 0x0001e20000100a00 */
[----:B----4-:R-:W-:-:S03]  /*34cd0*/  IMAD.WIDE R22, R7, 0x2, R2 ;  /* 0x0000000207167825 */ /* 0x010fc600078e0202 */
[----:B------:R-:W4:Y:S01]  /*34ce0*/  LDL.LU R7, [R1+0x4cc] ;  /* 0x0004cc0001077983 */ /* 0x000f220000300800 */
[----:B0-----:R-:W-:-:S03]  /*34cf0*/  IMAD.WIDE R20, R18, 0x2, R2 ;  /* 0x0000000212147825 */ /* 0x001fc600078e0202 */
[----:B------:R0:W-:Y:S02]  /*34d00*/  STL.64 [R1+0x628], R22 ;  /* 0x0006281601007387 */ /* 0x0001e40000100a00 */
[--C-:B0-----:R-:W-:Y:S02]  /*34d10*/  IMAD.WIDE R22, R8, 0x2, R2.reuse ;  /* 0x0000000208167825 */ /* 0x101fe400078e0202 */
[----:B------:R-:W4:Y:S04]  /*34d20*/  LDL.LU R8, [R1+0x4c8] ;  /* 0x0004c80001087983 */ /* 0x000f280000300800 */
        /* <DEDUP_REMOVED lines=8> */
[----:B------:R-:W-:-:S04]  /*34db0*/  IMAD.WIDE R16, R17, 0x2, R2 ;  /* 0x0000000211107825 */ /* 0x000fc800078e0202 */
        /* <DEDUP_REMOVED lines=16> */
[--C-:B-1----:R-:W-:Y:S02]  /*34ec0*/  IMAD.WIDE R14, R27, 0x2, R2.reuse ;  /* 0x000000021b0e7825 */ /* 0x102fe400078e0202 */
[----:B------:R-:W5:Y:S04]  /*34ed0*/  LDL.LU R27, [R1+0x464] ;  /* 0x00046400011b7983 */ /* 0x000f680000300800 */
[----:B------:R-:W-:Y:S04]  /*34ee0*/  STL.64 [R1+0x2b48], R16 ;  /* 0x002b481001007387 */ /* 0x000fe80000100a00 */
[----:B------:R-:W-:Y:S04]  /*34ef0*/  STL.64 [R1+0x530], R14 ;  /* 0x0005300e01007387 */ /* 0x000fe80000100a00 */
[----:B------:R-:W5:Y:S04]  /*34f00*/  LDL.LU R23, [R1+0x460] ;  /* 0x0004600001177983 */ /* 0x000f680000300800 */
[----:B------:R-:W5:Y:S01]  /*34f10*/  LDL.LU R20, [R1+0x43c] ;  /* 0x00043c0001147983 */ /* 0x000f620000300800 */
[----:B---3--:R-:W-:-:S05]  /*34f20*/  IMAD.WIDE R12, R13, 0x2, R2 ;  /* 0x000000020d0c7825 */ /* 0x008fca00078e0202 */
[----:B------:R0:W-:Y:S04]  /*34f30*/  STL.64 [R1+0x2b68], R12 ;  /* 0x002b680c01007387 */ /* 0x0001e80000100a00 */
[----:B0-----:R-:W3:Y:S01]  /*34f40*/  LDL.LU R13, [R1+0x438] ;  /* 0x00043800010d7983 */ /* 0x001ee20000300800 */
[----:B------:R-:W-:-:S03]  /*34f50*/  IMAD.WIDE R16, R10, 0x2, R2 ;  /* 0x000000020a107825 */ /* 0x000fc600078e0202 */
[----:B------:R-:W3:Y:S04]  /*34f60*/  LDL.LU R10, [R1+0x414] ;  /* 0x00041400010a7983 */ /* 0x000ee80000300800 */
[----:B------:R0:W-:Y:S04]  /*34f70*/  STL.64 [R1+0x518], R16 ;  /* 0x0005181001007387 */ /* 0x0001e80000100a00 */
[----:B------:R-:W3:Y:S01]  /*34f80*/  LDL.LU R21, [R1+0x410] ;  /* 0x0004100001157983 */ /* 0x000ee20000300800 */
[----:B------:R-:W-:-:S03]  /*34f90*/  IMAD.WIDE R14, R11, 0x2, R2 ;  /* 0x000000020b0e7825 */ /* 0x000fc600078e0202 */
[----:B------:R-:W3:Y:S04]  /*34fa0*/  LDL.LU R11, [R1+0x3ec] ;  /* 0x0003ec00010b7983 */ /* 0x000ee80000300800 */
[----:B------:R4:W-:Y:S01]  /*34fb0*/  STL.64 [R1+0x2b88], R14 ;  /* 0x002b880e01007387 */ /* 0x0009e20000100a00 */
[----:B0-----:R-:W-:-:S03]  /*34fc0*/  IMAD.WIDE R16, R6, 0x2, R2 ;  /* 0x0000000206107825 */ /* 0x001fc600078e0202 */
[----:B------:R-:W3:Y:S04]  /*34fd0*/  LDL.LU R6, [R1+0x3e8] ;  /* 0x0003e80001067983 */ /* 0x000ee80000300800 */
[----:B------:R-:W-:Y:S04]  /*34fe0*/  STL.64 [R1+0x4f0], R16 ;  /* 0x0004f01001007387 */ /* 0x000fe80000100a00 */
        /* <DEDUP_REMOVED lines=10> */
[----:B--2---:R-:W-:-:S05]  /*35090*/  IMAD.WIDE R14, R9, 0x2, R2 ;  /* 0x00000002090e7825 */ /* 0x004fca00078e0202 */
[----:B------:R0:W-:Y:S04]  /*350a0*/  STL.64 [R1+0x2bc8], R14 ;  /* 0x002bc80e01007387 */ /* 0x0001e80000100a00 */
[----:B------:R-:W2:Y:S04]  /*350b0*/  LDL.LU R9, [R1+0x35c] ;  /* 0x00035c0001097983 */ /* 0x000ea80000300800 */
[----:B0-----:R-:W2:Y:S01]  /*350c0*/  LDL.LU R14, [R1+0x358] ;  /* 0x00035800010e7983 */ /* 0x001ea20000300800 */
[----:B-----5:R-:W-:-:S03]  /*350d0*/  IMAD.WIDE R24, R4, 0x2, R2 ;  /* 0x0000000204187825 */ /* 0x020fc600078e0202 */
        /* <DEDUP_REMOVED lines=10> */
[--C-:B0-----:R-:W-:Y:S02]  /*35180*/  IMAD.WIDE R24, R27, 0x2, R2.reuse ;  /* 0x000000021b187825 */ /* 0x101fe400078e0202 */
[----:B------:R-:W5:Y:S02]  /*35190*/  LDL.LU R27, [R1+0x2f0] ;  /* 0x0002f000011b7983 */ /* 0x000f640000300800 */
[----:B------:R-:W-:-:S02]  /*351a0*/  IMAD.WIDE R28, R23, 0x2, R2 ;  /* 0x00000002171c7825 */ /* 0x000fc400078e0202 */
[----:B------:R0:W-:Y:S04]  /*351b0*/  STL.64 [R1+0x2c08], R24 ;  /* 0x002c081801007387 */ /* 0x0001e80000100a00 */
[----:B------:R-:W-:Y:S01]  /*351c0*/  STL.64 [R1+0x460], R28 ;  /* 0x0004601c01007387 */ /* 0x000fe20000100a00 */
[----:B0-----:R-:W-:-:S04]  /*351d0*/  IMAD.WIDE R24, R20, 0x2, R2 ;  /* 0x0000000214187825 */ /* 0x001fc800078e0202 */
[--C-:B---3--:R-:W-:Y:S02]  /*351e0*/  IMAD.WIDE R22, R13, 0x2, R2.reuse ;  /* 0x000000020d167825 */ /* 0x108fe400078e0202 */
        /* <DEDUP_REMOVED lines=11> */
[----:B0-----:R-:W-:-:S03]  /*352a0*/  IMAD.WIDE R22, R6, 0x2, R2 ;  /* 0x0000000206167825 */ /* 0x001fc600078e0202 */
[----:B------:R-:W3:Y:S01]  /*352b0*/  LDL.LU R6, [R1+0x2b0] ;  /* 0x0002b00001067983 */ /* 0x000ee20000300800 */
[----:B-1----:R-:W-:-:S03]  /*352c0*/  IMAD.WIDE R20, R18, 0x2, R2 ;  /* 0x0000000212147825 */ /* 0x002fc600078e0202 */
[----:B------:R4:W-:Y:S02]  /*352d0*/  STL.64 [R1+0x3e8], R22 ;  /* 0x0003e81601007387 */ /* 0x0009e40000100a00 */
        /* <DEDUP_REMOVED lines=17> */
[--C-:B-----5:R-:W-:Y:S02]  /*353f0*/  IMAD.WIDE R16, R4, 0x2, R2.reuse ;  /* 0x0000000204107825 */ /* 0x120fe400078e0202 */
[----:B------:R-:W5:Y:S04]  /*35400*/  LDL.LU R4, [R1+0x260] ;  /* 0x0002600001047983 */ /* 0x000f680000300800 */
[----:B------:R-:W-:Y:S01]  /*35410*/  STL.64 [R1+0x358], R18 ;  /* 0x0003581201007387 */ /* 0x000fe20000100a00 */
[----:B------:R-:W-:-:S03]  /*35420*/  IMAD.WIDE R14, R15, 0x2, R2 ;  /* 0x000000020f0e7825 */ /* 0x000fc600078e0202 */
[----:B------:R0:W-:Y:S02]  /*35430*/  STL.64 [R1+0x2d08], R16 ;  /* 0x002d081001007387 */ /* 0x0001e40000100a00 */
[--C-:B0-----:R-:W-:Y:S02]  /*35440*/  IMAD.WIDE R16, R5, 0x2, R2.reuse ;  /* 0x0000000205107825 */ /* 0x101fe400078e0202 */
[----:B------:R-:W5:Y:S04]  /*35450*/  LDL.LU R5, [R1+0x23c] ;  /* 0x00023c0001057983 */ /* 0x000f680000300800 */
[----:B------:R0:W-:Y:S04]  /*35460*/  STL.64 [R1+0x340], R14 ;  /* 0x0003400e01007387 */ /* 0x0001e80000100a00 */
[----:B------:R1:W-:Y:S01]  /*35470*/  STL.64 [R1+0x2d28], R16 ;  /* 0x002d281001007387 */ /* 0x0003e20000100a00 */
[----:B0-----:R-:W-:-:S04]  /*35480*/  IMAD.WIDE R14, R12, 0x2, R2 ;  /* 0x000000020c0e7825 */ /* 0x001fc800078e0202 */
[--C-:B-1----:R-:W-:Y:S02]  /*35490*/  IMAD.WIDE R16, R26, 0x2, R2.reuse ;  /* 0x000000021a107825 */ /* 0x102fe400078e0202 */
        /* <DEDUP_REMOVED lines=8> */
[----:B------:R-:W5:Y:S01]  /*35520*/  LDL.LU R19, [R1+0x220] ;  /* 0x0002200001137983 */ /* 0x000f620000300800 */
[----:B---3--:R-:W-:-:S05]  /*35530*/  IMAD.WIDE R14, R13, 0x2, R2 ;  /* 0x000000020d0e7825 */ /* 0x008fca00078e0202 */
[----:B------:R-:W-:Y:S04]  /*35540*/  STL.64 [R1+0x2d68], R14 ;  /* 0x002d680e01007387 */ /* 0x000fe80000100a00 */
[----:B------:R-:W3:Y:S04]  /*35550*/  LDL.LU R16, [R1+0x21c] ;  /* 0x00021c0001107983 */ /* 0x000ee80000300800 */
[----:B------:R-:W3:Y:S01]  /*35560*/  LDL.LU R17, [R1+0x218] ;  /* 0x0002180001117983 */ /* 0x000ee20000300800 */
[----:B------:R-:W-:-:S05]  /*35570*/  IMAD.WIDE R12, R10, 0x2, R2 ;  /* 0x000000020a0c7825 */ /* 0x000fca00078e0202 */
[----:B------:R0:W-:Y:S04]  /*35580*/  STL.64 [R1+0x2c8], R12 ;  /* 0x0002c80c01007387 */ /* 0x0001e80000100a00 */
[----:B------:R-:W3:Y:S01]  /*35590*/  LDL.LU R21, [R1+0x214] ;  /* 0x0002140001157983 */ /* 0x000ee20000300800 */
[----:B0-----:R-:W-:-:S05]  /*355a0*/  IMAD.WIDE R12, R11, 0x2, R2 ;  /* 0x000000020b0c7825 */ /* 0x001fca00078e0202 */
[----:B------:R-:W-:Y:S04]  /*355b0*/  STL.64 [R1+0x2d88], R12 ;  /* 0x002d880c01007387 */ /* 0x000fe80000100a00 */
[----:B------:R-:W3:Y:S04]  /*355c0*/  LDL.LU R14, [R1+0x210] ;  /* 0x00021000010e7983 */ /* 0x000ee80000300800 */
[----:B------:R-:W3:Y:S01]  /*355d0*/  LDL.LU R15, [R1+0x20c] ;  /* 0x00020c00010f7983 */ /* 0x000ee20000300800 */
[----:B------:R-:W-:-:S05]  /*355e0*/  IMAD.WIDE R10, R6, 0x2, R2 ;  /* 0x00000002060a7825 */ /* 0x000fca00078e0202 */
        /* <DEDUP_REMOVED lines=10> */
[----:B------:R-:W4:Y:S01]  /*35690*/  LDL.LU R8, [R1+0x1f0] ;  /* 0x0001f00001087983 */ /* 0x000f220000300800 */
[----:B--2---:R-:W-:-:S03]  /*356a0*/  IMAD.WIDE R10, R9, 0x2, R2 ;  /* 0x00000002090a7825 */ /* 0x004fc600078e0202 */
[----:B------:R-:W2:Y:S04]  /*356b0*/  LDL.LU R9, [R1+0x1ec] ;  /* 0x0001ec0001097983 */ /* 0x000ea80000300800 */
[----:B------:R0:W-:Y:S04]  /*356c0*/  STL.64 [R1+0x2dc8], R10 ;  /* 0x002dc80a01007387 */ /* 0x0001e80000100a00 */
[----:B0-----:R-:W2:Y:S01]  /*356d0*/  LDL.LU R10, [R1+0x1e8] ;  /* 0x0001e800010a7983 */ /* 0x001ea20000300800 */
[----:B-----5:R-:W-:-:S03]  /*356e0*/  IMAD.WIDE R24, R4, 0x2, R2 ;  /* 0x0000000204187825 */ /* 0x020fc600078e0202 */
[----:B------:R-:W5:Y:S04]  /*356f0*/  LDL.LU R11, [R1+0x1e4] ;  /* 0x0001e400010b7983 */ /* 0x000f680000300800 */
[----:B------:R0:W-:Y:S04]  /*35700*/  STL.64 [R1+0x260], R24 ;  /* 0x0002601801007387 */ /* 0x0001e80000100a00 */
[----:B------:R-:W5:Y:S01]  /*35710*/  LDL.LU R4, [R1+0x1e0] ;  /* 0x0001e00001047983 */ /* 0x000f620000300800 */
[----:B0-----:R-:W-:-:S03]  /*35720*/  IMAD.WIDE R24, R5, 0x2, R2 ;  /* 0x0000000205187825 */ /* 0x001fc600078e0202 */
[----:B------:R-:W5:Y:S04]  /*35730*/  LDL.LU R5, [R1+0x1dc] ;  /* 0x0001dc0001057983 */ /* 0x000f680000300800 */
[----:B------:R0:W-:Y:S02]  /*35740*/  STL.64 [R1+0x2de8], R24 ;  /* 0x002de81801007387 */ /* 0x0001e40000100a00 */
[----:B0-----:R-:W-:-:S04]  /*35750*/  IMAD.WIDE R24, R26, 0x2, R2 ;  /* 0x000000021a187825 */ /* 0x001fc800078e0202 */
[--C-:B------:R-:W-:Y:S01]  /*35760*/  IMAD.WIDE R28, R23, 0x2, R2.reuse ;  /* 0x00000002171c7825 */ /* 0x100fe200078e0202 */
[----:B------:R-:W5:Y:S04]  /*35770*/  LDL.LU R26, [R1+0x1d8] ;  /* 0x0001d800011a7983 */ /* 0x000f680000300800 */
[----:B------:R0:W-:Y:S01]  /*35780*/  STL.64 [R1+0x238], R24 ;  /* 0x0002381801007387 */ /* 0x0001e20000100a00 */
[----:B------:R-:W-:-:S03]  /*35790*/  IMAD.WIDE R22, R20, 0x2, R2 ;  /* 0x0000000214167825 */ /* 0x000fc600078e0202 */
[----:B------:R-:W-:Y:S01]  /*357a0*/  STL.64 [R1+0x2e08], R28 ;  /* 0x002e081c01007387 */ /* 0x000fe20000100a00 */
[----:B0-----:R-:W-:-:S03]  /*357b0*/  IMAD.WIDE R24, R27, 0x2, R2 ;  /* 0x000000021b187825 */ /* 0x001fc600078e0202 */
[----:B------:R-:W5:Y:S04]  /*357c0*/  LDL.LU R27, [R1+0x94c] ;  /* 0x00094c00011b7983 */ /* 0x000f680000300800 */
[----:B------:R0:W-:Y:S04]  /*357d0*/  STL.64 [R1+0x228], R22 ;  /* 0x0002281601007387 */ /* 0x0001e80000100a00 */
[----:B------:R3:W-:Y:S01]  /*357e0*/  STL.64 [R1+0x2e28], R24 ;  /* 0x002e281801007387 */ /* 0x0007e20000100a00 */
[----:B0-----:R-:W-:-:S03]  /*357f0*/  IMAD.WIDE R22, R19, 0x2, R2 ;  /* 0x0000000213167825 */ /* 0x001fc600078e0202 */
[----:B------:R-:W5:Y:S04]  /*35800*/  LDL.LU R19, [R1+0x204] ;  /* 0x0002040001137983 */ /* 0x000f680000300800 */
[----:B------:R0:W-:Y:S01]  /*35810*/  STL.64 [R1+0x220], R22 ;  /* 0x0002201601007387 */ /* 0x0001e20000100a00 */
[----:B---3--:R-:W-:-:S04]  /*35820*/  IMAD.WIDE R24, R16, 0x2, R2 ;  /* 0x0000000210187825 */ /* 0x008fc800078e0202 */
[--C-:B0-----:R-:W-:Y:S02]  /*35830*/  IMAD.WIDE R22, R17, 0x2, R2.reuse ;  /* 0x0000000211167825 */ /* 0x101fe400078e0202 */
[----:B------:R-:W3:Y:S04]  /*35840*/  LDL.LU.64 R16, [R1+0x1d0] ;  /* 0x0001d00001107983 */ /* 0x000ee80000300a00 */
[----:B------:R-:W-:Y:S04]  /*35850*/  STL.64 [R1+0x2e48], R24 ;  /* 0x002e481801007387 */ /* 0x000fe80000100a00 */
[----:B------:R0:W-:Y:S01]  /*35860*/  STL.64 [R1+0x218], R22 ;  /* 0x0002181601007387 */ /* 0x0001e20000100a00 */
[----:B------:R-:W-:-:S03]  /*35870*/  IMAD.WIDE R20, R21, 0x2, R2 ;  /* 0x0000000215147825 */ /* 0x000fc600078e0202 */
[----:B0-----:R-:W3:Y:S04]  /*35880*/  LDL.LU.64 R22, [R1+0xb0] ;  /* 0x0000b00001167983 */ /* 0x001ee80000300a00 */
[----:B------:R0:W-:Y:S01]  /*35890*/  STL.64 [R1+0x2e68], R20 ;  /* 0x002e681401007387 */ /* 0x0001e20000100a00 */
[----:B------:R-:W-:-:S04]  /*358a0*/  IMAD.WIDE R24, R14, 0x2, R2 ;  /* 0x000000020e187825 */ /* 0x000fc800078e0202 */
[--C-:B0-----:R-:W-:Y:S02]  /*358b0*/  IMAD.WIDE R20, R15, 0x2, R2.reuse ;  /* 0x000000020f147825 */ /* 0x101fe400078e0202 */
[----:B------:R-:W3:Y:S04]  /*358c0*/  LDL.LU.64 R14, [R1+0x1c8] ;  /* 0x0001c800010e7983 */ /* 0x000ee80000300a00 */
[----:B------:R0:W-:Y:S04]  /*358d0*/  STL.64 [R1+0x210], R24 ;  /* 0x0002101801007387 */ /* 0x0001e80000100a00 */
[----:B------:R4:W-:Y:S01]  /*358e0*/  STL.64 [R1+0x2e88], R20 ;  /* 0x002e881401007387 */ /* 0x0009e20000100a00 */
[----:B0-----:R-:W-:-:S04]  /*358f0*/  IMAD.WIDE R24, R6, 0x2, R2 ;  /* 0x0000000206187825 */ /* 0x001fc800078e0202 */
[--C-:B----4-:R-:W-:Y:S02]  /*35900*/  IMAD.WIDE R20, R7, 0x2, R2.reuse ;  /* 0x0000000207147825 */ /* 0x110fe400078e0202 */
[----:B------:R-:W4:Y:S02]  /*35910*/  LDL.LU.64 R6, [R1+0xa8] ;  /* 0x0000a80001067983 */ /* 0x000f240000300a00 */
[--C-:B------:R-:W-:Y:S02]  /*35920*/  IMAD.WIDE R28, R18, 0x2, R2.reuse ;  /* 0x00000002121c7825 */ /* 0x100fe400078e0202 */
[----:B------:R0:W-:Y:S04]  /*35930*/  STL.64 [R1+0x208], R24 ;  /* 0x0002081801007387 */ /* 0x0001e80000100a00 */
[----:B------:R1:W-:Y:S04]  /*35940*/  STL.64 [R1+0x2eb0], R20 ;  /* 0x002eb01401007387 */ /* 0x0003e80000100a00 */
[----:B------:R-:W-:Y:S01]  /*35950*/  STL.64 [R1+0x2ec0], R28 ;  /* 0x002ec01c01007387 */ /* 0x000fe20000100a00 */
[----:B0-----:R-:W-:-:S04]  /*35960*/  IMAD.WIDE R24, R12, 0x2, R2 ;  /* 0x000000020c187825 */ /* 0x001fc800078e0202 */
[--C-:B-1----:R-:W-:Y:S02]  /*35970*/  IMAD.WIDE R20, R13, 0x2, R2.reuse ;  /* 0x000000020d147825 */ /* 0x102fe400078e0202 */
[----:B------:R-:W4:Y:S04]  /*35980*/  LDL.LU.64 R12, [R1+0x1c0] ;  /* 0x0001c000010c7983 */ /* 0x000f280000300a00 */
[----:B------:R0:W-:Y:S04]  /*35990*/  STL.64 [R1+0x1f8], R24 ;  /* 0x0001f81801007387 */ /* 0x0001e80000100a00 */
[----:B------:R2:W-:Y:S01]  /*359a0*/  STL.64 [R1+0x2ee0], R20 ;  /* 0x002ee01401007387 */ /* 0x0005e20000100a00 */
[----:B0-----:R-:W-:-:S04]  /*359b0*/  IMAD.WIDE R24, R8, 0x2, R2 ;  /* 0x0000000208187825 */ /* 0x001fc800078e0202 */
[--C-:B--2---:R-:W-:Y:S02]  /*359c0*/  IMAD.WIDE R20, R9, 0x2, R2.reuse ;  /* 0x0000000209147825 */ /* 0x104fe400078e0202 */
[----:B------:R-:W2:Y:S04]  /*359d0*/  LDL.LU.64 R8, [R1+0xa0] ;  /* 0x0000a00001087983 */ /* 0x000ea80000300a00 */
[----:B------:R0:W-:Y:S04]  /*359e0*/  STL.64 [R1+0x1f0], R24 ;  /* 0x0001f01801007387 */ /* 0x0001e80000100a00 */
[----:B------:R5:W-:Y:S01]  /*359f0*/  STL.64 [R1+0x2f00], R20 ;  /* 0x002f001401007387 */ /* 0x000be20000100a00 */
[----:B0-----:R-:W-:-:S04]  /*35a00*/  IMAD.WIDE R24, R10, 0x2, R2 ;  /* 0x000000020a187825 */ /* 0x001fc800078e0202 */
[--C-:B-----5:R-:W-:Y:S02]  /*35a10*/  IMAD.WIDE R20, R11, 0x2, R2.reuse ;  /* 0x000000020b147825 */ /* 0x120fe400078e0202 */
[----:B------:R-:W5:Y:S04]  /*35a20*/  LDL.LU.64 R10, [R1+0x1b8] ;  /* 0x0001b800010a7983 */ /* 0x000f680000300a00 */
[----:B------:R0:W-:Y:S04]  /*35a30*/  STL.64 [R1+0x1e8], R24 ;  /* 0x0001e81801007387 */ /* 0x0001e80000100a00 */
[----:B------:R1:W-:Y:S01]  /*35a40*/  STL.64 [R1+0x2f20], R20 ;  /* 0x002f201401007387 */ /* 0x0003e20000100a00 */
[----:B0-----:R-:W-:-:S04]  /*35a50*/  IMAD.WIDE R24, R4, 0x2, R2 ;  /* 0x0000000204187825 */ /* 0x001fc800078e0202 */
[--C-:B------:R-:W-:Y:S01]  /*35a60*/  IMAD.WIDE R4, R5, 0x2, R2.reuse ;  /* 0x0000000205047825 */ /* 0x100fe200078e0202 */
[----:B-1----:R-:W5:Y:S04]  /*35a70*/  LDL.LU.64 R20, [R1+0x98] ;  /* 0x0000980001147983 */ /* 0x002f680000300a00 */
[----:B------:R-:W-:Y:S04]  /*35a80*/  STL.64 [R1+0x1e0], R24 ;  /* 0x0001e01801007387 */ /* 0x000fe80000100a00 */
[----:B------:R0:W-:Y:S01]  /*35a90*/  STL.64 [R1+0x2f40], R4 ;  /* 0x002f400401007387 */ /* 0x0001e20000100a00 */
[----:B------:R-:W-:-:S03]  /*35aa0*/  IMAD.WIDE R28, R26, 0x2, R2 ;  /* 0x000000021a1c7825 */ /* 0x000fc600078e0202 */
[----:B0-----:R-:W5:Y:S04]  /*35ab0*/  LDL.LU.64 R4, [R1+0x1b0] ;  /* 0x0001b00001047983 */ /* 0x001f680000300a00 */
[----:B------:R0:W-:Y:S02]  /*35ac0*/  STL.64 [R1+0x34c0], R28 ;  /* 0x0034c01c01007387 */ /* 0x0001e40000100a00 */
[----:B0-----:R-:W-:-:S04]  /*35ad0*/  IMAD.WIDE R28, R0, 0x2, R2 ;  /* 0x00000002001c7825 */ /* 0x001fc800078e0202 */
[--C-:B------:R-:W-:Y:S02]  /*35ae0*/  IMAD.WIDE R24, R27, 0x2, R2.reuse ;  /* 0x000000021b187825 */ /* 0x100fe400078e0202 */
[----:B------:R-:W5:Y:S04]  /*35af0*/  LDL.LU.64 R26, [R1+0x90] ;  /* 0x00009000011a7983 */ /* 0x000f680000300a00 */
[----:B------:R-:W-:Y:S04]  /*35b00*/  STL.64 [R1+0x2f60], R28 ;  /* 0x002f601c01007387 */ /* 0x000fe80000100a00 */
[----:B------:R-:W-:Y:S01]  /*35b10*/  STL.64 [R1+0x948], R24 ;  /* 0x0009481801007387 */ /* 0x000fe20000100a00 */
[----:B------:R-:W-:-:S03]  /*35b20*/  IMAD.WIDE R2, R19, 0x2, R2 ;  /* 0x0000000213027825 */ /* 0x000fc600078e0202 */
[----:B------:R-:W5:Y:S04]  /*35b30*/  LDL.LU.64 R18, [R1+0x1a8] ;  /* 0x0001a80001127983 */ /* 0x000f680000300a00 */
[----:B------:R-:W-:Y:S01]  /*35b40*/  STL.64 [R1+0x34c8], R2 ;  /* 0x0034c80201007387 */ /* 0x000fe20000100a00 */
[----:B---3--:R-:W-:-:S03]  /*35b50*/  IMAD.MOV.U32 R0, RZ, RZ, R17 ;  /* 0x000000ffff007224 */ /* 0x008fc600078e0011 */
[----:B------:R0:W-:Y:S04]  /*35b60*/  STL [R1+0x31ac], R16 ;  /* 0x0031ac1001007387 */ /* 0x0001e80000100800 */
[----:B------:R-:W-:Y:S04]  /*35b70*/  STL [R1+0x31a8], R22 ;  /* 0x0031a81601007387 */ /* 0x000fe80000100800 */
[----:B------:R1:W-:Y:S04]  /*35b80*/  STL [R1+0x31a4], R0 ;  /* 0x0031a40001007387 */ /* 0x0003e80000100800 */
[----:B0-----:R-:W3:Y:S01]  /*35b90*/  LDL.LU.64 R16, [R1+0x88] ;  /* 0x0000880001107983 */ /* 0x001ee20000300a00 */
[----:B-1----:R-:W-:-:S03]  /*35ba0*/  IMAD.MOV.U32 R0, RZ, RZ, R23 ;  /* 0x000000ffff007224 */ /* 0x002fc600078e0017 */
[----:B------:R-:W-:Y:S04]  /*35bb0*/  STL [R1+0x31a0], R14 ;  /* 0x0031a00e01007387 */ /* 0x000fe80000100800 */
[----:B------:R0:W-:Y:S04]  /*35bc0*/  STL [R1+0x319c], R0 ;  /* 0x00319c0001007387 */ /* 0x0001e80000100800 */
[----:B------:R-:W3:Y:S01]  /*35bd0*/  LDL.LU.64 R28, [R1+0x1a0] ;  /* 0x0001a000011c7983 */ /* 0x000ee20000300a00 */
[----:B0-----:R-:W-:-:S03]  /*35be0*/  IMAD.MOV.U32 R0, RZ, RZ, R15 ;  /* 0x000000ffff007224 */ /* 0x001fc600078e000f */
[----:B----4-:R-:W-:Y:S04]  /*35bf0*/  STL [R1+0x3198], R6 ;  /* 0x0031980601007387 */ /* 0x010fe80000100800 */
[----:B------:R0:W-:Y:S04]  /*35c00*/  STL [R1+0x3194], R0 ;  /* 0x0031940001007387 */ /* 0x0001e80000100800 */
[----:B------:R-:W4:Y:S01]  /*35c10*/  LDL.LU.64 R24, [R1+0x80] ;  /* 0x0000800001187983 */ /* 0x000f220000300a00 */
[----:B0-----:R-:W-:-:S03]  /*35c20*/  IMAD.MOV.U32 R0, RZ, RZ, R7 ;  /* 0x000000ffff007224 */ /* 0x001fc600078e0007 */
[----:B------:R-:W4:Y:S04]  /*35c30*/  LDL.LU.64 R6, [R1+0x198] ;  /* 0x0001980001067983 */ /* 0x000f280000300a00 */
[----:B------:R0:W-:Y:S04]  /*35c40*/  STL [R1+0x318c], R0 ;  /* 0x00318c0001007387 */ /* 0x0001e80000100800 */
[----:B------:R-:W-:Y:S04]  /*35c50*/  STL [R1+0x3190], R12 ;  /* 0x0031900c01007387 */ /* 0x000fe80000100800 */
[----:B------:R-:W4:Y:S01]  /*35c60*/  LDL.LU.64 R14, [R1+0x78] ;  /* 0x00007800010e7983 */ /* 0x000f220000300a00 */
[----:B0-----:R-:W-:-:S05]  /*35c70*/  IMAD.MOV.U32 R0, RZ, RZ, R13 ;  /* 0x000000ffff007224 */ /* 0x001fca00078e000d */
[----:B------:R2:W-:Y:S02]  /*35c80*/  STL [R1+0x3184], R0 ;  /* 0x0031840001007387 */ /* 0x0005e40000100800 */
[----:B--2---:R-:W-:Y:S02]  /*35c90*/  IMAD.MOV.U32 R0, RZ, RZ, R9 ;  /* 0x000000ffff007224 */ /* 0x004fe400078e0009 */
[----:B------:R0:W-:Y:S04]  /*35ca0*/  STL [R1+0x3188], R8 ;  /* 0x0031880801007387 */ /* 0x0001e80000100800 */
[----:B0-----:R-:W2:Y:S04]  /*35cb0*/  LDL.LU.64 R8, [R1+0x190] ;  /* 0x0001900001087983 */ /* 0x001ea80000300a00 */
[----:B------:R0:W-:Y:S04]  /*35cc0*/  STL [R1+0x317c], R0 ;  /* 0x00317c0001007387 */ /* 0x0001e80000100800 */
[----:B-----5:R1:W-:Y:S04]  /*35cd0*/  STL [R1+0x3180], R10 ;  /* 0x0031800a01007387 */ /* 0x0203e80000100800 */
[----:B------:R-:W5:Y:S01]  /*35ce0*/  LDL.LU.64 R12, [R1+0x70] ;  /* 0x00007000010c7983 */ /* 0x000f620000300a00 */
[----:B0-----:R-:W-:-:S03]  /*35cf0*/  IMAD.MOV.U32 R0, RZ, RZ, R11 ;  /* 0x000000ffff007224 */ /* 0x001fc600078e000b */
[----:B------:R-:W-:Y:S04]  /*35d00*/  STL [R1+0x3178], R20 ;  /* 0x0031781401007387 */ /* 0x000fe80000100800 */
[----:B------:R0:W-:Y:S04]  /*35d10*/  STL [R1+0x3174], R0 ;  /* 0x0031740001007387 */ /* 0x0001e80000100800 */
[----:B-1----:R-:W5:Y:S01]  /*35d20*/  LDL.LU.64 R10, [R1+0x188] ;  /* 0x00018800010a7983 */ /* 0x002f620000300a00 */
[----:B0-----:R-:W-:-:S03]  /*35d30*/  IMAD.MOV.U32 R0, RZ, RZ, R21 ;  /* 0x000000ffff007224 */ /* 0x001fc600078e0015 */
[----:B------:R-:W-:Y:S04]  /*35d40*/  STL [R1+0x3170], R4 ;  /* 0x0031700401007387 */ /* 0x000fe80000100800 */
[----:B------:R0:W-:Y:S04]  /*35d50*/  STL [R1+0x316c], R0 ;  /* 0x00316c0001007387 */ /* 0x0001e80000100800 */
[----:B------:R-:W5:Y:S01]  /*35d60*/  LDL.LU.64 R22, [R1+0x68] ;  /* 0x0000680001167983 */ /* 0x000f620000300a00 */
[----:B0-----:R-:W-:-:S03]  /*35d70*/  IMAD.MOV.U32 R0, RZ, RZ, R5 ;  /* 0x000000ffff007224 */ /* 0x001fc600078e0005 */
[----:B------:R-:W-:Y:S04]  /*35d80*/  STL [R1+0x3168], R26 ;  /* 0x0031681a01007387 */ /* 0x000fe80000100800 */
[----:B------:R0:W-:Y:S04]  /*35d90*/  STL [R1+0x3164], R0 ;  /* 0x0031640001007387 */ /* 0x0001e80000100800 */
[----:B------:R-:W5:Y:S01]  /*35da0*/  LDL.LU.64 R4, [R1+0x180] ;  /* 0x0001800001047983 */ /* 0x000f620000300a00 */
[----:B0-----:R-:W-:-:S03]  /*35db0*/  IMAD.MOV.U32 R0, RZ, RZ, R27 ;  /* 0x000000ffff007224 */ /* 0x001fc600078e001b */
[----:B------:R-:W-:Y:S04]  /*35dc0*/  STL [R1+0x3160], R18 ;  /* 0x0031601201007387 */ /* 0x000fe80000100800 */
[----:B------:R0:W-:Y:S04]  /*35dd0*/  STL [R1+0x315c], R0 ;  /* 0x00315c0001007387 */ /* 0x0001e80000100800 */
[----:B------:R-:W5:Y:S04]  /*35de0*/  LDL.LU.64 R26, [R1+0x60] ;  /* 0x00006000011a7983 */ /* 0x000f680000300a00 */
[----:B------:R-:W5:Y:S01]  /*35df0*/  LDL.LU.64 R20, [R1+0x178] ;  /* 0x0001780001147983 */ /* 0x000f620000300a00 */
[----:B0-----:R-:W-:-:S05]  /*35e00*/  IMAD.MOV.U32 R0, RZ, RZ, R19 ;  /* 0x000000ffff007224 */ /* 0x001fca00078e0013 */
[----:B------:R0:W-:Y:S04]  /*35e10*/  STL [R1+0x3154], R0 ;  /* 0x0031540001007387 */ /* 0x0001e80000100800 */
[----:B---3--:R1:W-:Y:S01]  /*35e20*/  STL [R1+0x3158], R16 ;  /* 0x0031581001007387 */ /* 0x0083e20000100800 */
[----:B0-----:R-:W-:-:S03]  /*35e30*/  IMAD.MOV.U32 R0, RZ, RZ, R17 ;  /* 0x000000ffff007224 */ /* 0x001fc600078e0011 */
[----:B------:R-:W3:Y:S04]  /*35e40*/  LDL.LU.64 R18, [R1+0x58] ;  /* 0x0000580001127983 */ /* 0x000ee80000300a00 */
[----:B------:R0:W-:Y:S04]  /*35e50*/  STL [R1+0x314c], R0 ;  /* 0x00314c0001007387 */ /* 0x0001e80000100800 */
[----:B------:R-:W-:Y:S04]  /*35e60*/  STL [R1+0x3150], R28 ;  /* 0x0031501c01007387 */ /* 0x000fe80000100800 */
[----:B-1----:R-:W3:Y:S01]  /*35e70*/  LDL.LU.64 R16, [R1+0x170] ;  /* 0x0001700001107983 */ /* 0x002ee20000300a00 */
[----:B0-----:R-:W-:-:S03]  /*35e80*/  IMAD.MOV.U32 R0, RZ, RZ, R29 ;  /* 0x000000ffff007224 */ /* 0x001fc600078e001d */
[----:B----4-:R-:W-:Y:S04]  /*35e90*/  STL [R1+0x3148], R24 ;  /* 0x0031481801007387 */ /* 0x010fe80000100800 */
[----:B------:R0:W-:Y:S02]  /*35ea0*/  STL [R1+0x3144], R0 ;  /* 0x0031440001007387 */ /* 0x0001e40000100800 */
[----:B0-----:R-:W-:Y:S02]  /*35eb0*/  IMAD.MOV.U32 R0, RZ, RZ, R25 ;  /* 0x000000ffff007224 */ /* 0x001fe400078e0019 */
[----:B------:R-:W-:Y:S04]  /*35ec0*/  STL [R1+0x3140], R6 ;  /* 0x0031400601007387 */ /* 0x000fe80000100800 */
[----:B------:R0:W-:Y:S02]  /*35ed0*/  STL [R1+0x313c], R0 ;  /* 0x00313c0001007387 */ /* 0x0001e40000100800 */
[----:B0-----:R-:W-:-:S02]  /*35ee0*/  IMAD.MOV.U32 R0, RZ, RZ, R7 ;  /* 0x000000ffff007224 */ /* 0x001fc400078e0007 */
[----:B------:R-:W4:Y:S04]  /*35ef0*/  LDL.LU.64 R6, [R1+0x50] ;  /* 0x0000500001067983 */ /* 0x000f280000300a00 */
[----:B------:R0:W-:Y:S04]  /*35f00*/  STL [R1+0x3134], R0 ;  /* 0x0031340001007387 */ /* 0x0001e80000100800 */
[----:B------:R1:W-:Y:S01]  /*35f10*/  STL [R1+0x3138], R14 ;  /* 0x0031380e01007387 */ /* 0x0003e20000100800 */
[----:B0-----:R-:W-:-:S03]  /*35f20*/  IMAD.MOV.U32 R0, RZ, RZ, R15 ;  /* 0x000000ffff007224 */ /* 0x001fc600078e000f */
[----:B-1----:R-:W4:Y:S04]  /*35f30*/  LDL.LU.64 R14, [R1+0x168] ;  /* 0x00016800010e7983 */ /* 0x002f280000300a00 */
[----:B------:R2:W-:Y:S02]  /*35f40*/  STL [R1+0x312c], R0 ;  /* 0x00312c0001007387 */ /* 0x0005e40000100800 */
[----:B--2---:R-:W-:Y:S02]  /*35f50*/  IMAD.MOV.U32 R0, RZ, RZ, R9 ;  /* 0x000000ffff007224 */ /* 0x004fe400078e0009 */
[----:B------:R0:W-:Y:S04]  /*35f60*/  STL [R1+0x3130], R8 ;  /* 0x0031300801007387 */ /* 0x0001e80000100800 */
[----:B-----5:R-:W-:Y:S04]  /*35f70*/  STL [R1+0x3128], R12 ;  /* 0x0031280c01007387 */ /* 0x020fe80000100800 */
[----:B------:R1:W-:Y:S04]  /*35f80*/  STL [R1+0x3124], R0 ;  /* 0x0031240001007387 */ /* 0x0003e80000100800 */
[----:B0-----:R-:W2:Y:S01]  /*35f90*/  LDL.LU.64 R8, [R1+0x48] ;  /* 0x0000480001087983 */ /* 0x001ea20000300a00 */
[----:B-1----:R-:W-:-:S03]  /*35fa0*/  IMAD.MOV.U32 R0, RZ, RZ, R13 ;  /* 0x000000ffff007224 */ /* 0x002fc600078e000d */
[----:B------:R-:W-:Y:S04]  /*35fb0*/  STL [R1+0x3120], R10 ;  /* 0x0031200a01007387 */ /* 0x000fe80000100800 */
[----:B------:R0:W-:Y:S04]  /*35fc0*/  STL [R1+0x311c], R0 ;  /* 0x00311c0001007387 */ /* 0x0001e80000100800 */
[----:B------:R-:W5:Y:S01]  /*35fd0*/  LDL.LU.64 R12, [R1+0x160] ;  /* 0x00016000010c7983 */ /* 0x000f620000300a00 */
[----:B0-----:R-:W-:-:S03]  /*35fe0*/  IMAD.MOV.U32 R0, RZ, RZ, R11 ;  /* 0x000000ffff007224 */ /* 0x001fc600078e000b */
[----:B------:R-:W-:Y:S04]  /*35ff0*/  STL [R1+0x3118], R22 ;  /* 0x0031181601007387 */ /* 0x000fe80000100800 */
[----:B------:R0:W-:Y:S04]  /*36000*/  STL [R1+0x3114], R0 ;  /* 0x0031140001007387 */ /* 0x0001e80000100800 */
[----:B------:R-:W2:Y:S01]  /*36010*/  LDL.LU.64 R10, [R1+0x40] ;  /* 0x00004000010a7983 */ /* 0x000ea20000300a00 */
[----:B0-----:R-:W-:-:S03]  /*36020*/  IMAD.MOV.U32 R0, RZ, RZ, R23 ;  /* 0x000000ffff007224 */ /* 0x001fc600078e0017 */
[----:B------:R-:W-:Y:S04]  /*36030*/  STL [R1+0x3110], R4 ;  /* 0x0031100401007387 */ /* 0x000fe80000100800 */
[----:B------:R0:W-:Y:S02]  /*36040*/  STL [R1+0x310c], R0 ;  /* 0x00310c0001007387 */ /* 0x0001e40000100800 */
[----:B0-----:R-:W-:Y:S02]  /*36050*/  IMAD.MOV.U32 R0, RZ, RZ, R5 ;  /* 0x000000ffff007224 */ /* 0x001fe400078e0005 */
[----:B------:R-:W2:Y:S04]  /*36060*/  LDL.LU.64 R4, [R1+0x158] ;  /* 0x0001580001047983 */ /* 0x000ea80000300a00 */
[----:B------:R0:W-:Y:S04]  /*36070*/  STL [R1+0x3104], R0 ;  /* 0x0031040001007387 */ /* 0x0001e80000100800 */
[----:B------:R1:W-:Y:S04]  /*36080*/  STL [R1+0x3108], R26 ;  /* 0x0031081a01007387 */ /* 0x0003e80000100800 */
[----:B------:R-:W-:Y:S01]  /*36090*/  STL [R1+0x3100], R20 ;  /* 0x0031001401007387 */ /* 0x000fe20000100800 */
[----:B0-----:R-:W-:-:S05]  /*360a0*/  IMAD.MOV.U32 R0, RZ, RZ, R27 ;  /* 0x000000ffff007224 */ /* 0x001fca00078e001b */
[----:B------:R0:W-:Y:S04]  /*360b0*/  STL [R1+0x30fc], R0 ;  /* 0x0030fc0001007387 */ /* 0x0001e80000100800 */
[----:B-1----:R-:W2:Y:S01]  /*360c0*/  LDL.LU.64 R26, [R1+0x38] ;  /* 0x00003800011a7983 */ /* 0x002ea20000300a00 */
[----:B0-----:R-:W-:-:S03]  /*360d0*/  IMAD.MOV.U32 R0, RZ, RZ, R21 ;  /* 0x000000ffff007224 */ /* 0x001fc600078e0015 */
[----:B---3--:R-:W-:Y:S04]  /*360e0*/  STL [R1+0x30f8], R18 ;  /* 0x0030f81201007387 */ /* 0x008fe80000100800 */
[----:B------:R0:W-:Y:S02]  /*360f0*/  STL [R1+0x30f4], R0 ;  /* 0x0030f40001007387 */ /* 0x0001e40000100800 */
[----:B0-----:R-:W-:Y:S02]  /*36100*/  IMAD.MOV.U32 R0, RZ, RZ, R19 ;  /* 0x000000ffff007224 */ /* 0x001fe400078e0013 */
[----:B------:R-:W-:Y:S04]  /*36110*/  STL [R1+0x30f0], R16 ;  /* 0x0030f01001007387 */ /* 0x000fe80000100800 */
[----:B------:R0:W-:Y:S04]  /*36120*/  STL [R1+0x30ec], R0 ;  /* 0x0030ec0001007387 */ /* 0x0001e80000100800 */
[----:B------:R-:W3:Y:S01]  /*36130*/  LDL.LU.64 R24, [R1+0x30] ;  /* 0x0000300001187983 */ /* 0x000ee20000300a00 */
[----:B0-----:R-:W-:-:S03]  /*36140*/  IMAD.MOV.U32 R0, RZ, RZ, R17 ;  /* 0x000000ffff007224 */ /* 0x001fc600078e0011 */
[----:B---3--:R0:W-:Y:S04]  /*36150*/  STL.64 [R1+0x3530], R24 ;  /* 0x0035301801007387 */ /* 0x0081e80000100a00 */
[----:B0-----:R-:W3:Y:S04]  /*36160*/  LDL.LU.64 R24, [R1+0x150] ;  /* 0x0001500001187983 */ /* 0x001ee80000300a00 */
[----:B------:R-:W3:Y:S04]  /*36170*/  LDL.LU.64 R28, [R1+0x148] ;  /* 0x00014800011c7983 */ /* 0x000ee80000300a00 */
[----:B------:R0:W-:Y:S04]  /*36180*/  STL [R1+0x30e4], R0 ;  /* 0x0030e40001007387 */ /* 0x0001e80000100800 */
[----:B----4-:R1:W-:Y:S04]  /*36190*/  STL [R1+0x30e8], R6 ;  /* 0x0030e80601007387 */ /* 0x0103e80000100800 */
[----:B------:R-:W4:Y:S01]  /*361a0*/  LDL.LU.64 R22, [R1+0x28] ;  /* 0x0000280001167983 */ /* 0x000f220000300a00 */
[----:B0-----:R-:W-:-:S05]  /*361b0*/  IMAD.MOV.U32 R0, RZ, RZ, R7 ;  /* 0x000000ffff007224 */ /* 0x001fca00078e0007 */
[----:B------:R0:W-:Y:S04]  /*361c0*/  STL [R1+0x30dc], R0 ;  /* 0x0030dc0001007387 */ /* 0x0001e80000100800 */
[----:B------:R-:W-:Y:S04]  /*361d0*/  STL [R1+0x30e0], R14 ;  /* 0x0030e00e01007387 */ /* 0x000fe80000100800 */
[----:B-1----:R-:W4:Y:S04]  /*361e0*/  LDL.LU.64 R6, [R1+0x140] ;  /* 0x0001400001067983 */ /* 0x002f280000300a00 */
[----:B------:R-:W4:Y:S01]  /*361f0*/  LDL.LU.64 R20, [R1+0x20] ;  /* 0x0000200001147983 */ /* 0x000f220000300a00 */
[----:B0-----:R-:W-:-:S05]  /*36200*/  IMAD.MOV.U32 R0, RZ, RZ, R15 ;  /* 0x000000ffff007224 */ /* 0x001fca00078e000f */
[----:B------:R0:W-:Y:S04]  /*36210*/  STL [R1+0x30d4], R0 ;  /* 0x0030d40001007387 */ /* 0x0001e80000100800 */
[----:B--2---:R1:W-:Y:S01]  /*36220*/  STL [R1+0x30d8], R8 ;  /* 0x0030d80801007387 */ /* 0x0043e20000100800 */
[----:B0-----:R-:W-:-:S03]  /*36230*/  IMAD.MOV.U32 R0, RZ, RZ, R9 ;  /* 0x000000ffff007224 */ /* 0x001fc600078e0009 */
[----:B-1----:R-:W2:Y:S04]  /*36240*/  LDL.LU.64 R8, [R1+0x138] ;  /* 0x0001380001087983 */ /* 0x002ea80000300a00 */
[----:B------:R0:W-:Y:S04]  /*36250*/  STL [R1+0x30cc], R0 ;  /* 0x0030cc0001007387 */ /* 0x0001e80000100800 */
[----:B-----5:R-:W-:Y:S04]  /*36260*/  STL [R1+0x30d0], R12 ;  /* 0x0030d00c01007387 */ /* 0x020fe80000100800 */
[----:B------:R-:W5:Y:S04]  /*36270*/  LDL.LU.64 R18, [R1+0x18] ;  /* 0x0000180001127983 */ /* 0x000f680000300a00 */
[----:B------:R-:W-:Y:S01]  /*36280*/  STL [R1+0x30c8], R10 ;  /* 0x0030c80a01007387 */ /* 0x000fe20000100800 */
[----:B0-----:R-:W-:-:S05]  /*36290*/  IMAD.MOV.U32 R0, RZ, RZ, R13 ;  /* 0x000000ffff007224 */ /* 0x001fca00078e000d */
[----:B------:R0:W-:Y:S04]  /*362a0*/  STL [R1+0x30c4], R0 ;  /* 0x0030c40001007387 */ /* 0x0001e80000100800 */
[----:B------:R-:W2:Y:S04]  /*362b0*/  LDL.LU.64 R16, [R1+0x130] ;  /* 0x0001300001107983 */ /* 0x000ea80000300a00 */
[----:B------:R-:W2:Y:S01]  /*362c0*/  LDL.LU.64 R14, [R1+0x10] ;  /* 0x00001000010e7983 */ /* 0x000ea20000300a00 */
[----:B0-----:R-:W-:-:S05]  /*362d0*/  IMAD.MOV.U32 R0, RZ, RZ, R11 ;  /* 0x000000ffff007224 */ /* 0x001fca00078e000b */
[----:B------:R0:W-:Y:S04]  /*362e0*/  STL [R1+0x30bc], R0 ;  /* 0x0030bc0001007387 */ /* 0x0001e80000100800 */
[----:B------:R1:W-:Y:S04]  /*362f0*/  STL [R1+0x30c0], R4 ;  /* 0x0030c00401007387 */ /* 0x0003e80000100800 */
[----:B------:R-:W2:Y:S04]  /*36300*/  LDL.LU.64 R12, [R1+0x128] ;  /* 0x00012800010c7983 */ /* 0x000ea80000300a00 */
[----:B------:R-:W2:Y:S01]  /*36310*/  LDL.LU.64 R10, [R1+0x8] ;  /* 0x00000800010a7983 */ /* 0x000ea20000300a00 */
[----:B0-----:R-:W-:-:S05]  /*36320*/  IMAD.MOV.U32 R0, RZ, RZ, R5 ;  /* 0x000000ffff007224 */ /* 0x001fca00078e0005 */
[----:B------:R0:W-:Y:S04]  /*36330*/  STL [R1+0x30b4], R0 ;  /* 0x0030b40001007387 */ /* 0x0001e80000100800 */
[----:B------:R0:W-:Y:S04]  /*36340*/  STL [R1+0x30b8], R26 ;  /* 0x0030b81a01007387 */ /* 0x0001e80000100800 */
[----:B-1----:R-:W2:Y:S01]  /*36350*/  LDL.LU.64 R4, [R1+0x120] ;  /* 0x0001200001047983 */ /* 0x002ea20000300a00 */
[----:B0-----:R-:W-:-:S03]  /*36360*/  IMAD.MOV.U32 R0, RZ, RZ, R27 ;  /* 0x000000ffff007224 */ /* 0x001fc600078e001b */
[----:B------:R-:W2:Y:S04]  /*36370*/  LDL.LU.64 R26, [R1] ;  /* 0x00000000011a7983 */ /* 0x000ea80000300a00 */
[----:B------:R0:W-:Y:S04]  /*36380*/  STL [R1+0x30ac], R0 ;  /* 0x0030ac0001007387 */ /* 0x0001e80000100800 */
[----:B---3--:R1:W-:Y:S04]  /*36390*/  STL [R1+0x30b0], R24 ;  /* 0x0030b01801007387 */ /* 0x0083e80000100800 */
[----:B------:R-:W3:Y:S01]  /*363a0*/  LDL.LU.64 R2, [R1+0x118] ;  /* 0x0001180001027983 */ /* 0x000ee20000300a00 */
[----:B0-----:R-:W-:-:S03]  /*363b0*/  IMAD.MOV.U32 R0, RZ, RZ, R25 ;  /* 0x000000ffff007224 */ /* 0x001fc600078e0019 */
[----:B-1----:R-:W2:Y:S04]  /*363c0*/  LDL.LU.64 R24, [R1+0x3530] ;  /* 0x0035300001187983 */ /* 0x002ea80000300a00 */
[----:B--2---:R-:W-:Y:S04]  /*363d0*/  STL [R1+0x30a8], R24 ;  /* 0x0030a81801007387 */ /* 0x004fe80000100800 */
[----:B------:R0:W-:Y:S02]  /*363e0*/  STL [R1+0x30a4], R0 ;  /* 0x0030a40001007387 */ /* 0x0001e40000100800 */
[----:B0-----:R-:W-:-:S02]  /*363f0*/  IMAD.MOV.U32 R0, RZ, RZ, R25 ;  /* 0x000000ffff007224 */ /* 0x001fc400078e0019 */
[----:B------:R-:W2:Y:S04]  /*36400*/  LDL.LU.64 R24, [R1+0x3528] ;  /* 0x0035280001187983 */ /* 0x000ea80000300a00 */
[----:B------:R-:W-:Y:S04]  /*36410*/  STL [R1+0x30a0], R28 ;  /* 0x0030a01c01007387 */ /* 0x000fe80000100800 */
[----:B------:R0:W-:Y:S02]  /*36420*/  STL [R1+0x309c], R0 ;  /* 0x00309c0001007387 */ /* 0x0001e40000100800 */
[----:B0-----:R-:W-:-:S02]  /*36430*/  IMAD.MOV.U32 R0, RZ, RZ, R29 ;  /* 0x000000ffff007224 */ /* 0x001fc400078e001d */
[----:B------:R-:W2:Y:S04]  /*36440*/  LDL.LU.64 R28, [R1+0x110] ;  /* 0x00011000011c7983 */ /* 0x000ea80000300a00 */
[----:B------:R0:W-:Y:S04]  /*36450*/  STL [R1+0x3094], R0 ;  /* 0x0030940001007387 */ /* 0x0001e80000100800 */
[----:B----4-:R1:W-:Y:S01]  /*36460*/  STL [R1+0x3098], R22 ;  /* 0x0030981601007387 */ /* 0x0103e20000100800 */
[----:B0-----:R-:W-:-:S03]  /*36470*/  IMAD.MOV.U32 R0, RZ, RZ, R23 ;  /* 0x000000ffff007224 */ /* 0x001fc600078e0017 */
[----:B-1----:R-:W4:Y:S04]  /*36480*/  LDL.LU.64 R22, [R1+0x3520] ;  /* 0x0035200001167983 */ /* 0x002f280000300a00 */
[----:B------:R-:W-:Y:S04]  /*36490*/  STL [R1+0x3090], R6 ;  /* 0x0030900601007387 */ /* 0x000fe80000100800 */
[----:B------:R0:W-:Y:S04]  /*364a0*/  STL [R1+0x308c], R0 ;  /* 0x00308c0001007387 */ /* 0x0001e80000100800 */
[----:B------:R-:W-:Y:S01]  /*364b0*/  STL [R1+0x3088], R20 ;  /* 0x0030881401007387 */ /* 0x000fe20000100800 */
[----:B0-----:R-:W-:-:S05]  /*364c0*/  IMAD.MOV.U32 R0, RZ, RZ, R7 ;  /* 0x000000ffff007224 */ /* 0x001fca00078e0007 */
[----:B------:R0:W-:Y:S04]  /*364d0*/  STL [R1+0x3084], R0 ;  /* 0x0030840001007387 */ /* 0x0001e80000100800 */
[----:B------:R-:W2:Y:S01]  /*364e0*/  LDL.LU.64 R6, [R1+0x108] ;  /* 0x0001080001067983 */ /* 0x000ea20000300a00 */
[----:B0-----:R-:W-:-:S03]  /*364f0*/  IMAD.MOV.U32 R0, RZ, RZ, R21 ;  /* 0x000000ffff007224 */ /* 0x001fc600078e0015 */
[----:B------:R-:W2:Y:S04]  /*36500*/  LDL.LU.64 R20, [R1+0x3518] ;  /* 0x0035180001147983 */ /* 0x000ea80000300a00 */
[----:B------:R-:W-:Y:S04]  /*36510*/  STL [R1+0x3080], R8 ;  /* 0x0030800801007387 */ /* 0x000fe80000100800 */
[----:B------:R0:W-:Y:S04]  /*36520*/  STL [R1+0x307c], R0 ;  /* 0x00307c0001007387 */ /* 0x0001e80000100800 */
[----:B-----5:R-:W-:Y:S01]  /*36530*/  STL [R1+0x3078], R18 ;  /* 0x0030781201007387 */ /* 0x020fe20000100800 */
[----:B0-----:R-:W-:-:S05]  /*36540*/  IMAD.MOV.U32 R0, RZ, RZ, R9 ;  /* 0x000000ffff007224 */ /* 0x001fca00078e0009 */
[----:B------:R0:W-:Y:S04]  /*36550*/  STL [R1+0x3074], R0 ;  /* 0x0030740001007387 */ /* 0x0001e80000100800 */
[----:B------:R-:W5:Y:S01]  /*36560*/  LDL.LU.64 R8, [R1+0x100] ;  /* 0x0001000001087983 */ /* 0x000f620000300a00 */
[----:B0-----:R-:W-:-:S03]  /*36570*/  IMAD.MOV.U32 R0, RZ, RZ, R19 ;  /* 0x000000ffff007224 */ /* 0x001fc600078e0013 */
[----:B------:R-:W2:Y:S04]  /*36580*/  LDL.LU.64 R18, [R1+0x3510] ;  /* 0x0035100001127983 */ /* 0x000ea80000300a00 */
[----:B------:R-:W-:Y:S04]  /*36590*/  STL [R1+0x3070], R16 ;  /* 0x0030701001007387 */ /* 0x000fe80000100800 */
[----:B------:R0:W-:Y:S02]  /*365a0*/  STL [R1+0x306c], R0 ;  /* 0x00306c0001007387 */ /* 0x0001e40000100800 */
[----:B0-----:R-:W-:-:S02]  /*365b0*/  IMAD.MOV.U32 R0, RZ, RZ, R17 ;  /* 0x000000ffff007224 */ /* 0x001fc400078e0011 */
        /* <DEDUP_REMOVED lines=21> */
[----:B---3--:R-:W-:Y:S04]  /*36710*/  STL [R1+0x3040], R2 ;  /* 0x0030400201007387 */ /* 0x008fe80000100800 */
[----:B------:R0:W-:Y:S02]  /*36720*/  STL [R1+0x303c], R0 ;  /* 0x00303c0001007387 */ /* 0x0001e40000100800 */
[----:B0-----:R-:W-:-:S02]  /*36730*/  IMAD.MOV.U32 R0, RZ, RZ, R3 ;  /* 0x000000ffff007224 */ /* 0x001fc400078e0003 */
[----:B--2---:R-:W-:Y:S04]  /*36740*/  STL [R1+0x3038], R26 ;  /* 0x0030381a01007387 */ /* 0x004fe80000100800 */
[----:B------:R0:W-:Y:S04]  /*36750*/  STL [R1+0x3034], R0 ;  /* 0x0030340001007387 */ /* 0x0001e80000100800 */
[----:B------:R-:W2:Y:S04]  /*36760*/  LDL.LU.64 R2, [R1+0xe0] ;  /* 0x0000e00001027983 */ /* 0x000ea80000300a00 */
[----:B------:R1:W-:Y:S01]  /*36770*/  STL [R1+0x302c], R27 ;  /* 0x00302c1b01007387 */ /* 0x0003e20000100800 */
[----:B0-----:R-:W-:-:S03]  /*36780*/  IMAD.MOV.U32 R0, RZ, RZ, R29 ;  /* 0x000000ffff007224 */ /* 0x001fc600078e001d */
[----:B-1----:R-:W3:Y:S04]  /*36790*/  LDL.LU.64 R26, [R1+0xe8] ;  /* 0x0000e800011a7983 */ /* 0x002ee80000300a00 */
[----:B------:R0:W-:Y:S04]  /*367a0*/  STL [R1+0x3030], R28 ;  /* 0x0030301c01007387 */ /* 0x0001e80000100800 */
[----:B------:R-:W-:Y:S04]  /*367b0*/  STL [R1+0x3028], R4 ;  /* 0x0030280401007387 */ /* 0x000fe80000100800 */
[----:B------:R1:W-:Y:S04]  /*367c0*/  STL [R1+0x3024], R0 ;  /* 0x0030240001007387 */ /* 0x0003e80000100800 */
[----:B0-----:R-:W2:Y:S04]  /*367d0*/  LDL.LU.64 R28, [R1+0xd8] ;  /* 0x0000d800011c7983 */ /* 0x001ea80000300a00 */
[----:B------:R0:W-:Y:S01]  /*367e0*/  STL [R1+0x301c], R5 ;  /* 0x00301c0501007387 */ /* 0x0001e20000100800 */
[----:B-1----:R-:W-:-:S03]  /*367f0*/  IMAD.MOV.U32 R0, RZ, RZ, R7 ;  /* 0x000000ffff007224 */ /* 0x002fc600078e0007 */
[----:B0-----:R-:W2:Y:S04]  /*36800*/  LDL.LU.64 R4, [R1+0xf0] ;  /* 0x0000f00001047983 */ /* 0x001ea80000300a00 */
[----:B------:R0:W-:Y:S04]  /*36810*/  STL [R1+0x3020], R6 ;  /* 0x0030200601007387 */ /* 0x0001e80000100800 */
[----:B0-----:R-:W2:Y:S04]  /*36820*/  LDL.LU.64 R6, [R1+0x34d8] ;  /* 0x0034d80001067983 */ /* 0x001ea80000300a00 */
[----:B--2---:R-:W-:Y:S04]  /*36830*/  STL [R1+0x3018], R6 ;  /* 0x0030180601007387 */ /* 0x004fe80000100800 */
[----:B------:R5:W-:Y:S04]  /*36840*/  STL [R1+0x3014], R0 ;  /* 0x0030140001007387 */ /* 0x000be80000100800 */
[----:B------:R0:W-:Y:S01]  /*36850*/  STL [R1+0x300c], R7 ;  /* 0x00300c0701007387 */ /* 0x0001e20000100800 */
[----:B-----5:R-:W-:-:S03]  /*36860*/  IMAD.MOV.U32 R0, RZ, RZ, R9 ;  /* 0x000000ffff007224 */ /* 0x020fc600078e0009 */
[----:B0-----:R-:W2:Y:S04]  /*36870*/  LDL.LU.64 R6, [R1+0xf8] ;  /* 0x0000f80001067983 */ /* 0x001ea80000300a00 */
[----:B------:R0:W-:Y:S04]  /*36880*/  STL [R1+0x3010], R8 ;  /* 0x0030100801007387 */ /* 0x0001e80000100800 */
[----:B0-----:R-:W5:Y:S04]  /*36890*/  LDL.LU.64 R8, [R1+0x34d0] ;  /* 0x0034d00001087983 */ /* 0x001f680000300a00 */
[----:B-----5:R-:W-:Y:S04]  /*368a0*/  STL [R1+0x3008], R8 ;  /* 0x0030080801007387 */ /* 0x020fe80000100800 */
[----:B------:R-:W-:Y:S04]  /*368b0*/  STL [R1+0x3004], R0 ;  /* 0x0030040001007387 */ /* 0x000fe80000100800 */
[----:B------:R0:W-:Y:S04]  /*368c0*/  STL [R1+0x2ffc], R9 ;  /* 0x002ffc0901007387 */ /* 0x0001e80000100800 */
[----:B0-----:R-:W5:Y:S04]  /*368d0*/  LDL.LU.64 R8, [R1+0xd0] ;  /* 0x0000d00001087983 */ /* 0x001f680000300a00 */
[----:B--2---:R0:W-:Y:S01]  /*368e0*/  STL [R1+0x3000], R6 ;  /* 0x0030000601007387 */ /* 0x0041e20000100800 */
[----:B------:R-:W-:-:S03]  /*368f0*/  IMAD.MOV.U32 R0, RZ, RZ, R7 ;  /* 0x000000ffff007224 */ /* 0x000fc600078e0007 */
[----:B0-----:R-:W2:Y:S04]  /*36900*/  LDL.LU.64 R6, [R1+0xc8] ;  /* 0x0000c80001067983 */ /* 0x001ea80000300a00 */
[----:B------:R0:W-:Y:S04]  /*36910*/  STL [R1+0x2ff4], R0 ;  /* 0x002ff40001007387 */ /* 0x0001e80000100800 */
[----:B------:R-:W-:Y:S04]  /*36920*/  STL [R1+0x2ff8], R10 ;  /* 0x002ff80a01007387 */ /* 0x000fe80000100800 */
[----:B------:R-:W-:Y:S04]  /*36930*/  STL [R1+0x2fec], R11 ;  /* 0x002fec0b01007387 */ /* 0x000fe80000100800 */
[----:B------:R1:W-:Y:S04]  /*36940*/  STL [R1+0x2ff0], R4 ;  /* 0x002ff00401007387 */ /* 0x0003e80000100800 */
[----:B------:R-:W-:Y:S01]  /*36950*/  STL [R1+0x2fe8], R12 ;  /* 0x002fe80c01007387 */ /* 0x000fe20000100800 */
[----:B0-----:R-:W-:-:S05]  /*36960*/  IMAD.MOV.U32 R0, RZ, RZ, R5 ;  /* 0x000000ffff007224 */ /* 0x001fca00078e0005 */
[----:B------:R0:W-:Y:S04]  /*36970*/  STL [R1+0x2fe4], R0 ;  /* 0x002fe40001007387 */ /* 0x0001e80000100800 */
[----:B-1----:R-:W4:Y:S04]  /*36980*/  LDL.LU.64 R4, [R1+0xc0] ;  /* 0x0000c00001047983 */ /* 0x002f280000300a00 */
[----:B------:R-:W-:Y:S04]  /*36990*/  STL [R1+0x2fdc], R13 ;  /* 0x002fdc0d01007387 */ /* 0x000fe80000100800 */
[----:B---3--:R1:W-:Y:S04]  /*369a0*/  STL [R1+0x2fe0], R26 ;  /* 0x002fe01a01007387 */ /* 0x0083e80000100800 */
[----:B------:R-:W-:Y:S01]  /*369b0*/  STL [R1+0x2fd8], R14 ;  /* 0x002fd80e01007387 */ /* 0x000fe20000100800 */
[----:B0-----:R-:W-:-:S05]  /*369c0*/  IMAD.MOV.U32 R0, RZ, RZ, R27 ;  /* 0x000000ffff007224 */ /* 0x001fca00078e001b */
[----:B------:R0:W-:Y:S04]  /*369d0*/  STL [R1+0x2fd4], R0 ;  /* 0x002fd40001007387 */ /* 0x0001e80000100800 */
[----:B------:R-:W-:Y:S04]  /*369e0*/  STL [R1+0x2fcc], R15 ;  /* 0x002fcc0f01007387 */ /* 0x000fe80000100800 */
[----:B-1----:R-:W3:Y:S04]  /*369f0*/  LDL.LU.64 R26, [R1+0xb8] ;  /* 0x0000b800011a7983 */ /* 0x002ee80000300a00 */
[----:B------:R1:W-:Y:S01]  /*36a00*/  STL [R1+0x2fd0], R2 ;  /* 0x002fd00201007387 */ /* 0x0003e20000100800 */
[----:B0-----:R-:W-:-:S03]  /*36a10*/  IMAD.MOV.U32 R0, RZ, RZ, R3 ;  /* 0x000000ffff007224 */ /* 0x001fc600078e0003 */
[----:B-1----:R-:W3:Y:S04]  /*36a20*/  LDL.LU.64 R2, [R1+0x230] ;  /* 0x0002300001027983 */ /* 0x002ee80000300a00 */
[----:B------:R0:W-:Y:S04]  /*36a30*/  STL [R1+0x2fc4], R0 ;  /* 0x002fc40001007387 */ /* 0x0001e80000100800 */
[----:B------:R-:W-:Y:S04]  /*36a40*/  STL [R1+0x2fc8], R16 ;  /* 0x002fc81001007387 */ /* 0x000fe80000100800 */
[----:B------:R-:W-:Y:S04]  /*36a50*/  STL [R1+0x2fbc], R17 ;  /* 0x002fbc1101007387 */ /* 0x000fe80000100800 */
[----:B------:R1:W-:Y:S01]  /*36a60*/  STL [R1+0x2fc0], R28 ;  /* 0x002fc01c01007387 */ /* 0x0003e20000100800 */
[----:B0-----:R-:W-:-:S03]  /*36a70*/  IMAD.MOV.U32 R0, RZ, RZ, R29 ;  /* 0x000000ffff007224 */ /* 0x001fc600078e001d */
[----:B-1----:R-:W3:Y:S04]  /*36a80*/  LDL.LU.64 R28, [R1+0x248] ;  /* 0x00024800011c7983 */ /* 0x002ee80000300a00 */
[----:B------:R-:W-:Y:S04]  /*36a90*/  STL [R1+0x2fb4], R0 ;  /* 0x002fb40001007387 */ /* 0x000fe80000100800 */
[----:B------:R-:W-:Y:S04]  /*36aa0*/  STL [R1+0x2fb8], R18 ;  /* 0x002fb81201007387 */ /* 0x000fe80000100800 */
[----:B------:R0:W-:Y:S04]  /*36ab0*/  STL [R1+0x2fac], R19 ;  /* 0x002fac1301007387 */ /* 0x0001e80000100800 */
[----:B0-----:R-:W3:Y:S04]  /*36ac0*/  LDL.LU.64 R18, [R1+0x240] ;  /* 0x0002400001127983 */ /* 0x001ee80000300a00 */
[----:B------:R-:W3:Y:S04]  /*36ad0*/  LDL.LU.64 R16, [R1+0x250] ;  /* 0x0002500001107983 */ /* 0x000ee80000300a00 */
[----:B-----5:R-:W-:Y:S04]  /*36ae0*/  STL [R1+0x2fb0], R8 ;  /* 0x002fb00801007387 */ /* 0x020fe80000100800 */
[----:B------:R-:W5:Y:S01]  /*36af0*/  LDL.LU.64 R14, [R1+0x258] ;  /* 0x00025800010e7983 */ /* 0x000f620000300a00 */
[----:B------:R-:W-:-:S05]  /*36b00*/  IMAD.MOV.U32 R0, RZ, RZ, R9 ;  /* 0x000000ffff007224 */ /* 0x000fca00078e0009 */
[----:B------:R0:W-:Y:S04]  /*36b10*/  STL [R1+0x2fa4], R0 ;  /* 0x002fa40001007387 */ /* 0x0001e80000100800 */
[----:B------:R-:W-:Y:S04]  /*36b20*/  STL [R1+0x2fa8], R20 ;  /* 0x002fa81401007387 */ /* 0x000fe80000100800 */
[----:B------:R-:W-:Y:S04]  /*36b30*/  STL [R1+0x2f9c], R21 ;  /* 0x002f9c1501007387 */ /* 0x000fe80000100800 */
[----:B------:R-:W5:Y:S04]  /*36b40*/  LDL.LU.64 R12, [R1+0x268] ;  /* 0x00026800010c7983 */ /* 0x000f680000300a00 */
[----:B--2---:R-:W-:Y:S04]  /*36b50*/  STL [R1+0x2fa0], R6 ;  /* 0x002fa00601007387 */ /* 0x004fe80000100800 */
[----:B------:R-:W2:Y:S01]  /*36b60*/  LDL.LU.64 R10, [R1+0x270] ;  /* 0x00027000010a7983 */ /* 0x000ea20000300a00 */
[----:B0-----:R-:W-:-:S05]  /*36b70*/  IMAD.MOV.U32 R0, RZ, RZ, R7 ;  /* 0x000000ffff007224 */ /* 0x001fca00078e0007 */
[----:B------:R0:W-:Y:S04]  /*36b80*/  STL [R1+0x2f94], R0 ;  /* 0x002f940001007387 */ /* 0x0001e80000100800 */
[----:B----4-:R-:W-:Y:S04]  /*36b90*/  STL [R1+0x2f98], R22 ;  /* 0x002f981601007387 */ /* 0x010fe80000100800 */
[----:B------:R-:W-:Y:S04]  /*36ba0*/  STL [R1+0x2f8c], R23 ;  /* 0x002f8c1701007387 */ /* 0x000fe80000100800 */
[----:B------:R-:W4:Y:S01]  /*36bb0*/  LDL.LU.64 R8, [R1+0x278] ;  /* 0x0002780001087983 */ /* 0x000f220000300a00 */
[----:B0-----:R-:W-:-:S03]  /*36bc0*/  IMAD.MOV.U32 R0, RZ, RZ, R5 ;  /* 0x000000ffff007224 */ /* 0x001fc600078e0005 */
[----:B------:R0:W-:Y:S04]  /*36bd0*/  STL [R1+0x2f90], R4 ;  /* 0x002f900401007387 */ /* 0x0001e80000100800 */
[----:B------:R-:W4:Y:S04]  /*36be0*/  LDL.LU.64 R6, [R1+0x280] ;  /* 0x0002800001067983 */ /* 0x000f280000300a00 */
[----:B------:R1:W-:Y:S04]  /*36bf0*/  STL [R1+0x2f84], R0 ;  /* 0x002f840001007387 */ /* 0x0003e80000100800 */
[----:B------:R-:W-:Y:S04]  /*36c00*/  STL [R1+0x2f88], R24 ;  /* 0x002f881801007387 */ /* 0x000fe80000100800 */
[----:B------:R-:W-:Y:S04]  /*36c10*/  STL [R1+0x2f7c], R25 ;  /* 0x002f7c1901007387 */ /* 0x000fe80000100800 */
[----:B0-----:R-:W4:Y:S04]  /*36c20*/  LDL.LU.64 R4, [R1+0x290] ;  /* 0x0002900001047983 */ /* 0x001f280000300a00 */
[----:B---3--:R0:W-:Y:S01]  /*36c30*/  STL [R1+0x2f80], R26 ;  /* 0x002f801a01007387 */ /* 0x0081e20000100800 */
[----:B-1----:R-:W-:-:S03]  /*36c40*/  IMAD.MOV.U32 R0, RZ, RZ, R27 ;  /* 0x000000ffff007224 */ /* 0x002fc600078e001b */
[----:B0-----:R-:W3:Y:S04]  /*36c50*/  LDL.LU.64 R26, [R1+0x298] ;  /* 0x00029800011a7983 */ /* 0x001ee80000300a00 */
[----:B------:R0:W-:Y:S04]  /*36c60*/  STL [R1+0x11b0], R0 ;  /* 0x0011b00001007387 */ /* 0x0001e80000100800 */
[----:B------:R1:W-:Y:S01]  /*36c70*/  STL [R1+0x11b8], R2 ;  /* 0x0011b80201007387 */ /* 0x0003e20000100800 */
[----:B0-----:R-:W-:-:S03]  /*36c80*/  IMAD.MOV.U32 R0, RZ, RZ, R3 ;  /* 0x000000ffff007224 */ /* 0x001fc600078e0003 */
[----:B-1----:R-:W3:Y:S04]  /*36c90*/  LDL.LU.64 R2, [R1+0x2a0] ;  /* 0x0002a00001027983 */ /* 0x002ee80000300a00 */
        /* <DEDUP_REMOVED lines=13> */
[----:B-----5:R1:W-:Y:S01]  /*36d70*/  STL [R1+0x11d8], R14 ;  /* 0x0011d80e01007387 */ /* 0x0203e20000100800 */
[----:B0-----:R-:W-:-:S03]  /*36d80*/  IMAD.MOV.U32 R0, RZ, RZ, R15 ;  /* 0x000000ffff007224 */ /* 0x001fc600078e000f */
[----:B-1----:R-:W5:Y:S04]  /*36d90*/  LDL.LU.64 R14, [R1+0x2d0] ;  /* 0x0002d000010e7983 */ /* 0x002f680000300a00 */
[----:B------:R0:W-:Y:S04]  /*36da0*/  STL [R1+0x11d4], R0 ;  /* 0x0011d40001007387 */ /* 0x0001e80000100800 */
[----:B------:R1:W-:Y:S01]  /*36db0*/  STL [R1+0x11e0], R12 ;  /* 0x0011e00c01007387 */ /* 0x0003e20000100800 */
[----:B0-----:R-:W-:-:S03]  /*36dc0*/  IMAD.MOV.U32 R0, RZ, RZ, R13 ;  /* 0x000000ffff007224 */ /* 0x001fc600078e000d */
[----:B-1----:R-:W5:Y:S04]  /*36dd0*/  LDL.LU.64 R12, [R1+0x2d8] ;  /* 0x0002d800010c7983 */ /* 0x002f680000300a00 */
[----:B------:R0:W-:Y:S04]  /*36de0*/  STL [R1+0x11dc], R0 ;  /* 0x0011dc0001007387 */ /* 0x0001e80000100800 */
[----:B--2---:R1:W-:Y:S01]  /*36df0*/  STL [R1+0x11e8], R10 ;  /* 0x0011e80a01007387 */ /* 0x0043e20000100800 */
[----:B0-----:R-:W-:-:S03]  /*36e00*/  IMAD.MOV.U32 R0, RZ, RZ, R11 ;  /* 0x000000ffff007224 */ /* 0x001fc600078e000b */
[----:B-1----:R-:W2:Y:S04]  /*36e10*/  LDL.LU.64 R10, [R1+0x2e0] ;  /* 0x0002e000010a7983 */ /* 0x002ea80000300a00 */
[----:B------:R0:W-:Y:S04]  /*36e20*/  STL [R1+0x11e4], R0 ;  /* 0x0011e40001007387 */ /* 0x0001e80000100800 */
[----:B----4-:R1:W-:Y:S01]  /*36e30*/  STL [R1+0x11f0], R8 ;  /* 0x0011f00801007387 */ /* 0x0103e20000100800 */
[----:B0-----:R-:W-:-:S03]  /*36e40*/  IMAD.MOV.U32 R0, RZ, RZ, R9 ;  /* 0x000000ffff007224 */ /* 0x001fc600078e0009 */
[----:B-1----:R-:W4:Y:S04]  /*36e50*/  LDL.LU.64 R8, [R1+0x2e8] ;  /* 0x0002e80001087983 */ /* 0x002f280000300a00 */
[----:B------:R0:W-:Y:S04]  /*36e60*/  STL [R1+0x11ec], R0 ;  /* 0x0011ec0001007387 */ /* 0x0001e80000100800 */
[----:B------:R1:W-:Y:S01]  /*36e70*/  STL [R1+0x11f8], R6 ;  /* 0x0011f80601007387 */ /* 0x0003e20000100800 */
[----:B0-----:R-:W-:-:S03]  /*36e80*/  IMAD.MOV.U32 R0, RZ, RZ, R7 ;  /* 0x000000ffff007224 */ /* 0x001fc600078e0007 */
[----:B-1----:R-:W4:Y:S04]  /*36e90*/  LDL.LU.64 R6, [R1+0x2f8] ;  /* 0x0002f80001067983 */ /* 0x002f280000300a00 */
[----:B------:R0:W-:Y:S04]  /*36ea0*/  STL [R1+0x11f4], R0 ;  /* 0x0011f40001007387 */ /* 0x0001e80000100800 */
[----:B------:R1:W-:Y:S01]  /*36eb0*/  STL [R1+0x1200], R4 ;  /* 0x0012000401007387 */ /* 0x0003e20000100800 */
[----:B0-----:R-:W-:-:S03]  /*36ec0*/  IMAD.MOV.U32 R0, RZ, RZ, R5 ;  /* 0x000000ffff007224 */ /* 0x001fc600078e0005 */
[----:B-1----:R-:W4:Y:S04]  /*36ed0*/  LDL.LU.64 R4, [R1+0x300] ;  /* 0x0003000001047983 */ /* 0x002f280000300a00 */
[----:B------:R0:W-:Y:S04]  /*36ee0*/  STL [R1+0x11fc], R0 ;  /* 0x0011fc0001007387 */ /* 0x0001e80000100800 */
[----:B---3--:R1:W-:Y:S01]  /*36ef0*/  STL [R1+0x1208], R26 ;  /* 0x0012081a01007387 */ /* 0x0083e20000100800 */
        /* <DEDUP_REMOVED lines=3491> */
[----:B------:R1:W-:Y:S04]  /*44930*/  STL [R1+0x2d50], R16 ;  /* 0x002d501001007387 */ /* 0x0003e80000100800 */
[----:B------:R-:W3:Y:S01]  /*44940*/  LDL.LU.64 R20, [R1+0x2da8] ;  /* 0x002da80001147983 */ /* 0x000ee20000300a00 */
[----:B0-----:R-:W-:-:S05]  /*44950*/  IMAD.MOV.U32 R0, RZ, RZ, R17 ;  /* 0x000000ffff007224 */ /* 0x001fca00078e0011 */
[----:B------:R0:W-:Y:S04]  /*44960*/  STL [R1+0x2d4c], R0 ;  /* 0x002d4c0001007387 */ /* 0x0001e80000100800 */
[----:B-----5:R5:W-:Y:S04]  /*44970*/  STL [R1+0x2d58], R14 ;  /* 0x002d580e01007387 */ /* 0x020be80000100800 */
[----:B-1----:R-:W3:Y:S01]  /*44980*/  LDL.LU.64 R16, [R1+0x2db0] ;  /* 0x002db00001107983 */ /* 0x002ee20000300a00 */
[----:B0-----:R-:W-:-:S05]  /*44990*/  IMAD.MOV.U32 R0, RZ, RZ, R15 ;  /* 0x000000ffff007224 */ /* 0x001fca00078e000f */
[----:B------:R0:W-:Y:S04]  /*449a0*/  STL [R1+0x2d54], R0 ;  /* 0x002d540001007387 */ /* 0x0001e80000100800 */
[----:B------:R1:W-:Y:S04]  /*449b0*/  STL [R1+0x2d60], R12 ;  /* 0x002d600c01007387 */ /* 0x0003e80000100800 */
[----:B-----5:R-:W5:Y:S01]  /*449c0*/  LDL.LU.64 R14, [R1+0x288] ;  /* 0x00028800010e7983 */ /* 0x020f620000300a00 */
[----:B0-----:R-:W-:-:S05]  /*449d0*/  IMAD.MOV.U32 R0, RZ, RZ, R13 ;  /* 0x000000ffff007224 */ /* 0x001fca00078e000d */
[----:B------:R0:W-:Y:S04]  /*449e0*/  STL [R1+0x2d5c], R0 ;  /* 0x002d5c0001007387 */ /* 0x0001e80000100800 */
[----:B--2---:R2:W-:Y:S04]  /*449f0*/  STL [R1+0x2d68], R10 ;  /* 0x002d680a01007387 */ /* 0x0045e80000100800 */
[----:B-1----:R-:W5:Y:S01]  /*44a00*/  LDL.LU.64 R12, [R1+0x2dc0] ;  /* 0x002dc000010c7983 */ /* 0x002f620000300a00 */
[----:B0-----:R-:W-:-:S05]  /*44a10*/  IMAD.MOV.U32 R0, RZ, RZ, R11 ;  /* 0x000000ffff007224 */ /* 0x001fca00078e000b */
[----:B------:R0:W-:Y:S04]  /*44a20*/  STL [R1+0x2d64], R0 ;  /* 0x002d640001007387 */ /* 0x0001e80000100800 */
[----:B----4-:R1:W-:Y:S04]  /*44a30*/  STL [R1+0x2d70], R8 ;  /* 0x002d700801007387 */ /* 0x0103e80000100800 */
[----:B--2---:R-:W2:Y:S01]  /*44a40*/  LDL.LU.64 R10, [R1+0x2dc8] ;  /* 0x002dc800010a7983 */ /* 0x004ea20000300a00 */
[----:B0-----:R-:W-:-:S05]  /*44a50*/  IMAD.MOV.U32 R0, RZ, RZ, R9 ;  /* 0x000000ffff007224 */ /* 0x001fca00078e0009 */
[----:B------:R0:W-:Y:S04]  /*44a60*/  STL [R1+0x2d6c], R0 ;  /* 0x002d6c0001007387 */ /* 0x0001e80000100800 */
[----:B------:R4:W-:Y:S04]  /*44a70*/  STL [R1+0x2d78], R6 ;  /* 0x002d780601007387 */ /* 0x0009e80000100800 */
[----:B-1----:R-:W2:Y:S01]  /*44a80*/  LDL.LU.64 R8, [R1+0x2dd0] ;  /* 0x002dd00001087983 */ /* 0x002ea20000300a00 */
[----:B0-----:R-:W-:-:S05]  /*44a90*/  IMAD.MOV.U32 R0, RZ, RZ, R7 ;  /* 0x000000ffff007224 */ /* 0x001fca00078e0007 */
[----:B------:R0:W-:Y:S04]  /*44aa0*/  STL [R1+0x2d74], R0 ;  /* 0x002d740001007387 */ /* 0x0001e80000100800 */
[----:B------:R1:W-:Y:S04]  /*44ab0*/  STL [R1+0x2d80], R4 ;  /* 0x002d800401007387 */ /* 0x0003e80000100800 */
[----:B----4-:R-:W4:Y:S01]  /*44ac0*/  LDL.LU.64 R6, [R1+0x260] ;  /* 0x0002600001067983 */ /* 0x010f220000300a00 */
[----:B0-----:R-:W-:-:S05]  /*44ad0*/  IMAD.MOV.U32 R0, RZ, RZ, R5 ;  /* 0x000000ffff007224 */ /* 0x001fca00078e0005 */
[----:B------:R0:W-:Y:S04]  /*44ae0*/  STL [R1+0x2d7c], R0 ;  /* 0x002d7c0001007387 */ /* 0x0001e80000100800 */
[----:B---3--:R-:W-:Y:S04]  /*44af0*/  STL [R1+0x2d88], R26 ;  /* 0x002d881a01007387 */ /* 0x008fe80000100800 */
[----:B-1----:R-:W3:Y:S01]  /*44b00*/  LDL.LU.64 R4, [R1+0x2de0] ;  /* 0x002de00001047983 */ /* 0x002ee20000300a00 */
[----:B0-----:R-:W-:-:S05]  /*44b10*/  IMAD.MOV.U32 R0, RZ, RZ, R27 ;  /* 0x000000ffff007224 */ /* 0x001fca00078e001b */
[----:B------:R0:W-:Y:S04]  /*44b20*/  STL [R1+0x2d84], R0 ;  /* 0x002d840001007387 */ /* 0x0001e80000100800 */
[----:B------:R1:W-:Y:S01]  /*44b30*/  STL [R1+0x2d90], R2 ;  /* 0x002d900201007387 */ /* 0x0003e20000100800 */
[----:B0-----:R-:W-:-:S03]  /*44b40*/  IMAD.MOV.U32 R0, RZ, RZ, R3 ;  /* 0x000000ffff007224 */ /* 0x001fc600078e0003 */
[----:B-1----:R-:W3:Y:S04]  /*44b50*/  LDL.LU.64 R2, [R1+0x2de8] ;  /* 0x002de80001027983 */ /* 0x002ee80000300a00 */
[----:B------:R0:W-:Y:S04]  /*44b60*/  STL [R1+0x2d8c], R0 ;  /* 0x002d8c0001007387 */ /* 0x0001e80000100800 */
[----:B------:R1:W-:Y:S04]  /*44b70*/  STL [R1+0x2d98], R18 ;  /* 0x002d981201007387 */ /* 0x0003e80000100800 */
[----:B------:R-:W3:Y:S01]  /*44b80*/  LDL.LU.64 R26, [R1+0x2df0] ;  /* 0x002df000011a7983 */ /* 0x000ee20000300a00 */
[----:B0-----:R-:W-:-:S03]  /*44b90*/  IMAD.MOV.U32 R0, RZ, RZ, R19 ;  /* 0x000000ffff007224 */ /* 0x001fc600078e0013 */
[----:B------:R-:W-:Y:S04]  /*44ba0*/  STL [R1+0x2da0], R28 ;  /* 0x002da01c01007387 */ /* 0x000fe80000100800 */
[----:B------:R0:W-:Y:S04]  /*44bb0*/  STL [R1+0x2d94], R0 ;  /* 0x002d940001007387 */ /* 0x0001e80000100800 */
[----:B-1----:R-:W3:Y:S01]  /*44bc0*/  LDL.LU.64 R18, [R1+0x238] ;  /* 0x0002380001127983 */ /* 0x002ee20000300a00 */
[----:B0-----:R-:W-:-:S05]  /*44bd0*/  IMAD.MOV.U32 R0, RZ, RZ, R29 ;  /* 0x000000ffff007224 */ /* 0x001fca00078e001d */
[----:B------:R0:W-:Y:S04]  /*44be0*/  STL [R1+0x2d9c], R0 ;  /* 0x002d9c0001007387 */ /* 0x0001e80000100800 */
[----:B------:R-:W-:Y:S04]  /*44bf0*/  STL [R1+0x2da8], R20 ;  /* 0x002da81401007387 */ /* 0x000fe80000100800 */
[----:B------:R-:W3:Y:S01]  /*44c00*/  LDL.LU.64 R28, [R1+0x2e00] ;  /* 0x002e0000011c7983 */ /* 0x000ee20000300a00 */
[----:B0-----:R-:W-:-:S03]  /*44c10*/  IMAD.MOV.U32 R0, RZ, RZ, R21 ;  /* 0x000000ffff007224 */ /* 0x001fc600078e0015 */
[----:B------:R-:W-:Y:S04]  /*44c20*/  STL [R1+0x2db0], R16 ;  /* 0x002db01001007387 */ /* 0x000fe80000100800 */
[----:B------:R0:W-:Y:S02]  /*44c30*/  STL [R1+0x2da4], R0 ;  /* 0x002da40001007387 */ /* 0x0001e40000100800 */
[----:B0-----:R-:W-:Y:S02]  /*44c40*/  IMAD.MOV.U32 R0, RZ, RZ, R17 ;  /* 0x000000ffff007224 */ /* 0x001fe400078e0011 */
[----:B------:R-:W3:Y:S04]  /*44c50*/  LDL.LU.64 R16, [R1+0x2e08] ;  /* 0x002e080001107983 */ /* 0x000ee80000300a00 */
        /* <DEDUP_REMOVED lines=13> */
[----:B------:R1:W-:Y:S01]  /*44d30*/  STL [R1+0x2dd0], R8 ;  /* 0x002dd00801007387 */ /* 0x0003e20000100800 */
[----:B0-----:R-:W-:-:S03]  /*44d40*/  IMAD.MOV.U32 R0, RZ, RZ, R9 ;  /* 0x000000ffff007224 */ /* 0x001fc600078e0009 */
[----:B-1----:R-:W2:Y:S04]  /*44d50*/  LDL.LU.64 R8, [R1+0x2e28] ;  /* 0x002e280001087983 */ /* 0x002ea80000300a00 */
[----:B------:R0:W-:Y:S04]  /*44d60*/  STL [R1+0x2dcc], R0 ;  /* 0x002dcc0001007387 */ /* 0x0001e80000100800 */
[----:B----4-:R1:W-:Y:S01]  /*44d70*/  STL [R1+0x2dd8], R6 ;  /* 0x002dd80601007387 */ /* 0x0103e20000100800 */
[----:B0-----:R-:W-:-:S03]  /*44d80*/  IMAD.MOV.U32 R0, RZ, RZ, R7 ;  /* 0x000000ffff007224 */ /* 0x001fc600078e0007 */
[----:B-1----:R-:W4:Y:S04]  /*44d90*/  LDL.LU.64 R6, [R1+0x2e30] ;  /* 0x002e300001067983 */ /* 0x002f280000300a00 */
[----:B------:R0:W-:Y:S04]  /*44da0*/  STL [R1+0x2dd4], R0 ;  /* 0x002dd40001007387 */ /* 0x0001e80000100800 */
[----:B---3--:R1:W-:Y:S01]  /*44db0*/  STL [R1+0x2de0], R4 ;  /* 0x002de00401007387 */ /* 0x0083e20000100800 */
[----:B0-----:R-:W-:-:S03]  /*44dc0*/  IMAD.MOV.U32 R0, RZ, RZ, R5 ;  /* 0x000000ffff007224 */ /* 0x001fc600078e0005 */
[----:B-1----:R-:W3:Y:S04]  /*44dd0*/  LDL.LU.64 R4, [R1+0x220] ;  /* 0x0002200001047983 */ /* 0x002ee80000300a00 */
[----:B------:R0:W-:Y:S02]  /*44de0*/  STL [R1+0x2ddc], R0 ;  /* 0x002ddc0001007387 */ /* 0x0001e40000100800 */
[----:B0-----:R-:W-:Y:S02]  /*44df0*/  IMAD.MOV.U32 R0, RZ, RZ, R3 ;  /* 0x000000ffff007224 */ /* 0x001fe400078e0003 */
[----:B------:R0:W-:Y:S04]  /*44e00*/  STL [R1+0x2de8], R2 ;  /* 0x002de80201007387 */ /* 0x0001e80000100800 */
[----:B------:R-:W-:Y:S04]  /*44e10*/  STL [R1+0x2df0], R26 ;  /* 0x002df01a01007387 */ /* 0x000fe80000100800 */
[----:B------:R1:W-:Y:S04]  /*44e20*/  STL [R1+0x2de4], R0 ;  /* 0x002de40001007387 */ /* 0x0003e80000100800 */
[----:B0-----:R-:W3:Y:S01]  /*44e30*/  LDL.LU.64 R2, [R1+0x2e40] ;  /* 0x002e400001027983 */ /* 0x001ee20000300a00 */
[----:B-1----:R-:W-:-:S03]  /*44e40*/  IMAD.MOV.U32 R0, RZ, RZ, R27 ;  /* 0x000000ffff007224 */ /* 0x002fc600078e001b */
[----:B------:R-:W3:Y:S04]  /*44e50*/  LDL.LU.64 R26, [R1+0x2e48] ;  /* 0x002e4800011a7983 */ /* 0x000ee80000300a00 */
[----:B------:R0:W-:Y:S04]  /*44e60*/  STL [R1+0x2dec], R0 ;  /* 0x002dec0001007387 */ /* 0x0001e80000100800 */
[----:B------:R1:W-:Y:S01]  /*44e70*/  STL [R1+0x2df8], R18 ;  /* 0x002df81201007387 */ /* 0x0003e20000100800 */
[----:B0-----:R-:W-:-:S03]  /*44e80*/  IMAD.MOV.U32 R0, RZ, RZ, R19 ;  /* 0x000000ffff007224 */ /* 0x001fc600078e0013 */
[----:B------:R-:W-:Y:S04]  /*44e90*/  STL [R1+0x2e00], R28 ;  /* 0x002e001c01007387 */ /* 0x000fe80000100800 */
[----:B------:R0:W-:Y:S04]  /*44ea0*/  STL [R1+0x2df4], R0 ;  /* 0x002df40001007387 */ /* 0x0001e80000100800 */
[----:B-1----:R-:W3:Y:S01]  /*44eb0*/  LDL.LU.64 R18, [R1+0x2e50] ;  /* 0x002e500001127983 */ /* 0x002ee20000300a00 */
[----:B0-----:R-:W-:-:S03]  /*44ec0*/  IMAD.MOV.U32 R0, RZ, RZ, R29 ;  /* 0x000000ffff007224 */ /* 0x001fc600078e001d */
[----:B------:R-:W3:Y:S04]  /*44ed0*/  LDL.LU.64 R28, [R1+0x218] ;  /* 0x00021800011c7983 */ /* 0x000ee80000300a00 */
[----:B------:R0:W-:Y:S04]  /*44ee0*/  STL [R1+0x2dfc], R0 ;  /* 0x002dfc0001007387 */ /* 0x0001e80000100800 */
[----:B------:R1:W-:Y:S01]  /*44ef0*/  STL [R1+0x2e08], R16 ;  /* 0x002e081001007387 */ /* 0x0003e20000100800 */
[----:B0-----:R-:W-:-:S03]  /*44f00*/  IMAD.MOV.U32 R0, RZ, RZ, R17 ;  /* 0x000000ffff007224 */ /* 0x001fc600078e0011 */
[----:B-1----:R-:W3:Y:S04]  /*44f10*/  LDL.LU.64 R16, [R1+0x2e60] ;  /* 0x002e600001107983 */ /* 0x002ee80000300a00 */
[----:B------:R0:W-:Y:S04]  /*44f20*/  STL [R1+0x2e04], R0 ;  /* 0x002e040001007387 */ /* 0x0001e80000100800 */
[----:B-----5:R1:W-:Y:S04]  /*44f30*/  STL [R1+0x2e10], R14 ;  /* 0x002e100e01007387 */ /* 0x0203e80000100800 */
[----:B------:R-:W5:Y:S01]  /*44f40*/  LDL.LU.64 R20, [R1+0x2e68] ;  /* 0x002e680001147983 */ /* 0x000f620000300a00 */
[----:B0-----:R-:W-:-:S05]  /*44f50*/  IMAD.MOV.U32 R0, RZ, RZ, R15 ;  /* 0x000000ffff007224 */ /* 0x001fca00078e000f */
[----:B------:R0:W-:Y:S04]  /*44f60*/  STL [R1+0x2e0c], R0 ;  /* 0x002e0c0001007387 */ /* 0x0001e80000100800 */
[----:B------:R2:W-:Y:S04]  /*44f70*/  STL [R1+0x2e18], R12 ;  /* 0x002e180c01007387 */ /* 0x0005e80000100800 */
[----:B-1----:R-:W5:Y:S01]  /*44f80*/  LDL.LU.64 R14, [R1+0x2e70] ;  /* 0x002e7000010e7983 */ /* 0x002f620000300a00 */
[----:B0-----:R-:W-:-:S05]  /*44f90*/  IMAD.MOV.U32 R0, RZ, RZ, R13 ;  /* 0x000000ffff007224 */ /* 0x001fca00078e000d */
[----:B------:R0:W-:Y:S04]  /*44fa0*/  STL [R1+0x2e14], R0 ;  /* 0x002e140001007387 */ /* 0x0001e80000100800 */
[----:B--2---:R1:W-:Y:S04]  /*44fb0*/  STL [R1+0x2e20], R10 ;  /* 0x002e200a01007387 */ /* 0x0043e80000100800 */
[----:B------:R-:W2:Y:S01]  /*44fc0*/  LDL.LU.64 R12, [R1+0x210] ;  /* 0x00021000010c7983 */ /* 0x000ea20000300a00 */
[----:B0-----:R-:W-:-:S05]  /*44fd0*/  IMAD.MOV.U32 R0, RZ, RZ, R11 ;  /* 0x000000ffff007224 */ /* 0x001fca00078e000b */
[----:B------:R0:W-:Y:S04]  /*44fe0*/  STL [R1+0x2e1c], R0 ;  /* 0x002e1c0001007387 */ /* 0x0001e80000100800 */
[----:B------:R4:W-:Y:S04]  /*44ff0*/  STL [R1+0x2e28], R8 ;  /* 0x002e280801007387 */ /* 0x0009e80000100800 */
[----:B-1----:R-:W2:Y:S01]  /*45000*/  LDL.LU.64 R10, [R1+0x2e80] ;  /* 0x002e8000010a7983 */ /* 0x002ea20000300a00 */
[----:B0-----:R-:W-:-:S03]  /*45010*/  IMAD.MOV.U32 R0, RZ, RZ, R9 ;  /* 0x000000ffff007224 */ /* 0x001fc600078e0009 */
[----:B----4-:R-:W-:Y:S04]  /*45020*/  STL [R1+0x2e30], R6 ;  /* 0x002e300601007387 */ /* 0x010fe80000100800 */
[----:B------:R0:W-:Y:S04]  /*45030*/  STL [R1+0x2e24], R0 ;  /* 0x002e240001007387 */ /* 0x0001e80000100800 */
[----:B------:R-:W4:Y:S01]  /*45040*/  LDL.LU.64 R8, [R1+0x2e88] ;  /* 0x002e880001087983 */ /* 0x000f220000300a00 */
[----:B0-----:R-:W-:-:S03]  /*45050*/  IMAD.MOV.U32 R0, RZ, RZ, R7 ;  /* 0x000000ffff007224 */ /* 0x001fc600078e0007 */
[----:B---3--:R-:W-:Y:S04]  /*45060*/  STL [R1+0x2e38], R4 ;  /* 0x002e380401007387 */ /* 0x008fe80000100800 */
[----:B------:R0:W-:Y:S04]  /*45070*/  STL [R1+0x2e2c], R0 ;  /* 0x002e2c0001007387 */ /* 0x0001e80000100800 */
[----:B------:R-:W3:Y:S01]  /*45080*/  LDL.LU.64 R6, [R1+0x2e90] ;  /* 0x002e900001067983 */ /* 0x000ee20000300a00 */
[----:B0-----:R-:W-:-:S03]  /*45090*/  IMAD.MOV.U32 R0, RZ, RZ, R5 ;  /* 0x000000ffff007224 */ /* 0x001fc600078e0005 */
[----:B------:R-:W3:Y:S04]  /*450a0*/  LDL.LU.64 R4, [R1+0x208] ;  /* 0x0002080001047983 */ /* 0x000ee80000300a00 */
        /* <DEDUP_REMOVED lines=15> */
[----:B------:R-:W-:Y:S04]  /*451a0*/  STL [R1+0x2e60], R16 ;  /* 0x002e601001007387 */ /* 0x000fe80000100800 */
[----:B------:R0:W-:Y:S04]  /*451b0*/  STL [R1+0x2e54], R0 ;  /* 0x002e540001007387 */ /* 0x0001e80000100800 */
[----:B------:R-:W3:Y:S04]  /*451c0*/  LDL.LU.64 R28, [R1+0x2eb8] ;  /* 0x002eb800011c7983 */ /* 0x000ee80000300a00 */
[----:B-----5:R-:W-:Y:S01]  /*451d0*/  STL [R1+0x2e68], R20 ;  /* 0x002e681401007387 */ /* 0x020fe20000100800 */
[----:B0-----:R-:W-:-:S05]  /*451e0*/  IMAD.MOV.U32 R0, RZ, RZ, R17 ;  /* 0x000000ffff007224 */ /* 0x001fca00078e0011 */
[----:B------:R0:W-:Y:S04]  /*451f0*/  STL [R1+0x2e5c], R0 ;  /* 0x002e5c0001007387 */ /* 0x0001e80000100800 */
[----:B------:R-:W5:Y:S04]  /*45200*/  LDL.LU.64 R16, [R1+0x2ec0] ;  /* 0x002ec00001107983 */ /* 0x000f680000300a00 */
[----:B------:R-:W-:Y:S01]  /*45210*/  STL [R1+0x2e70], R14 ;  /* 0x002e700e01007387 */ /* 0x000fe20000100800 */
[----:B0-----:R-:W-:-:S05]  /*45220*/  IMAD.MOV.U32 R0, RZ, RZ, R21 ;  /* 0x000000ffff007224 */ /* 0x001fca00078e0015 */
[----:B------:R0:W-:Y:S02]  /*45230*/  STL [R1+0x2e64], R0 ;  /* 0x002e640001007387 */ /* 0x0001e40000100800 */
[----:B0-----:R-:W-:Y:S02]  /*45240*/  IMAD.MOV.U32 R0, RZ, RZ, R15 ;  /* 0x000000ffff007224 */ /* 0x001fe400078e000f */
[----:B------:R-:W5:Y:S04]  /*45250*/  LDL.LU.64 R14, [R1+0x2ec8] ;  /* 0x002ec800010e7983 */ /* 0x000f680000300a00 */
[----:B------:R0:W-:Y:S04]  /*45260*/  STL [R1+0x2e6c], R0 ;  /* 0x002e6c0001007387 */ /* 0x0001e80000100800 */
[----:B--2---:R1:W-:Y:S04]  /*45270*/  STL [R1+0x2e78], R12 ;  /* 0x002e780c01007387 */ /* 0x0043e80000100800 */
[----:B------:R-:W-:Y:S01]  /*45280*/  STL [R1+0x2e80], R10 ;  /* 0x002e800a01007387 */ /* 0x000fe20000100800 */
[----:B0-----:R-:W-:-:S05]  /*45290*/  IMAD.MOV.U32 R0, RZ, RZ, R13 ;  /* 0x000000ffff007224 */ /* 0x001fca00078e000d */
[----:B------:R0:W-:Y:S04]  /*452a0*/  STL [R1+0x2e74], R0 ;  /* 0x002e740001007387 */ /* 0x0001e80000100800 */
[----:B-1----:R-:W2:Y:S04]  /*452b0*/  LDL.LU.64 R12, [R1+0x1f8] ;  /* 0x0001f800010c7983 */ /* 0x002ea80000300a00 */
[----:B----4-:R-:W-:Y:S01]  /*452c0*/  STL [R1+0x2e88], R8 ;  /* 0x002e880801007387 */ /* 0x010fe20000100800 */
[----:B0-----:R-:W-:-:S05]  /*452d0*/  IMAD.MOV.U32 R0, RZ, RZ, R11 ;  /* 0x000000ffff007224 */ /* 0x001fca00078e000b */
[----:B------:R0:W-:Y:S04]  /*452e0*/  STL [R1+0x2e7c], R0 ;  /* 0x002e7c0001007387 */ /* 0x0001e80000100800 */
[----:B------:R-:W4:Y:S01]  /*452f0*/  LDL.LU.64 R10, [R1+0x2ed8] ;  /* 0x002ed800010a7983 */ /* 0x000f220000300a00 */
[----:B0-----:R-:W-:-:S05]  /*45300*/  IMAD.MOV.U32 R0, RZ, RZ, R9 ;  /* 0x000000ffff007224 */ /* 0x001fca00078e0009 */
[----:B------:R0:W-:Y:S04]  /*45310*/  STL [R1+0x2e84], R0 ;  /* 0x002e840001007387 */ /* 0x0001e80000100800 */
[----:B---3--:R1:W-:Y:S04]  /*45320*/  STL [R1+0x2e90], R6 ;  /* 0x002e900601007387 */ /* 0x0083e80000100800 */
[----:B------:R-:W-:Y:S01]  /*45330*/  STL [R1+0x2e98], R4 ;  /* 0x002e980401007387 */ /* 0x000fe20000100800 */
[----:B0-----:R-:W-:-:S05]  /*45340*/  IMAD.MOV.U32 R0, RZ, RZ, R7 ;  /* 0x000000ffff007224 */ /* 0x001fca00078e0007 */
[----:B------:R0:W-:Y:S04]  /*45350*/  STL [R1+0x2e8c], R0 ;  /* 0x002e8c0001007387 */ /* 0x0001e80000100800 */
[----:B------:R-:W3:Y:S04]  /*45360*/  LDL.LU.64 R8, [R1+0x2ee0] ;  /* 0x002ee00001087983 */ /* 0x000ee80000300a00 */
[----:B-1----:R-:W3:Y:S01]  /*45370*/  LDL.LU.64 R6, [R1+0x2ee8] ;  /* 0x002ee80001067983 */ /* 0x002ee20000300a00 */
[----:B0-----:R-:W-:-:S05]  /*45380*/  IMAD.MOV.U32 R0, RZ, RZ, R5 ;  /* 0x000000ffff007224 */ /* 0x001fca00078e0005 */
[----:B------:R0:W-:Y:S04]  /*45390*/  STL [R1+0x2e94], R0 ;  /* 0x002e940001007387 */ /* 0x0001e80000100800 */
[----:B------:R1:W-:Y:S04]  /*453a0*/  STL [R1+0x2ea0], R2 ;  /* 0x002ea00201007387 */ /* 0x0003e80000100800 */
[----:B------:R-:W-:Y:S01]  /*453b0*/  STL [R1+0x2ea8], R26 ;  /* 0x002ea81a01007387 */ /* 0x000fe20000100800 */
[----:B0-----:R-:W-:-:S05]  /*453c0*/  IMAD.MOV.U32 R0, RZ, RZ, R3 ;  /* 0x000000ffff007224 */ /* 0x001fca00078e0003 */
[----:B------:R0:W-:Y:S04]  /*453d0*/  STL [R1+0x2e9c], R0 ;  /* 0x002e9c0001007387 */ /* 0x0001e80000100800 */
[----:B-1----:R-:W3:Y:S04]  /*453e0*/  LDL.LU.64 R2, [R1+0x1f0] ;  /* 0x0001f00001027983 */ /* 0x002ee80000300a00 */
[----:B------:R-:W3:Y:S01]  /*453f0*/  LDL.LU.64 R4, [R1+0x2ef8] ;  /* 0x002ef80001047983 */ /* 0x000ee20000300a00 */
        /* <DEDUP_REMOVED lines=10> */
[----:B-----5:R-:W-:Y:S04]  /*454a0*/  STL [R1+0x2ec0], R16 ;  /* 0x002ec01001007387 */ /* 0x020fe80000100800 */
[----:B------:R-:W5:Y:S04]  /*454b0*/  LDL.LU.64 R24, [R1+0x1e8] ;  /* 0x0001e80001187983 */ /* 0x000f680000300a00 */
[----:B------:R-:W5:Y:S01]  /*454c0*/  LDL.LU.64 R22, [R1+0x2f18] ;  /* 0x002f180001167983 */ /* 0x000f620000300a00 */
[----:B0-----:R-:W-:-:S05]  /*454d0*/  IMAD.MOV.U32 R0, RZ, RZ, R17 ;  /* 0x000000ffff007224 */ /* 0x001fca00078e0011 */
[----:B------:R0:W-:Y:S02]  /*454e0*/  STL [R1+0x2ebc], R0 ;  /* 0x002ebc0001007387 */ /* 0x0001e40000100800 */
[----:B0-----:R-:W-:Y:S02]  /*454f0*/  IMAD.MOV.U32 R0, RZ, RZ, R15 ;  /* 0x000000ffff007224 */ /* 0x001fe400078e000f */
[----:B------:R-:W-:Y:S04]  /*45500*/  STL [R1+0x2ec8], R14 ;  /* 0x002ec80e01007387 */ /* 0x000fe80000100800 */
[----:B------:R-:W5:Y:S04]  /*45510*/  LDL.LU.64 R20, [R1+0x2f20] ;  /* 0x002f200001147983 */ /* 0x000f680000300a00 */
[----:B------:R-:W5:Y:S04]  /*45520*/  LDL.LU.64 R18, [R1+0x2f28] ;  /* 0x002f280001127983 */ /* 0x000f680000300a00 */
[----:B------:R2:W-:Y:S02]  /*45530*/  STL [R1+0x2ec4], R0 ;  /* 0x002ec40001007387 */ /* 0x0005e40000100800 */
[----:B--2---:R-:W-:-:S02]  /*45540*/  IMAD.MOV.U32 R0, RZ, RZ, R13 ;  /* 0x000000ffff007224 */ /* 0x004fc400078e000d */
[----:B------:R-:W-:Y:S04]  /*45550*/  STL [R1+0x2ed0], R12 ;  /* 0x002ed00c01007387 */ /* 0x000fe80000100800 */
[----:B------:R-:W2:Y:S04]  /*45560*/  LDL.LU.64 R16, [R1+0x1e0] ;  /* 0x0001e00001107983 */ /* 0x000ea80000300a00 */
[----:B------:R-:W2:Y:S04]  /*45570*/  LDL.LU.64 R14, [R1+0x2f38] ;  /* 0x002f3800010e7983 */ /* 0x000ea80000300a00 */
[----:B------:R4:W-:Y:S02]  /*45580*/  STL [R1+0x2ecc], R0 ;  /* 0x002ecc0001007387 */ /* 0x0009e40000100800 */
[----:B----4-:R-:W-:-:S02]  /*45590*/  IMAD.MOV.U32 R0, RZ, RZ, R11 ;  /* 0x000000ffff007224 */ /* 0x010fc400078e000b */
[----:B------:R0:W-:Y:S04]  /*455a0*/  STL [R1+0x2ed8], R10 ;  /* 0x002ed80a01007387 */ /* 0x0001e80000100800 */
[----:B------:R-:W4:Y:S04]  /*455b0*/  LDL.LU.64 R12, [R1+0x2f40] ;  /* 0x002f4000010c7983 */ /* 0x000f280000300a00 */
[----:B0-----:R-:W4:Y:S04]  /*455c0*/  LDL.LU.64 R10, [R1+0x2f48] ;  /* 0x002f4800010a7983 */ /* 0x001f280000300a00 */
[----:B------:R3:W-:Y:S02]  /*455d0*/  STL [R1+0x2ed4], R0 ;  /* 0x002ed40001007387 */ /* 0x0007e40000100800 */
[----:B---3--:R-:W-:-:S02]  /*455e0*/  IMAD.MOV.U32 R0, RZ, RZ, R9 ;  /* 0x000000ffff007224 */ /* 0x008fc400078e0009 */
[----:B------:R0:W-:Y:S04]  /*455f0*/  STL [R1+0x2ee0], R8 ;  /* 0x002ee00801007387 */ /* 0x0001e80000100800 */
[----:B------:R-:W-:Y:S04]  /*45600*/  STL [R1+0x2ee8], R6 ;  /* 0x002ee80601007387 */ /* 0x000fe80000100800 */
[----:B------:R1:W-:Y:S04]  /*45610*/  STL [R1+0x2edc], R0 ;  /* 0x002edc0001007387 */ /* 0x0003e80000100800 */
[----:B0-----:R-:W3:Y:S01]  /*45620*/  LDL.LU.64 R8, [R1+0x2f58] ;  /* 0x002f580001087983 */ /* 0x001ee20000300a00 */
[----:B-1----:R-:W-:-:S03]  /*45630*/  IMAD.MOV.U32 R0, RZ, RZ, R7 ;  /* 0x000000ffff007224 */ /* 0x002fc600078e0007 */
[----:B------:R-:W3:Y:S04]  /*45640*/  LDL.LU.64 R6, [R1+0x2f60] ;  /* 0x002f600001067983 */ /* 0x000ee80000300a00 */
[----:B------:R0:W-:Y:S02]  /*45650*/  STL [R1+0x2ee4], R0 ;  /* 0x002ee40001007387 */ /* 0x0001e40000100800 */
[----:B0-----:R-:W-:Y:S02]  /*45660*/  IMAD.MOV.U32 R0, RZ, RZ, R3 ;  /* 0x000000ffff007224 */ /* 0x001fe400078e0003 */
[----:B------:R0:W-:Y:S04]  /*45670*/  STL [R1+0x2ef0], R2 ;  /* 0x002ef00201007387 */ /* 0x0001e80000100800 */
[----:B0-----:R-:W3:Y:S04]  /*45680*/  LDL.LU.64 R2, [R1+0x34c8] ;  /* 0x0034c80001027983 */ /* 0x001ee80000300a00 */
[----:B------:R-:W-:Y:S04]  /*45690*/  STL [R1+0x2ef8], R4 ;  /* 0x002ef80401007387 */ /* 0x000fe80000100800 */
[----:B------:R0:W-:Y:S04]  /*456a0*/  STL [R1+0x2eec], R0 ;  /* 0x002eec0001007387 */ /* 0x0001e80000100800 */
[----:B------:R-:W-:Y:S01]  /*456b0*/  STL [R1+0x2f00], R26 ;  /* 0x002f001a01007387 */ /* 0x000fe20000100800 */
[----:B0-----:R-:W-:-:S05]  /*456c0*/  IMAD.MOV.U32 R0, RZ, RZ, R5 ;  /* 0x000000ffff007224 */ /* 0x001fca00078e0005 */
[----:B------:R0:W-:Y:S04]  /*456d0*/  STL [R1+0x2ef4], R0 ;  /* 0x002ef40001007387 */ /* 0x0001e80000100800 */
[----:B------:R-:W3:Y:S01]  /*456e0*/  LDL.LU.64 R4, [R1+0x2f70] ;  /* 0x002f700001047983 */ /* 0x000ee20000300a00 */
[----:B0-----:R-:W-:-:S03]  /*456f0*/  IMAD.MOV.U32 R0, RZ, RZ, R27 ;  /* 0x000000ffff007224 */ /* 0x001fc600078e001b */
[----:B------:R-:W3:Y:S04]  /*45700*/  LDL.LU.64 R26, [R1+0x948] ;  /* 0x00094800011a7983 */ /* 0x000ee80000300a00 */
[----:B------:R0:W-:Y:S04]  /*45710*/  STL [R1+0x2efc], R0 ;  /* 0x002efc0001007387 */ /* 0x0001e80000100800 */
[----:B------:R1:W-:Y:S01]  /*45720*/  STL [R1+0x2f08], R28 ;  /* 0x002f081c01007387 */ /* 0x0003e20000100800 */
[----:B0-----:R-:W-:-:S03]  /*45730*/  IMAD.MOV.U32 R0, RZ, RZ, R29 ;  /* 0x000000ffff007224 */ /* 0x001fc600078e001d */
[----:B-1----:R-:W3:Y:S04]  /*45740*/  LDL.LU.64 R28, [R1+0x34c0] ;  /* 0x0034c000011c7983 */ /* 0x002ee80000300a00 */
[----:B-----5:R-:W-:Y:S04]  /*45750*/  STL [R1+0x2f10], R24 ;  /* 0x002f101801007387 */ /* 0x020fe80000100800 */
[----:B------:R0:W-:Y:S04]  /*45760*/  STL [R1+0x2f04], R0 ;  /* 0x002f040001007387 */ /* 0x0001e80000100800 */
[----:B------:R-:W-:Y:S01]  /*45770*/  STL [R1+0x2f18], R22 ;  /* 0x002f181601007387 */ /* 0x000fe20000100800 */
[----:B0-----:R-:W-:-:S05]  /*45780*/  IMAD.MOV.U32 R0, RZ, RZ, R25 ;  /* 0x000000ffff007224 */ /* 0x001fca00078e0019 */
[----:B------:R0:W-:Y:S04]  /*45790*/  STL [R1+0x2f0c], R0 ;  /* 0x002f0c0001007387 */ /* 0x0001e80000100800 */
[----:B------:R-:W-:Y:S01]  /*457a0*/  STL [R1+0x2f20], R20 ;  /* 0x002f201401007387 */ /* 0x000fe20000100800 */
[----:B0-----:R-:W-:-:S05]  /*457b0*/  IMAD.MOV.U32 R0, RZ, RZ, R23 ;  /* 0x000000ffff007224 */ /* 0x001fca00078e0017 */
[----:B------:R0:W-:Y:S04]  /*457c0*/  STL [R1+0x2f14], R0 ;  /* 0x002f140001007387 */ /* 0x0001e80000100800 */
[----:B------:R-:W-:Y:S01]  /*457d0*/  STL [R1+0x2f28], R18 ;  /* 0x002f281201007387 */ /* 0x000fe20000100800 */
[----:B0-----:R-:W-:-:S05]  /*457e0*/  IMAD.MOV.U32 R0, RZ, RZ, R21 ;  /* 0x000000ffff007224 */ /* 0x001fca00078e0015 */
[----:B------:R0:W-:Y:S04]  /*457f0*/  STL [R1+0x2f1c], R0 ;  /* 0x002f1c0001007387 */ /* 0x0001e80000100800 */
[----:B--2---:R-:W-:Y:S01]  /*45800*/  STL [R1+0x2f30], R16 ;  /* 0x002f301001007387 */ /* 0x004fe20000100800 */
[----:B0-----:R-:W-:-:S05]  /*45810*/  IMAD.MOV.U32 R0, RZ, RZ, R19 ;  /* 0x000000ffff007224 */ /* 0x001fca00078e0013 */
[----:B------:R0:W-:Y:S04]  /*45820*/  STL [R1+0x2f24], R0 ;  /* 0x002f240001007387 */ /* 0x0001e80000100800 */
[----:B------:R-:W-:Y:S01]  /*45830*/  STL [R1+0x2f38], R14 ;  /* 0x002f380e01007387 */ /* 0x000fe20000100800 */
[----:B0-----:R-:W-:-:S05]  /*45840*/  IMAD.MOV.U32 R0, RZ, RZ, R17 ;  /* 0x000000ffff007224 */ /* 0x001fca00078e0011 */
[----:B------:R0:W-:Y:S04]  /*45850*/  STL [R1+0x2f2c], R0 ;  /* 0x002f2c0001007387 */ /* 0x0001e80000100800 */
[----:B----4-:R-:W-:Y:S01]  /*45860*/  STL [R1+0x2f40], R12 ;  /* 0x002f400c01007387 */ /* 0x010fe20000100800 */
[----:B0-----:R-:W-:-:S05]  /*45870*/  IMAD.MOV.U32 R0, RZ, RZ, R15 ;  /* 0x000000ffff007224 */ /* 0x001fca00078e000f */
[----:B------:R0:W-:Y:S04]  /*45880*/  STL [R1+0x2f34], R0 ;  /* 0x002f340001007387 */ /* 0x0001e80000100800 */
[----:B------:R-:W-:Y:S01]  /*45890*/  STL [R1+0x2f48], R10 ;  /* 0x002f480a01007387 */ /* 0x000fe20000100800 */
[----:B0-----:R-:W-:-:S05]  /*458a0*/  IMAD.MOV.U32 R0, RZ, RZ, R13 ;  /* 0x000000ffff007224 */ /* 0x001fca00078e000d */
[----:B------:R0:W-:Y:S02]  /*458b0*/  STL [R1+0x2f3c], R0 ;  /* 0x002f3c0001007387 */ /* 0x0001e40000100800 */
[----:B0-----:R-:W-:Y:S01]  /*458c0*/  IMAD.MOV.U32 R0, RZ, RZ, R11 ;  /* 0x000000ffff007224 */ /* 0x001fe200078e000b */
[----:B------:R-:W-:Y:S02]  /*458d0*/  USHF.R.S32.HI UR7, URZ, 0x1f, UR4 ;  /* 0x0000001fff077899 */ /* 0x000fe40008011404 */
[----:B------:R-:W-:Y:S02]  /*458e0*/  USHF.L.U32 UR6, UR6, 0x7, URZ ;  /* 0x0000000706067899 */ /* 0x000fe400080006ff */
[----:B------:R-:W-:Y:S02]  /*458f0*/  ULEA.HI UR7, UR7, UR4, URZ, 0x7 ;  /* 0x0000000407077291 */ /* 0x000fe4000f8f38ff */
[----:B------:R-:W-:Y:S02]  /*45900*/  USHF.R.S32.HI UR4, URZ, 0x1f, UR6 ;  /* 0x0000001fff047899 */ /* 0x000fe40008011406 */
[----:B------:R-:W-:Y:S01]  /*45910*/  USHF.L.U32 UR10, UR6, 0x1, URZ ;  /* 0x00000001060a7899 */ /* 0x000fe200080006ff */
[----:B---3--:R-:W-:Y:S04]  /*45920*/  STL [R1+0x2f50], R28 ;  /* 0x002f501c01007387 */ /* 0x008fe80000100800 */
[----:B------:R0:W-:Y:S02]  /*45930*/  STL [R1+0x2f44], R0 ;  /* 0x002f440001007387 */ /* 0x0001e40000100800 */
[----:B0-----:R-:W-:-:S02]  /*45940*/  IMAD.MOV.U32 R0, RZ, RZ, R29 ;  /* 0x000000ffff007224 */ /* 0x001fc400078e001d */
[----:B------:R-:W2:Y:S04]  /*45950*/  LDL.LU R28, [R1+0x34b8] ;  /* 0x0034b800011c7983 */ /* 0x000ea80000300800 */
[----:B------:R-:W-:Y:S04]  /*45960*/  STL [R1+0x2f58], R8 ;  /* 0x002f580801007387 */ /* 0x000fe80000100800 */
[----:B------:R0:W-:Y:S04]  /*45970*/  STL [R1+0x2f4c], R0 ;  /* 0x002f4c0001007387 */ /* 0x0001e80000100800 */
[----:B------:R-:W-:Y:S01]  /*45980*/  STL [R1+0x2f60], R6 ;  /* 0x002f600601007387 */ /* 0x000fe20000100800 */
[----:B0-----:R-:W-:-:S05]  /*45990*/  IMAD.MOV.U32 R0, RZ, RZ, R9 ;  /* 0x000000ffff007224 */ /* 0x001fca00078e0009 */
[----:B------:R0:W-:Y:S04]  /*459a0*/  STL [R1+0x2f54], R0 ;  /* 0x002f540001007387 */ /* 0x0001e80000100800 */
[----:B------:R1:W-:Y:S01]  /*459b0*/  STL [R1+0x2f68], R2 ;  /* 0x002f680201007387 */ /* 0x0003e20000100800 */
[----:B0-----:R-:W-:-:S05]  /*459c0*/  IMAD.MOV.U32 R0, RZ, RZ, R7 ;  /* 0x000000ffff007224 */ /* 0x001fca00078e0007 */
[----:B------:R0:W-:Y:S01]  /*459d0*/  STL [R1+0x2f5c], R0 ;  /* 0x002f5c0001007387 */ /* 0x0001e20000100800 */
[----:B-1----:R-:W-:-:S03]  /*459e0*/  IMAD.MOV.U32 R2, RZ, RZ, R27 ;  /* 0x000000ffff027224 */ /* 0x002fc600078e001b */
[----:B------:R-:W-:Y:S04]  /*459f0*/  STL [R1+0x2f64], R3 ;  /* 0x002f640301007387 */ /* 0x000fe80000100800 */
[----:B------:R-:W-:Y:S01]  /*45a00*/  STL [R1+0x2f70], R4 ;  /* 0x002f700401007387 */ /* 0x000fe20000100800 */
[----:B0-----:R-:W-:-:S05]  /*45a10*/  IMAD.MOV.U32 R0, RZ, RZ, R5 ;  /* 0x000000ffff007224 */ /* 0x001fca00078e0005 */
[----:B------:R0:W-:Y:S04]  /*45a20*/  STL [R1+0x2f6c], R0 ;  /* 0x002f6c0001007387 */ /* 0x0001e80000100800 */
[----:B------:R-:W-:Y:S04]  /*45a30*/  STL [R1+0x2f78], R26 ;  /* 0x002f781a01007387 */ /* 0x000fe80000100800 */
[----:B------:R1:W-:Y:S04]  /*45a40*/  STL [R1+0x2f74], R2 ;  /* 0x002f740201007387 */ /* 0x0003e80000100800 */
        /* <DEDUP_REMOVED lines=66> */
[----:B------:R-:W4:Y:S03]  /*45e70*/  S2R R29, SR_TID.X ;  /* 0x00000000001d7919 */ /* 0x000f260000002100 */
        /* <DEDUP_REMOVED lines=32> */
[----:B----4-:R-:W-:-:S03]  /*46080*/  LOP3.LUT R29, R29, 0x3f, RZ, 0xc0, !PT ;  /* 0x0000003f1d1d7812 */ /* 0x010fc600078ec0ff */
[----:B------:R3:W-:Y:S04]  /*46090*/  STL [R1+0x788], RZ ;  /* 0x000788ff01007387 */ /* 0x0007e80000100800 */
[----:B------:R3:W-:Y:S04]  /*460a0*/  STL [R1+0x78c], RZ ;  /* 0x00078cff01007387 */ /* 0x0007e80000100800 */
[----:B------:R3:W-:Y:S04]  /*460b0*/  STL [R1+0x770], RZ ;  /* 0x000770ff01007387 */ /* 0x0007e80000100800 */
[----:B------:R3:W-:Y:S04]  /*460c0*/  STL [R1+0x774], RZ ;  /* 0x000774ff01007387 */ /* 0x0007e80000100800 */
[----:B------:R3:W-:Y:S01]  /*460d0*/  STL [R1+0x778], RZ ;  /* 0x000778ff01007387 */ /* 0x0007e20000100800 */
[----:B0-----:R-:W-:-:S03]  /*460e0*/  IMAD.SHL.U32 R0, R29, 0x2, RZ ;  /* 0x000000021d007824 */ /* 0x001fc600078e00ff */
[----:B------:R3:W-:Y:S04]  /*460f0*/  STL [R1+0x77c], RZ ;  /* 0x00077cff01007387 */ /* 0x0007e80000100800 */
[----:B------:R3:W-:Y:S01]  /*46100*/  STL [R1+0x760], RZ ;  /* 0x000760ff01007387 */ /* 0x0007e20000100800 */
[----:B------:R-:W0:Y:S03]  /*46110*/  LDC R29, c[0x0][0x3ac] ;  /* 0x0000eb00ff1d7b82 */ /* 0x000e260000000800 */
        /* <DEDUP_REMOVED lines=9> */
[----:B0-----:R-:W-:-:S05]  /*461b0*/  IMAD.SHL.U32 R3, R29, 0x80, RZ ;  /* 0x000000801d037824 */ /* 0x001fca00078e00ff */
[----:B-1----:R-:W-:-:S04]  /*461c0*/  SHF.R.S32.HI R2, RZ, 0x1f, R3 ;  /* 0x0000001fff027819 */ /* 0x002fc80000011403 */
[C---:B------:R-:W-:Y:S01]  /*461d0*/  SHF.L.U64.HI R2, R3.reuse, 0x1, R2 ;  /* 0x0000000103027819 */ /* 0x040fe20000010202 */
[----:B------:R-:W-:Y:S01]  /*461e0*/  IMAD.SHL.U32 R3, R3, 0x2, RZ ;  /* 0x0000000203037824 */ /* 0x000fe200078e00ff */
[----:B------:R-:W-:Y:S01]  /*461f0*/  USHF.R.S32.HI UR7, URZ, 0x7, UR7 ;  /* 0x00000007ff077899 */ /* 0x000fe20008011407 */
[----:B------:R3:W-:Y:S01]  /*46200*/  STL [R1+0x728], RZ ;  /* 0x000728ff01007387 */ /* 0x0007e20000100800 */
[----:B------:R-:W-:-:S03]  /*46210*/  USHF.L.U64.HI UR6, UR6, 0x1, UR4 ;  /* 0x0000000106067899 */ /* 0x000fc60008010204 */
        /* <DEDUP_REMOVED lines=117> */
[----:B------:R-:W4:Y:S01]  /*46970*/  LDL R29, [R1+0xda4] ;  /* 0x000da400011d7983 */ /* 0x000f220000100800 */
[C---:B------:R-:W-:Y:S01]  /*46980*/  LOP3.LUT R5, R0.reuse, 0x20, RZ, 0x3c, !PT ;  /* 0x0000002000057812 */ /* 0x040fe200078e3cff */
[----:B------:R-:W-:Y:S01]  /*46990*/  UMOV UR4, URZ ;  /* 0x000000ff00047c82 */ /* 0x000fe20008000000 */
[C---:B------:R-:W-:Y:S01]  /*469a0*/  LOP3.LUT R4, R0.reuse, 0x30, RZ, 0x3c, !PT ;  /* 0x0000003000047812 */ /* 0x040fe200078e3cff */
[----:B------:R3:W-:Y:S01]  /*469b0*/  STL [R1+0x620], RZ ;  /* 0x000620ff01007387 */ /* 0x0007e20000100800 */
[----:B------:R-:W-:-:S02]  /*469c0*/  LOP3.LUT R5, R0, 0x50, RZ, 0x3c, !PT ;  /* 0x0000005000057812 */ /* 0x000fc400078e3cff */
[----:B------:R-:W-:Y:S01]  /*469d0*/  LOP3.LUT R4, R0, 0x60, RZ, 0x3c, !PT ;  /* 0x0000006000047812 */ /* 0x000fe200078e3cff */
[----:B------:R3:W-:Y:S01]  /*469e0*/  STL [R1+0x624], RZ ;  /* 0x000624ff01007387 */ /* 0x0007e20000100800 */
[----:B--2---:R-:W-:Y:S02]  /*469f0*/  LOP3.LUT R5, R28, 0x40, RZ, 0x3c, !PT ;  /* 0x000000401c057812 */ /* 0x004fe400078e3cff */
[C---:B------:R-:W-:Y:S01]  /*46a00*/  LOP3.LUT R6, R0.reuse, 0x10, RZ, 0x3c, !PT ;  /* 0x0000001000067812 */ /* 0x040fe200078e3cff */
[----:B------:R3:W-:Y:S01]  /*46a10*/  STL [R1+0x628], RZ ;  /* 0x000628ff01007387 */ /* 0x0007e20000100800 */
[C---:B------:R-:W-:Y:S02]  /*46a20*/  LOP3.LUT R6, R0.reuse, 0x40, RZ, 0x3c, !PT ;  /* 0x0000004000067812 */ /* 0x040fe400078e3cff */
[----:B------:R-:W-:Y:S01]  /*46a30*/  LOP3.LUT R6, R0, 0x70, RZ, 0x3c, !PT ;  /* 0x0000007000067812 */ /* 0x000fe200078e3cff */
        /* <DEDUP_REMOVED lines=21> */
[----:B------:R3:W-:Y:S01]  /*46b90*/  STL [R1+0x33b0], R5 ;  /* 0x0033b00501007387 */ /* 0x0007e20000100800 */
[----:B----4-:R-:W-:-:S05]  /*46ba0*/  LOP3.LUT R4, R29, 0x20, RZ, 0x3c, !PT ;  /* 0x000000201d047812 */ /* 0x010fca00078e3cff */
[----:B------:R3:W-:Y:S02]  /*46bb0*/  STL [R1+0xd28], R4 ;  /* 0x000d280401007387 */ /* 0x0007e40000100800 */
.L_x_2:
[----:B---3-5:R-:W2:Y:S04]  /*46bc0*/  LDL R5, [R1+0x31b0] ;  /* 0x0031b00001057983 */ /* 0x028ea80000100800 */
[----:B--2---:R-:W-:Y:S04]  /*46bd0*/  STL [R1+0x46d8], R5 ;  /* 0x0046d80501007387 */ /* 0x004fe80000100800 */
[----:B------:R-:W2:Y:S01]  /*46be0*/  LDL R4, [R1+0x31c0] ;  /* 0x0031c00001047983 */ /* 0x000ea20000100800 */
[----:B------:R-:W-:-:S03]  /*46bf0*/  UIMAD UR11, UR4, -0x80, UR12 ;  /* 0xffffff80040b78a4 */ /* 0x000fc6000f8e020c */
[----:B------:R-:W-:Y:S04]  /*46c00*/  STL [R1+0x4614], R6 ;  /* 0x0046140601007387 */ /* 0x000fe80000100800 */
[----:B------:R-:W-:Y:S04]  /*46c10*/  STL [R1+0x461c], R6 ;  /* 0x00461c0601007387 */ /* 0x000fe80000100800 */
[----:B0-----:R0:W-:Y:S04]  /*46c20*/  STL [R1+0x4624], R6 ;  /* 0x0046240601007387 */ /* 0x0011e80000100800 */
[----:B------:R-:W-:Y:S04]  /*46c30*/  STL [R1+0x4484], R15 ;  /* 0x0044840f01007387 */ /* 0x000fe80000100800 */
        /* <DEDUP_REMOVED lines=589> */
[----:B------:R-:W-:Y:S01]  /*49110*/  STL [R1+0x40d4], R28 ;  /* 0x0040d41c01007387 */ /* 0x000fe20000100800 */
[----:B0-----:R-:W0:Y:S03]  /*49120*/  S2R R6, SR_TID.X ;  /* 0x0000000000067919 */ /* 0x001e260000002100 */
        /* <DEDUP_REMOVED lines=8> */
[----:B0-----:R-:W-:-:S02]  /*491b0*/  SHF.R.U32.HI R5, RZ, 0x5, R6 ;  /* 0x00000005ff057819 */ /* 0x001fc40000011606 */
[----:B------:R-:W-:Y:S01]  /*491c0*/  SHF.R.U32.HI R6, RZ, 0x5, R6 ;  /* 0x00000005ff067819 */ /* 0x000fe20000011606 */
[----:B------:R-:W-:Y:S01]  /*491d0*/  STL [R1+0x411c], R28 ;  /* 0x00411c1c01007387 */ /* 0x000fe20000100800 */
[----:B------:R-:W-:Y:S02]  /*491e0*/  SGXT.U32 R5, R5, 0x1 ;  /* 0x000000010505781a */ /* 0x000fe40000000000 */
[----:B------:R-:W-:Y:S01]  /*491f0*/  SGXT.U32 R6, R6, 0x1 ;  /* 0x000000010606781a */ /* 0x000fe20000000000 */
[----:B------:R-:W-:Y:S01]  /*49200*/  STL [R1+0x4124], R28 ;  /* 0x0041241c01007387 */ /* 0x000fe20000100800 */
[----:B-1----:R-:W-:-:S03]  /*49210*/  LOP3.LUT R15, R5, 0x2, RZ, 0xfc, !PT ;  /* 0x00000002050f7812 */ /* 0x002fc600078efcff */
[----:B------:R-:W-:Y:S01]  /*49220*/  STL [R1+0x412c], R28 ;  /* 0x00412c1c01007387 */ /* 0x000fe20000100800 */
[----:B------:R-:W-:Y:S02]  /*49230*/  ISETP.GE.AND P0, PT, R15, UR11, PT ;  /* 0x0000000b0f007c0c */ /* 0x000fe4000bf06270 */
[C---:B------:R-:W-:Y:S01]  /*49240*/  LOP3.LUT R15, R6.reuse, 0x4, RZ, 0xfc, !PT ;  /* 0x00000004060f7812 */ /* 0x040fe200078efcff */
[----:B------:R-:W-:Y:S01]  /*49250*/  STL [R1+0x4134], R28 ;  /* 0x0041341c01007387 */ /* 0x000fe20000100800 */
[----:B---3--:R-:W-:Y:S02]  /*49260*/  PRMT R0, RZ, 0x7610, R0 ;  /* 0x00007610ff007816 */ /* 0x008fe40000000000 */
[----:B------:R-:W-:Y:S01]  /*49270*/  ISETP.GE.AND P1, PT, R15, UR11, PT ;  /* 0x0000000b0f007c0c */ /* 0x000fe2000bf26270 */
[----:B------:R-:W-:Y:S01]  /*49280*/  STL [R1+0x413c], R28 ;  /* 0x00413c1c01007387 */ /* 0x000fe20000100800 */
[----:B----4-:R-:W-:Y:S02]  /*49290*/  PRMT R29, RZ, 0x7610, R29 ;  /* 0x00007610ff1d7816 */ /* 0x010fe4000000001d */
[----:B------:R-:W-:Y:S01]  /*492a0*/  LOP3.LUT R6, R6, 0x6, RZ, 0xfc, !PT ;  /* 0x0000000606067812 */ /* 0x000fe200078efcff */
[----:B------:R-:W-:Y:S03]  /*492b0*/  STL [R1+0x4144], R28 ;  /* 0x0041441c01007387 */ /* 0x000fe60000100800 */
[----:B------:R-:W-:Y:S01]  /*492c0*/  ISETP.GE.AND P2, PT, R6, UR11, PT ;  /* 0x0000000b06007c0c */ /* 0x000fe2000bf46270 */
        /* <DEDUP_REMOVED lines=28> */
[----:B------:R-:W0:Y:S03]  /*49490*/  S2R R5, SR_TID.X ;  /* 0x0000000000057919 */ /* 0x000e260000002100 */
        /* <DEDUP_REMOVED lines=8> */
[----:B0-----:R-:W-:-:S03]  /*49520*/  SHF.R.U32.HI R5, RZ, 0x5, R5 ;  /* 0x00000005ff057819 */ /* 0x001fc60000011605 */
[----:B------:R-:W-:Y:S01]  /*49530*/  STL [R1+0x426c], R28 ;  /* 0x00426c1c01007387 */ /* 0x000fe20000100800 */
[----:B------:R-:W-:-:S03]  /*49540*/  SGXT.U32 R5, R5, 0x1 ;  /* 0x000000010505781a */ /* 0x000fc60000000000 */
        /* <DEDUP_REMOVED lines=27> */
[----:B------:R-:W-:-:S03]  /*49700*/  LOP3.LUT R5, R5, 0x8, RZ, 0xfc, !PT ;  /* 0x0000000805057812 */ /* 0x000fc600078efcff */
[----:B------:R-:W-:Y:S04]  /*49710*/  STL [R1+0x434c], R28 ;  /* 0x00434c1c01007387 */ /* 0x000fe80000100800 */
[----:B------:R-:W-:Y:S04]  /*49720*/  STL [R1+0x4354], R28 ;  /* 0x0043541c01007387 */ /* 0x000fe80000100800 */
[----:B------:R-:W-:Y:S04]  /*49730*/  STL [R1+0x435c], R28 ;  /* 0x00435c1c01007387 */ /* 0x000fe80000100800 */
[----:B------:R-:W-:Y:S04]  /*49740*/  STL [R1+0x4364], R28 ;  /* 0x0043641c01007387 */ /* 0x000fe80000100800 */
[----:B------:R-:W-:Y:S01]  /*49750*/  STL [R1+0x436c], R28 ;  /* 0x00436c1c01007387 */ /* 0x000fe20000100800 */
[----:B------:R-:W-:-:S03]  /*49760*/  ISETP.GE.AND P3, PT, R5, UR11, PT ;  /* 0x0000000b05007c0c */ /* 0x000fc6000bf66270 */
[----:B------:R-:W-:Y:S04]  /*49770*/  STL [R1+0x4374], R28 ;  /* 0x0043741c01007387 */ /* 0x000fe80000100800 */
[----:B------:R-:W-:Y:S04]  /*49780*/  STL [R1+0x437c], R28 ;  /* 0x00437c1c01007387 */ /* 0x000fe80000100800 */
[----:B------:R-:W-:Y:S04]  /*49790*/  STL [R1+0x34b8], R2 ;  /* 0x0034b80201007387 */ /* 0x000fe80000100800 */
[----:B------:R-:W3:Y:S04]  /*497a0*/  LDL R15, [R1+0x31c4] ;  /* 0x0031c400010f7983 */ /* 0x000ee80000100800 */
[----:B------:R-:W2:Y:S01]  /*497b0*/  LDL.LU R5, [R1+0x46d8] ;  /* 0x0046d80001057983 */ /* 0x000ea20000300800 */
[----:B------:R-:W0:Y:S03]  /*497c0*/  S2R R6, SR_TID.X ;  /* 0x0000000000067919 */ /* 0x000e260000002100 */
[----:B--2---:R-:W2:Y:S04]  /*497d0*/  @!P0 LDG.E.U16 R0, desc[UR8][R4.64] ;  /* 0x0000000804008981 */ /* 0x004ea8000c1e1500 */
[----:B------:R-:W4:Y:S04]  /*497e0*/  LDL R4, [R1+0x31b4] ;  /* 0x0031b40001047983 */ /* 0x000f280000100800 */
[----:B--2---:R1:W-:Y:S04]  /*497f0*/  STL [R1+0x2bc], R0 ;  /* 0x0002bc0001007387 */ /* 0x0043e80000100800 */
[----:B------:R-:W4:Y:S01]  /*49800*/  LDL R5, [R1+0x31cc] ;  /* 0x0031cc0001057983 */ /* 0x000f220000100800 */
[----:B0-----:R-:W-:-:S02]  /*49810*/  SHF.R.U32.HI R6, RZ, 0x5, R6 ;  /* 0x00000005ff067819 */ /* 0x001fc40000011606 */
[----:B----4-:R-:W-:-:S04]  /*49820*/  @!P1 LOP3.LUT R5, R5, R4, RZ, 0x3c, !PT ;  /* 0x0000000405059212 */ /* 0x010fc800078e3cff */
[----:B------:R-:W-:-:S04]  /*49830*/  @!P1 LOP3.LUT R4, R5, R4, RZ, 0x3c, !PT ;  /* 0x0000000405049212 */ /* 0x000fc800078e3cff */
[----:B------:R-:W-:-:S05]  /*49840*/  @!P1 LOP3.LUT R5, R5, R4, RZ, 0x3c, !PT ;  /* 0x0000000405059212 */ /* 0x000fca00078e3cff */
[----:B------:R-:W2:Y:S01]  /*49850*/  @!P1 LDG.E.U16 R29, desc[UR8][R4.64] ;  /* 0x00000008041d9981 */ /* 0x000ea2000c1e1500 */
[----:B------:R-:W-:-:S04]  /*49860*/  SGXT.U32 R6, R6, 0x1 ;  /* 0x000000010606781a */ /* 0x000fc80000000000 */
[----:B-1----:R-:W-:-:S04]  /*49870*/  LOP3.LUT R0, R6, 0xa, RZ, 0xfc, !PT ;  /* 0x0000000a06007812 */ /* 0x002fc800078efcff */
[----:B------:R-:W-:Y:S02]  /*49880*/  ISETP.GE.AND P0, PT, R0, UR11, PT ;  /* 0x0000000b00007c0c */ /* 0x000fe4000bf06270 */
[----:B------:R-:W4:Y:S04]  /*49890*/  LDL.LU R0, [R1+0x46d4] ;  /* 0x0046d40001007983 */ /* 0x000f280000300800 */
[----:B--2---:R0:W-:Y:S04]  /*498a0*/  STL [R1+0x2b8], R29 ;  /* 0x0002b81d01007387 */ /* 0x0041e80000100800 */
[----:B------:R-:W2:Y:S04]  /*498b0*/  LDL R4, [R1+0x31b8] ;  /* 0x0031b80001047983 */ /* 0x000ea80000100800 */
[----:B------:R-:W2:Y:S01]  /*498c0*/  LDL R5, [R1+0x31c8] ;  /* 0x0031c80001057983 */ /* 0x000ea20000100800 */
[----:B------:R-:W-:Y:S01]  /*498d0*/  PRMT R14, RZ, 0x7610, R14 ;  /* 0x00007610ff0e7816 */ /* 0x000fe2000000000e */
[----:B------:R-:W0:Y:S01]  /*498e0*/  S2R R6, SR_TID.X ;  /* 0x0000000000067919 */ /* 0x000e220000002100 */
[----:B--2---:R-:W-:-:S04]  /*498f0*/  @!P2 LOP3.LUT R5, R5, R4, RZ, 0x3c, !PT ;  /* 0x000000040505a212 */ /* 0x004fc800078e3cff */
[----:B------:R-:W-:-:S04]  /*49900*/  @!P2 LOP3.LUT R4, R5, R4, RZ, 0x3c, !PT ;  /* 0x000000040504a212 */ /* 0x000fc800078e3cff */
[----:B------:R-:W-:-:S05]  /*49910*/  @!P2 LOP3.LUT R5, R5, R4, RZ, 0x3c, !PT ;  /* 0x000000040505a212 */ /* 0x000fca00078e3cff */
[----:B------:R-:W2:Y:S01]  /*49920*/  @!P2 LDG.E.U16 R14, desc[UR8][R4.64] ;  /* 0x00000008040ea981 */ /* 0x000ea2000c1e1500 */
[----:B0-----:R-:W-:-:S04]  /*49930*/  SHF.R.U32.HI R29, RZ, 0x5, R6 ;  /* 0x00000005ff1d7819 */ /* 0x001fc80000011606 */
[----:B------:R-:W-:-:S04]  /*49940*/  SGXT.U32 R29, R29, 0x1 ;  /* 0x000000011d1d781a */ /* 0x000fc80000000000 */
[----:B------:R-:W-:-:S04]  /*49950*/  LOP3.LUT R29, R29, 0xc, RZ, 0xfc, !PT ;  /* 0x0000000c1d1d7812 */ /* 0x000fc800078efcff */
[----:B------:R-:W-:Y:S02]  /*49960*/  ISETP.GE.AND P1, PT, R29, UR11, PT ;  /* 0x0000000b1d007c0c */ /* 0x000fe4000bf26270 */
[----:B------:R-:W3:Y:S01]  /*49970*/  LDL.LU R29, [R1+0x46d0] ;  /* 0x0046d000011d7983 */ /* 0x000ee20000300800 */
[----:B------:R-:W-:-:S03]  /*49980*/  SHF.R.U32.HI R6, RZ, 0x5, R6 ;  /* 0x00000005ff067819 */ /* 0x000fc60000011606 */
[----:B--2---:R0:W-:Y:S04]  /*49990*/  STL [R1+0x2b4], R14 ;  /* 0x0002b40e01007387 */ /* 0x0041e80000100800 */
[----:B0-----:R-:W2:Y:S04]  /*499a0*/  LDL.LU R14, [R1+0x46cc] ;  /* 0x0046cc00010e7983 */ /* 0x001ea80000300800 */
[----:B------:R-:W2:Y:S01]  /*499b0*/  LDL R5, [R1+0x31bc] ;  /* 0x0031bc0001057983 */ /* 0x000ea20000100800 */
[----:B------:R-:W-:-:S04]  /*499c0*/  SGXT.U32 R6, R6, 0x1 ;  /* 0x000000010606781a */ /* 0x000fc80000000000 */
[----:B------:R-:W-:Y:S02]  /*499d0*/  LOP3.LUT R4, R6, 0xe, RZ, 0xfc, !PT ;  /* 0x0000000e06047812 */ /* 0x000fe400078efcff */
[----:B----4-:R-:W-:Y:S02]  /*499e0*/  PRMT R0, RZ, 0x7610, R0 ;  /* 0x00007610ff007816 */ /* 0x010fe40000000000 */
[----:B------:R-:W-:Y:S01]  /*499f0*/  ISETP.GE.AND P2, PT, R4, UR11, PT ;  /* 0x0000000b04007c0c */ /* 0x000fe2000bf46270 */
[----:B---3--:R-:W-:Y:S02]  /*49a00*/  @!P3 IMAD.MOV.U32 R4, RZ, RZ, R15 ;  /* 0x000000ffff04b224 */ /* 0x008fe400078e000f */
[----:B------:R-:W3:Y:S04]  /*49a10*/  LDL R15, [R1+0x3200] ;  /* 0x00320000010f7983 */ /* 0x000ee80000100800 */
[----:B--2---:R-:W2:Y:S04]  /*49a20*/  @!P3 LDG.E.U16 R0, desc[UR8][R4.64] ;  /* 0x000000080400b981 */ /* 0x004ea8000c1e1500 */
[----:B------:R-:W4:Y:S04]  /*49a30*/  LDL R4, [R1+0x31d0] ;  /* 0x0031d00001047983 */ /* 0x000f280000100800 */
[----:B--2---:R0:W-:Y:S04]  /*49a40*/  STL [R1+0x2b0], R0 ;  /* 0x0002b00001007387 */ /* 0x0041e80000100800 */
[----:B------:R-:W4:Y:S01]  /*49a50*/  LDL R5, [R1+0x31e8] ;  /* 0x0031e80001057983 */ /* 0x000f220000100800 */
[----:B------:R-:W-:Y:S01]  /*49a60*/  PRMT R14, RZ, 0x7610, R14 ;  /* 0x00007610ff0e7816 */ /* 0x000fe2000000000e */
[----:B------:R-:W1:Y:S01]  /*49a70*/  S2R R6, SR_TID.X ;  /* 0x0000000000067919 */ /* 0x000e620000002100 */
[----:B----4-:R-:W-:-:S04]  /*49a80*/  @!P0 LOP3.LUT R5, R5, R4, RZ, 0x3c, !PT ;  /* 0x0000000405058212 */ /* 0x010fc800078e3cff */
[----:B------:R-:W-:-:S04]  /*49a90*/  @!P0 LOP3.LUT R4, R5, R4, RZ, 0x3c, !PT ;  /* 0x0000000405048212 */ /* 0x000fc800078e3cff */
[----:B------:R-:W-:-:S05]  /*49aa0*/  @!P0 LOP3.LUT R5, R5, R4, RZ, 0x3c, !PT ;  /* 0x0000000405058212 */ /* 0x000fca00078e3cff */
[----:B------:R-:W2:Y:S01]  /*49ab0*/  @!P0 LDG.E.U16 R14, desc[UR8][R4.64] ;  /* 0x00000008040e8981 */ /* 0x000ea2000c1e1500 */
[----:B-1----:R-:W-:-:S04]  /*49ac0*/  SHF.R.U32.HI R6, RZ, 0x5, R6 ;  /* 0x00000005ff067819 */ /* 0x002fc80000011606 */
[----:B------:R-:W-:-:S04]  /*49ad0*/  SGXT.U32 R6, R6, 0x1 ;  /* 0x000000010606781a */ /* 0x000fc80000000000 */
[----:B0-----:R-:W-:-:S04]  /*49ae0*/  LOP3.LUT R0, R6, 0x10, RZ, 0xfc, !PT ;  /* 0x0000001006007812 */ /* 0x001fc800078efcff */
[----:B------:R-:W-:Y:S02]  /*49af0*/  ISETP.GE.AND P3, PT, R0, UR11, PT ;  /* 0x0000000b00007c0c */ /* 0x000fe4000bf66270 */
[----:B------:R-:W4:Y:S04]  /*49b00*/  LDL.LU R0, [R1+0x46c8] ;  /* 0x0046c80001007983 */ /* 0x000f280000300800 */
[----:B------:R-:W3:Y:S04]  /*49b10*/  LDL R4, [R1+0x31d4] ;  /* 0x0031d40001047983 */ /* 0x000ee80000100800 */
[----:B--2---:R0:W-:Y:S04]  /*49b20*/  STL [R1+0x2ac], R14 ;  /* 0x0002ac0e01007387 */ /* 0x0041e80000100800 */
[----:B------:R-:W3:Y:S01]  /*49b30*/  LDL R5, [R1+0x31e4] ;  /* 0x0031e40001057983 */ /* 0x000ee20000100800 */
[----:B------:R-:W-:Y:S01]  /*49b40*/  PRMT R29, RZ, 0x7610, R29 ;  /* 0x00007610ff1d7816 */ /* 0x000fe2000000001d */
[----:B------:R-:W1:Y:S01]  /*49b50*/  S2R R6, SR_TID.X ;  /* 0x0000000000067919 */ /* 0x000e620000002100 */
[----:B---3--:R-:W-:-:S04]  /*49b60*/  @!P1 LOP3.LUT R5, R5, R4, RZ, 0x3c, !PT ;  /* 0x0000000405059212 */ /* 0x008fc800078e3cff */
[----:B------:R-:W-:-:S04]  /*49b70*/  @!P1 LOP3.LUT R4, R5, R4, RZ, 0x3c, !PT ;  /* 0x0000000405049212 */ /* 0x000fc800078e3cff */
[----:B------:R-:W-:-:S05]  /*49b80*/  @!P1 LOP3.LUT R5, R5, R4, RZ, 0x3c, !PT ;  /* 0x0000000405059212 */ /* 0x000fca00078e3cff */
[----:B------:R-:W2:Y:S01]  /*49b90*/  @!P1 LDG.E.U16 R29, desc[UR8][R4.64] ;  /* 0x00000008041d9981 */ /* 0x000ea2000c1e1500 */
[----:B-1----:R-:W-:-:S04]  /*49ba0*/  SHF.R.U32.HI R6, RZ, 0x5, R6 ;  /* 0x00000005ff067819 */ /* 0x002fc80000011606 */
[----:B------:R-:W-:-:S04]  /*49bb0*/  SGXT.U32 R6, R6, 0x1 ;  /* 0x000000010606781a */ /* 0x000fc80000000000 */
[----:B0-----:R-:W-:-:S04]  /*49bc0*/  LOP3.LUT R14, R6, 0x12, RZ, 0xfc, !PT ;  /* 0x00000012060e7812 */ /* 0x001fc800078efcff */
[----:B------:R-:W-:Y:S02]  /*49bd0*/  ISETP.GE.AND P0, PT, R14, UR11, PT ;  /* 0x0000000b0e007c0c */ /* 0x000fe4000bf06270 */
[----:B------:R-:W3:Y:S04]  /*49be0*/  LDL.LU R14, [R1+0x46c4] ;  /* 0x0046c400010e7983 */ /* 0x000ee80000300800 */
[----:B--2---:R0:W-:Y:S04]  /*49bf0*/  STL [R1+0x2a8], R29 ;  /* 0x0002a81d01007387 */ /* 0x0041e80000100800 */
[----:B------:R-:W2:Y:S04]  /*49c00*/  LDL R4, [R1+0x31d8] ;  /* 0x0031d80001047983 */ /* 0x000ea80000100800 */
[----:B------:R-:W2:Y:S01]  /*49c10*/  LDL R5, [R1+0x31e0] ;  /* 0x0031e00001057983 */ /* 0x000ea20000100800 */
[----:B----4-:R-:W-:Y:S01]  /*49c20*/  PRMT R0, RZ, 0x7610, R0 ;  /* 0x00007610ff007816 */ /* 0x010fe20000000000 */
        /* <DEDUP_REMOVED lines=9> */
[----:B------:R-:W4:Y:S01]  /*49cc0*/  LDL.LU R29, [R1+0x46c0] ;  /* 0x0046c000011d7983 */ /* 0x000f220000300800 */
[----:B------:R-:W-:-:S03]  /*49cd0*/  SHF.R.U32.HI R6, RZ, 0x5, R6 ;  /* 0x00000005ff067819 */ /* 0x000fc60000011606 */
[----:B--2---:R0:W-:Y:S04]  /*49ce0*/  STL [R1+0x2a4], R0 ;  /* 0x0002a40001007387 */ /* 0x0041e80000100800 */
[----:B0-----:R-:W2:Y:S04]  /*49cf0*/  LDL.LU R0, [R1+0x46bc] ;  /* 0x0046bc0001007983 */ /* 0x001ea80000300800 */
[----:B------:R-:W2:Y:S01]  /*49d00*/  LDL R5, [R1+0x31dc] ;  /* 0x0031dc0001057983 */ /* 0x000ea20000100800 */
[----:B------:R-:W-:-:S04]  /*49d10*/  SGXT.U32 R6, R6, 0x1 ;  /* 0x000000010606781a */ /* 0x000fc80000000000 */
[----:B------:R-:W-:Y:S02]  /*49d20*/  LOP3.LUT R4, R6, 0x16, RZ, 0xfc, !PT ;  /* 0x0000001606047812 */ /* 0x000fe400078efcff */
[----:B---3--:R-:W-:Y:S02]  /*49d30*/  PRMT R14, RZ, 0x7610, R14 ;  /* 0x00007610ff0e7816 */ /* 0x008fe4000000000e */
[----:B------:R-:W-:Y:S01]  /*49d40*/  ISETP.GE.AND P2, PT, R4, UR11, PT ;  /* 0x0000000b04007c0c */ /* 0x000fe2000bf46270 */
[----:B------:R-:W-:Y:S02]  /*49d50*/  @!P3 IMAD.MOV.U32 R4, RZ, RZ, R15 ;  /* 0x000000ffff04b224 */ /* 0x000fe400078e000f */
[----:B------:R-:W3:Y:S04]  /*49d60*/  LDL R15, [R1+0x3214] ;  /* 0x00321400010f7983 */ /* 0x000ee80000100800 */
[----:B--2---:R-:W2:Y:S04]  /*49d70*/  @!P3 LDG.E.U16 R14, desc[UR8][R4.64] ;  /* 0x00000008040eb981 */ /* 0x004ea8000c1e1500 */
        /* <DEDUP_REMOVED lines=14> */
[----:B------:R-:W3:Y:S04]  /*49e60*/  LDL R4, [R1+0x31f0] ;  /* 0x0031f00001047983 */ /* 0x000ee80000100800 */
[----:B--2---:R0:W-:Y:S04]  /*49e70*/  STL [R1+0x29c], R0 ;  /* 0x00029c0001007387 */ /* 0x0041e80000100800 */
[----:B------:R-:W3:Y:S01]  /*49e80*/  LDL R5, [R1+0x31f8] ;  /* 0x0031f80001057983 */ /* 0x000ee20000100800 */
[----:B----4-:R-:W-:Y:S01]  /*49e90*/  PRMT R29, RZ, 0x7610, R29 ;  /* 0x00007610ff1d7816 */ /* 0x010fe2000000001d */
        /* <DEDUP_REMOVED lines=394> */
[----:B------:R-:W4:Y:S04]  /*4b740*/  LDL.LU R29, [R1+0x4640] ;  /* 0x00464000011d7983 */ /* 0x000f280000300800 */
[----:B--2---:R0:W-:Y:S04]  /*4b750*/  STL [R1+0x224], R0 ;  /* 0x0002240001007387 */ /* 0x0041e80000100800 */
[----:B0-----:R-:W2:Y:S04]  /*4b760*/  LDL.LU R0, [R1+0x463c] ;  /* 0x00463c0001007983 */ /* 0x001ea80000300800 */
[----:B------:R-:W2:Y:S01]  /*4b770*/  LDL R5, [R1+0x32e0] ;  /* 0x0032e00001057983 */ /* 0x000ea20000100800 */
[----:B---3--:R-:W-:Y:S01]  /*4b780*/  PRMT R14, RZ, 0x7610, R14 ;  /* 0x00007610ff0e7816 */ /* 0x008fe2000000000e */
[----:B------:R-:W-:-:S05]  /*4b790*/  @!P3 IMAD.MOV.U32 R4, RZ, RZ, R15 ;  /* 0x000000ffff04b224 */ /* 0x000fca00078e000f */
[----:B--2---:R-:W2:Y:S04]  /*4b7a0*/  @!P3 LDG.E.U16 R14, desc[UR8][R4.64] ;  /* 0x00000008040eb981 */ /* 0x004ea8000c1e1500 */
[----:B------:R-:W3:Y:S04]  /*4b7b0*/  LDL R4, [R1+0x32e4] ;  /* 0x0032e40001047983 */ /* 0x000ee80000100800 */
[----:B--2---:R0:W-:Y:S04]  /*4b7c0*/  STL [R1+0x220], R14 ;  /* 0x0002200e01007387 */ /* 0x0041e80000100800 */
[----:B------:R-:W3:Y:S01]  /*4b7d0*/  LDL R5, [R1+0x3300] ;  /* 0x0033000001057983 */ /* 0x000ee20000100800 */
[----:B------:R-:W-:-:S02]  /*4b7e0*/  PRMT R0, RZ, 0x7610, R0 ;  /* 0x00007610ff007816 */ /* 0x000fc40000000000 */
[----:B------:R-:W-:Y:S01]  /*4b7f0*/  SHF.R.U32.HI R6, RZ, 0x5, R6 ;  /* 0x00000005ff067819 */ /* 0x000fe20000011606 */
[----:B------:R-:W2:Y:S03]  /*4b800*/  LDL R15, [R1+0x332c] ;  /* 0x00332c00010f7983 */ /* 0x000ea60000100800 */
[----:B------:R-:W-:-:S04]  /*4b810*/  SGXT.U32 R6, R6, 0x1 ;  /* 0x000000010606781a */ /* 0x000fc80000000000 */
[----:B------:R-:W-:-:S04]  /*4b820*/  LOP3.LUT R6, R6, 0x56, RZ, 0xfc, !PT ;  /* 0x0000005606067812 */ /* 0x000fc800078efcff */
[----:B------:R-:W-:Y:S02]  /*4b830*/  ISETP.GE.AND P2, PT, R6, UR11, PT ;  /* 0x0000000b06007c0c */ /* 0x000fe4000bf46270 */
[----:B------:R-:W0:Y:S01]  /*4b840*/  S2R R6, SR_TID.X ;  /* 0x0000000000067919 */ /* 0x000e220000002100 */
[----:B---3--:R-:W-:-:S04]  /*4b850*/  @!P0 LOP3.LUT R5, R5, R4, RZ, 0x3c, !PT ;  /* 0x0000000405058212 */ /* 0x008fc800078e3cff */
[----:B------:R-:W-:-:S04]  /*4b860*/  @!P0 LOP3.LUT R4, R5, R4, RZ, 0x3c, !PT ;  /* 0x0000000405048212 */ /* 0x000fc800078e3cff */
[----:B------:R-:W-:-:S05]  /*4b870*/  @!P0 LOP3.LUT R5, R5, R4, RZ, 0x3c, !PT ;  /* 0x0000000405058212 */ /* 0x000fca00078e3cff */
[----:B------:R-:W3:Y:S01]  /*4b880*/  @!P0 LDG.E.U16 R0, desc[UR8][R4.64] ;  /* 0x0000000804008981 */ /* 0x000ee2000c1e1500 */
[----:B0-----:R-:W-:-:S04]  /*4b890*/  SHF.R.U32.HI R14, RZ, 0x5, R6 ;  /* 0x00000005ff0e7819 */ /* 0x001fc80000011606 */
[----:B------:R-:W-:-:S04]  /*4b8a0*/  SGXT.U32 R14, R14, 0x1 ;  /* 0x000000010e0e781a */ /* 0x000fc80000000000 */
[----:B------:R-:W-:-:S04]  /*4b8b0*/  LOP3.LUT R14, R14, 0x58, RZ, 0xfc, !PT ;  /* 0x000000580e0e7812 */ /* 0x000fc800078efcff */
[----:B------:R-:W-:Y:S02]  /*4b8c0*/  ISETP.GE.AND P3, PT, R14, UR11, PT ;  /* 0x0000000b0e007c0c */ /* 0x000fe4000bf66270 */
[----:B------:R-:W2:Y:S04]  /*4b8d0*/  LDL.LU R14, [R1+0x4638] ;  /* 0x00463800010e7983 */ /* 0x000ea80000300800 */
[----:B---3--:R0:W-:Y:S04]  /*4b8e0*/  STL [R1+0x21c], R0 ;  /* 0x00021c0001007387 */ /* 0x0081e80000100800 */
[----:B------:R-:W3:Y:S04]  /*4b8f0*/  LDL R4, [R1+0x32f4] ;  /* 0x0032f40001047983 */ /* 0x000ee80000100800 */
[----:B------:R-:W3:Y:S01]  /*4b900*/  LDL R5, [R1+0x32fc] ;  /* 0x0032fc0001057983 */ /* 0x000ee20000100800 */
[----:B----4-:R-:W-:-:S02]  /*4b910*/  PRMT R29, RZ, 0x7610, R29 ;  /* 0x00007610ff1d7816 */ /* 0x010fc4000000001d */
[----:B------:R-:W-:Y:S02]  /*4b920*/  SHF.R.U32.HI R6, RZ, 0x5, R6 ;  /* 0x00000005ff067819 */ /* 0x000fe40000011606 */
[----:B---3--:R-:W-:-:S04]  /*4b930*/  @!P1 LOP3.LUT R5, R5, R4, RZ, 0x3c, !PT ;  /* 0x0000000405059212 */ /* 0x008fc800078e3cff */
[----:B------:R-:W-:-:S04]  /*4b940*/  @!P1 LOP3.LUT R4, R5, R4, RZ, 0x3c, !PT ;  /* 0x0000000405049212 */ /* 0x000fc800078e3cff */
[----:B------:R-:W-:-:S05]  /*4b950*/  @!P1 LOP3.LUT R5, R5, R4, RZ, 0x3c, !PT ;  /* 0x0000000405059212 */ /* 0x000fca00078e3cff */
[----:B------:R-:W3:Y:S01]  /*4b960*/  @!P1 LDG.E.U16 R29, desc[UR8][R4.64] ;  /* 0x00000008041d9981 */ /* 0x000ee2000c1e1500 */
[----:B------:R-:W-:-:S04]  /*4b970*/  SGXT.U32 R6, R6, 0x1 ;  /* 0x000000010606781a */ /* 0x000fc80000000000 */
[----:B0-----:R-:W-:-:S04]  /*4b980*/  LOP3.LUT R0, R6, 0x5a, RZ, 0xfc, !PT ;  /* 0x0000005a06007812 */ /* 0x001fc800078efcff */
[----:B------:R-:W-:Y:S02]  /*4b990*/  ISETP.GE.AND P4, PT, R0, UR11, PT ;  /* 0x0000000b00007c0c */ /* 0x000fe4000bf86270 */
[----:B------:R-:W4:Y:S04]  /*4b9a0*/  LDL.LU R0, [R1+0x4634] ;  /* 0x0046340001007983 */ /* 0x000f280000300800 */
[----:B------:R-:W4:Y:S04]  /*4b9b0*/  LDL R4, [R1+0x32f8] ;  /* 0x0032f80001047983 */ /* 0x000f280000100800 */
[----:B---3--:R0:W-:Y:S04]  /*4b9c0*/  STL [R1+0x218], R29 ;  /* 0x0002181d01007387 */ /* 0x0081e80000100800 */
[----:B------:R-:W4:Y:S01]  /*4b9d0*/  LDL R5, [R1+0x3324] ;  /* 0x0033240001057983 */ /* 0x000f220000100800 */
[----:B--2---:R-:W-:Y:S01]  /*4b9e0*/  PRMT R14, RZ, 0x7610, R14 ;  /* 0x00007610ff0e7816 */ /* 0x004fe2000000000e */
        /* <DEDUP_REMOVED lines=9> */
[----:B------:R-:W3:Y:S01]  /*4ba80*/  LDL.LU R29, [R1+0x4630] ;  /* 0x00463000011d7983 */ /* 0x000ee20000300800 */
[----:B------:R-:W0:Y:S03]  /*4ba90*/  S2R R6, SR_TID.X ;  /* 0x0000000000067919 */ /* 0x000e260000002100 */
[----:B--2---:R1:W-:Y:S04]  /*4baa0*/  STL [R1+0x214], R14 ;  /* 0x0002140e01007387 */ /* 0x0043e80000100800 */
[----:B-1----:R-:W2:Y:S04]  /*4bab0*/  LDL.LU R14, [R1+0x462c] ;  /* 0x00462c00010e7983 */ /* 0x002ea80000300800 */
[----:B------:R-:W4:Y:S01]  /*4bac0*/  LDL R5, [R1+0x3308] ;  /* 0x0033080001057983 */ /* 0x000f220000100800 */
[----:B0-----:R-:W-:-:S04]  /*4bad0*/  SHF.R.U32.HI R4, RZ, 0x5, R6 ;  /* 0x00000005ff047819 */ /* 0x001fc80000011606 */
[----:B------:R-:W-:-:S04]  /*4bae0*/  SGXT.U32 R4, R4, 0x1 ;  /* 0x000000010404781a */ /* 0x000fc80000000000 */
[----:B------:R-:W-:Y:S02]  /*4baf0*/  LOP3.LUT R4, R4, 0x5e, RZ, 0xfc, !PT ;  /* 0x0000005e04047812 */ /* 0x000fe400078efcff */
[----:B------:R-:W-:Y:S02]  /*4bb00*/  PRMT R0, RZ, 0x7610, R0 ;  /* 0x00007610ff007816 */ /* 0x000fe40000000000 */
[----:B------:R-:W-:Y:S01]  /*4bb10*/  ISETP.GE.AND P1, PT, R4, UR11, PT ;  /* 0x0000000b04007c0c */ /* 0x000fe2000bf26270 */
[----:B------:R-:W-:-:S05]  /*4bb20*/  @!P3 IMAD.MOV.U32 R4, RZ, RZ, R15 ;  /* 0x000000ffff04b224 */ /* 0x000fca00078e000f */
[----:B----4-:R-:W4:Y:S04]  /*4bb30*/  @!P3 LDG.E.U16 R0, desc[UR8][R4.64] ;  /* 0x000000080400b981 */ /* 0x010f28000c1e1500 */
[----:B----4-:R0:W-:Y:S04]  /*4bb40*/  STL [R1+0x210], R0 ;  /* 0x0002100001007387 */ /* 0x0101e80000100800 */
[----:B0-----:R-:W4:Y:S04]  /*4bb50*/  LDL.LU R0, [R1+0x4628] ;  /* 0x0046280001007983 */ /* 0x001f280000300800 */
[----:B------:R-:W3:Y:S04]  /*4bb60*/  LDL R4, [R1+0x330c] ;  /* 0x00330c0001047983 */ /* 0x000ee80000100800 */
[----:B------:R-:W3:Y:S01]  /*4bb70*/  LDL R5, [R1+0x3334] ;  /* 0x0033340001057983 */ /* 0x000ee20000100800 */
[----:B------:R-:W-:-:S04]  /*4bb80*/  SHF.R.U32.HI R6, RZ, 0x5, R6 ;  /* 0x00000005ff067819 */ /* 0x000fc80000011606 */
[----:B------:R-:W-:Y:S02]  /*4bb90*/  SGXT.U32 R6, R6, 0x1 ;  /* 0x000000010606781a */ /* 0x000fe40000000000 */
[----:B--2---:R-:W-:Y:S02]  /*4bba0*/  PRMT R14, RZ, 0x7610, R14 ;  /* 0x00007610ff0e7816 */ /* 0x004fe4000000000e */
[----:B------:R-:W-:-:S04]  /*4bbb0*/  LOP3.LUT R6, R6, 0x60, RZ, 0xfc, !PT ;  /* 0x0000006006067812 */ /* 0x000fc800078efcff */
[----:B------:R-:W-:Y:S02]  /*4bbc0*/  ISETP.GE.AND P2, PT, R6, UR11, PT ;  /* 0x0000000b06007c0c */ /* 0x000fe4000bf46270 */
[----:B------:R-:W2:Y:S01]  /*4bbd0*/  LDL.LU R6, [R1+0x4624] ;  /* 0x0046240001067983 */ /* 0x000ea20000300800 */
[----:B---3--:R-:W-:-:S04]  /*4bbe0*/  @!P4 LOP3.LUT R5, R5, R4, RZ, 0x3c, !PT ;  /* 0x000000040505c212 */ /* 0x008fc800078e3cff */
[----:B------:R-:W-:-:S04]  /*4bbf0*/  @!P4 LOP3.LUT R4, R5, R4, RZ, 0x3c, !PT ;  /* 0x000000040504c212 */ /* 0x000fc800078e3cff */
[----:B------:R-:W-:-:S05]  /*4bc00*/  @!P4 LOP3.LUT R5, R5, R4, RZ, 0x3c, !PT ;  /* 0x000000040505c212 */ /* 0x000fca00078e3cff */
[----:B------:R0:W3:Y:S04]  /*4bc10*/  @!P4 LDG.E.U16 R14, desc[UR8][R4.64] ;  /* 0x00000008040ec981 */ /* 0x0000e8000c1e1500 */
[----:B------:R-:W0:Y:S04]  /*4bc20*/  LDL R4, [R1+0x3310] ;  /* 0x0033100001047983 */ /* 0x000e280000100800 */
[----:B------:R-:W0:Y:S01]  /*4bc30*/  LDL R5, [R1+0x333c] ;  /* 0x00333c0001057983 */ /* 0x000e220000100800 */
[----:B--2---:R-:W-:Y:S01]  /*4bc40*/  PRMT R6, RZ, 0x7610, R6 ;  /* 0x00007610ff067816 */ /* 0x004fe20000000006 */
[----:B------:R-:W1:Y:S01]  /*4bc50*/  S2R R15, SR_TID.X ;  /* 0x00000000000f7919 */ /* 0x000e620000002100 */
[----:B0-----:R-:W-:-:S04]  /*4bc60*/  @!P0 LOP3.LUT R5, R5, R4, RZ, 0x3c, !PT ;  /* 0x0000000405058212 */ /* 0x001fc800078e3cff */
[----:B------:R-:W-:-:S04]  /*4bc70*/  @!P0 LOP3.LUT R4, R5, R4, RZ, 0x3c, !PT ;  /* 0x0000000405048212 */ /* 0x000fc800078e3cff */
[----:B------:R-:W-:-:S05]  /*4bc80*/  @!P0 LOP3.LUT R5, R5, R4, RZ, 0x3c, !PT ;  /* 0x0000000405058212 */ /* 0x000fca00078e3cff */
[----:B------:R-:W2:Y:S01]  /*4bc90*/  @!P0 LDG.E.U16 R6, desc[UR8][R4.64] ;  /* 0x0000000804068981 */ /* 0x000ea2000c1e1500 */
[----:B-1----:R-:W-:-:S04]  /*4bca0*/  SHF.R.U32.HI R15, RZ, 0x5, R15 ;  /* 0x00000005ff0f7819 */ /* 0x002fc8000001160f */
[----:B------:R-:W-:Y:S01]  /*4bcb0*/  SGXT.U32 R15, R15, 0x1 ;  /* 0x000000010f0f781a */ /* 0x000fe20000000000 */
[----:B---3--:R0:W-:Y:S03]  /*4bcc0*/  STL [R1+0x20c], R14 ;  /* 0x00020c0e01007387 */ /* 0x0081e60000100800 */
[C---:B0-----:R-:W-:Y:S02]  /*4bcd0*/  LOP3.LUT R14, R15.reuse, 0x62, RZ, 0xfc, !PT ;  /* 0x000000620f0e7812 */ /* 0x041fe400078efcff */
[----:B------:R-:W-:Y:S02]  /*4bce0*/  LOP3.LUT R15, R15, 0x64, RZ, 0xfc, !PT ;  /* 0x000000640f0f7812 */ /* 0x000fe400078efcff */
[----:B------:R-:W-:Y:S02]  /*4bcf0*/  ISETP.GE.AND P3, PT, R14, UR11, PT ;  /* 0x0000000b0e007c0c */ /* 0x000fe4000bf66270 */
[----:B------:R-:W3:Y:S01]  /*4bd00*/  LDL.LU R14, [R1+0x4620] ;  /* 0x00462000010e7983 */ /* 0x000ee20000300800 */
[----:B------:R-:W-:-:S03]  /*4bd10*/  ISETP.GE.AND P4, PT, R15, UR11, PT ;  /* 0x0000000b0f007c0c */ /* 0x000fc6000bf86270 */
[----:B------:R-:W3:Y:S04]  /*4bd20*/  LDL R15, [R1+0x335c] ;  /* 0x00335c00010f7983 */ /* 0x000ee80000100800 */
[----:B--2---:R0:W-:Y:S04]  /*4bd30*/  STL [R1+0x208], R6 ;  /* 0x0002080601007387 */ /* 0x0041e80000100800 */
[----:B------:R-:W2:Y:S04]  /*4bd40*/  LDL R4, [R1+0x3314] ;  /* 0x0033140001047983 */ /* 0x000ea80000100800 */
[----:B------:R-:W2:Y:S01]  /*4bd50*/  LDL R5, [R1+0x3344] ;  /* 0x0033440001057983 */ /* 0x000ea20000100800 */
[----:B----4-:R-:W-:-:S02]  /*4bd60*/  PRMT R0, RZ, 0x7610, R0 ;  /* 0x00007610ff007816 */ /* 0x010fc40000000000 */
[----:B--2---:R-:W-:-:S04]  /*4bd70*/  @!P1 LOP3.LUT R5, R5, R4, RZ, 0x3c, !PT ;  /* 0x0000000405059212 */ /* 0x004fc800078e3cff */
[----:B------:R-:W-:-:S04]  /*4bd80*/  @!P1 LOP3.LUT R4, R5, R4, RZ, 0x3c, !PT ;  /* 0x0000000405049212 */ /* 0x000fc800078e3cff */
[----:B------:R-:W-:-:S05]  /*4bd90*/  @!P1 LOP3.LUT R5, R5, R4, RZ, 0x3c, !PT ;  /* 0x0000000405059212 */ /* 0x000fca00078e3cff */
[----:B------:R-:W2:Y:S04]  /*4bda0*/  @!P1 LDG.E.U16 R0, desc[UR8][R4.64] ;  /* 0x0000000804009981 */ /* 0x000ea8000c1e1500 */
[----:B------:R-:W4:Y:S01]  /*4bdb0*/  LDL R4, [R1+0x3318] ;  /* 0x0033180001047983 */ /* 0x000f220000100800 */
[----:B0-----:R-:W0:Y:S03]  /*4bdc0*/  S2R R6, SR_TID.X ;  /* 0x0000000000067919 */ /* 0x001e260000002100 */
[----:B--2---:R-:W-:Y:S04]  /*4bdd0*/  STL [R1+0x204], R0 ;  /* 0x0002040001007387 */ /* 0x004fe80000100800 */
[----:B------:R-:W4:Y:S01]  /*4bde0*/  LDL R5, [R1+0x334c] ;  /* 0x00334c0001057983 */ /* 0x000f220000100800 */
[----:B0-----:R-:W-:-:S04]  /*4bdf0*/  SHF.R.U32.HI R6, RZ, 0x5, R6 ;  /* 0x00000005ff067819 */ /* 0x001fc80000011606 */
[----:B------:R-:W-:Y:S02]  /*4be00*/  SGXT.U32 R6, R6, 0x1 ;  /* 0x000000010606781a */ /* 0x000fe40000000000 */
[----:B------:R-:W-:Y:S02]  /*4be10*/  PRMT R28, RZ, 0x7610, R28 ;  /* 0x00007610ff1c7816 */ /* 0x000fe4000000001c */
[----:B------:R-:W-:-:S04]  /*4be20*/  LOP3.LUT R6, R6, 0x66, RZ, 0xfc, !PT ;  /* 0x0000006606067812 */ /* 0x000fc800078efcff */
[----:B------:R-:W-:Y:S02]  /*4be30*/  ISETP.GE.AND P0, PT, R6, UR11, PT ;  /* 0x0000000b06007c0c */ /* 0x000fe4000bf06270 */
[----:B------:R-:W2:Y:S01]  /*4be40*/  LDL.LU R6, [R1+0x461c] ;  /* 0x00461c0001067983 */ /* 0x000ea20000300800 */
[----:B----4-:R-:W-:-:S04]  /*4be50*/  @!P2 LOP3.LUT R5, R5, R4, RZ, 0x3c, !PT ;  /* 0x000000040505a212 */ /* 0x010fc800078e3cff */
[----:B------:R-:W-:-:S04]  /*4be60*/  @!P2 LOP3.LUT R4, R5, R4, RZ, 0x3c, !PT ;  /* 0x000000040504a212 */ /* 0x000fc800078e3cff */
[----:B------:R-:W-:-:S05]  /*4be70*/  @!P2 LOP3.LUT R5, R5, R4, RZ, 0x3c, !PT ;  /* 0x000000040505a212 */ /* 0x000fca00078e3cff */
[----:B------:R0:W4:Y:S04]  /*4be80*/  @!P2 LDG.E.U16 R28, desc[UR8][R4.64] ;  /* 0x00000008041ca981 */ /* 0x000128000c1e1500 */
[----:B------:R-:W0:Y:S04]  /*4be90*/  LDL R4, [R1+0x3320] ;  /* 0x0033200001047983 */ /* 0x000e280000100800 */
[----:B------:R-:W0:Y:S01]  /*4bea0*/  LDL R5, [R1+0x3354] ;  /* 0x0033540001057983 */ /* 0x000e220000100800 */
[----:B---3--:R-:W-:Y:S02]  /*4beb0*/  PRMT R14, RZ, 0x7610, R14 ;  /* 0x00007610ff0e7816 */ /* 0x008fe4000000000e */
[----:B0-----:R-:W-:-:S04]  /*4bec0*/  @!P3 LOP3.LUT R5, R5, R4, RZ, 0x3c, !PT ;  /* 0x000000040505b212 */ /* 0x001fc800078e3cff */
[----:B------:R-:W-:-:S04]  /*4bed0*/  @!P3 LOP3.LUT R4, R5, R4, RZ, 0x3c, !PT ;  /* 0x000000040504b212 */ /* 0x000fc800078e3cff */
[----:B------:R-:W-:-:S05]  /*4bee0*/  @!P3 LOP3.LUT R5, R5, R4, RZ, 0x3c, !PT ;  /* 0x000000040505b212 */ /* 0x000fca00078e3cff */
[----:B------:R-:W3:Y:S04]  /*4bef0*/  @!P3 LDG.E.U16 R14, desc[UR8][R4.64] ;  /* 0x00000008040eb981 */ /* 0x000ee8000c1e1500 */
[----:B----4-:R-:W-:Y:S04]  /*4bf00*/  STL [R1+0x4424], R28 ;  /* 0x0044241c01007387 */ /* 0x010fe80000100800 */
[----:B---3--:R0:W-:Y:S04]  /*4bf10*/  STL [R1+0x1fc], R14 ;  /* 0x0001fc0e01007387 */ /* 0x0081e80000100800 */
[----:B0-----:R-:W3:Y:S04]  /*4bf20*/  LDL.LU R14, [R1+0x4618] ;  /* 0x00461800010e7983 */ /* 0x001ee80000300800 */
[----:B------:R-:W4:Y:S01]  /*4bf30*/  LDL R5, [R1+0x3328] ;  /* 0x0033280001057983 */ /* 0x000f220000100800 */
[----:B--2---:R-:W-:Y:S01]  /*4bf40*/  PRMT R6, RZ, 0x7610, R6 ;  /* 0x00007610ff067816 */ /* 0x004fe20000000006 */
[----:B------:R-:W-:-:S02]  /*4bf50*/  @!P4 IMAD.MOV.U32 R4, RZ, RZ, R15 ;  /* 0x000000ffff04c224 */ /* 0x000fc400078e000f */
[----:B------:R-:W2:Y:S04]  /*4bf60*/  LDL R15, [R1+0x3374] ;  /* 0x00337400010f7983 */ /* 0x000ea80000100800 */
[----:B----4-:R-:W4:Y:S04]  /*4bf70*/  @!P4 LDG.E.U16 R6, desc[UR8][R4.64] ;  /* 0x000000080406c981 */ /* 0x010f28000c1e1500 */
[----:B----4-:R0:W-:Y:S04]  /*4bf80*/  STL [R1+0x1f8], R6 ;  /* 0x0001f80601007387 */ /* 0x0101e80000100800 */
[----:B------:R-:W4:Y:S04]  /*4bf90*/  LDL R4, [R1+0x3330] ;  /* 0x0033300001047983 */ /* 0x000f280000100800 */
[----:B------:R-:W4:Y:S01]  /*4bfa0*/  LDL R5, [R1+0x3364] ;  /* 0x0033640001057983 */ /* 0x000f220000100800 */
[----:B------:R-:W-:Y:S01]  /*4bfb0*/  PRMT R27, RZ, 0x7610, R27 ;  /* 0x00007610ff1b7816 */ /* 0x000fe2000000001b */
[----:B------:R-:W1:Y:S02]  /*4bfc0*/  S2R R0, SR_TID.X ;  /* 0x0000000000007919 */ /* 0x000e640000002100 */
[----:B-1----:R-:W-:-:S04]  /*4bfd0*/  SHF.R.U32.HI R0, RZ, 0x5, R0 ;  /* 0x00000005ff007819 */ /* 0x002fc80000011600 */
[----:B------:R-:W-:Y:S02]  /*4bfe0*/  SGXT.U32 R0, R0, 0x1 ;  /* 0x000000010000781a */ /* 0x000fe40000000000 */
[----:B----4-:R-:W-:-:S04]  /*4bff0*/  @!P0 LOP3.LUT R5, R5, R4, RZ, 0x3c, !PT ;  /* 0x0000000405058212 */ /* 0x010fc800078e3cff */
[----:B------:R-:W-:-:S04]  /*4c000*/  @!P0 LOP3.LUT R4, R5, R4, RZ, 0x3c, !PT ;  /* 0x0000000405048212 */ /* 0x000fc800078e3cff */
[----:B------:R-:W-:-:S05]  /*4c010*/  @!P0 LOP3.LUT R5, R5, R4, RZ, 0x3c, !PT ;  /* 0x0000000405058212 */ /* 0x000fca00078e3cff */
[----:B------:R-:W4:Y:S01]  /*4c020*/  @!P0 LDG.E.U16 R27, desc[UR8][R4.64] ;  /* 0x00000008041b8981 */ /* 0x000f22000c1e1500 */
[----:B------:R-:W-:-:S04]  /*4c030*/  LOP3.LUT R0, R0, 0x68, RZ, 0xfc, !PT ;  /* 0x0000006800007812 */ /* 0x000fc800078efcff */
[----:B------:R-:W-:Y:S02]  /*4c040*/  ISETP.GE.AND P1, PT, R0, UR11, PT ;  /* 0x0000000b00007c0c */ /* 0x000fe4000bf26270 */
[----:B------:R-:W1:Y:S02]  /*4c050*/  S2R R0, SR_TID.X ;  /* 0x0000000000007919 */ /* 0x000e640000002100 */
[----:B-1----:R-:W-:-:S04]  /*4c060*/  SHF.R.U32.HI R0, RZ, 0x5, R0 ;  /* 0x00000005ff007819 */ /* 0x002fc80000011600 */
[----:B------:R-:W-:-:S04]  /*4c070*/  SGXT.U32 R0, R0, 0x1 ;  /* 0x000000010000781a */ /* 0x000fc80000000000 */
[----:B0-----:R-:W-:-:S04]  /*4c080*/  LOP3.LUT R6, R0, 0x6a, RZ, 0xfc, !PT ;  /* 0x0000006a00067812 */ /* 0x001fc800078efcff */
[----:B------:R-:W-:Y:S02]  /*4c090*/  ISETP.GE.AND P2, PT, R6, UR11, PT ;  /* 0x0000000b06007c0c */ /* 0x000fe4000bf46270 */
[----:B------:R-:W2:Y:S04]  /*4c0a0*/  LDL.LU R6, [R1+0x4614] ;  /* 0x0046140001067983 */ /* 0x000ea80000300800 */
[----:B----4-:R0:W-:Y:S04]  /*4c0b0*/  STL [R1+0x1f4], R27 ;  /* 0x0001f41b01007387 */ /* 0x0101e80000100800 */
[----:B------:R-:W4:Y:S04]  /*4c0c0*/  LDL R4, [R1+0x3338] ;  /* 0x0033380001047983 */ /* 0x000f280000100800 */
[----:B------:R-:W4:Y:S01]  /*4c0d0*/  LDL R5, [R1+0x336c] ;  /* 0x00336c0001057983 */ /* 0x000f220000100800 */
[----:B------:R-:W-:-:S02]  /*4c0e0*/  PRMT R29, RZ, 0x7610, R29 ;  /* 0x00007610ff1d7816 */ /* 0x000fc4000000001d */
[----:B------:R-:W-:-:S04]  /*4c0f0*/  LOP3.LUT R0, R0, 0x6c, RZ, 0xfc, !PT ;  /* 0x0000006c00007812 */ /* 0x000fc800078efcff */
[----:B------:R-:W-:Y:S02]  /*4c100*/  ISETP.GE.AND P3, PT, R0, UR11, PT ;  /* 0x0000000b00007c0c */ /* 0x000fe4000bf66270 */
[----:B------:R-:W0:Y:S01]  /*4c110*/  S2R R0, SR_TID.X ;  /* 0x0000000000007919 */ /* 0x000e220000002100 */
[----:B----4-:R-:W-:-:S04]  /*4c120*/  @!P1 LOP3.LUT R5, R5, R4, RZ, 0x3c, !PT ;  /* 0x0000000405059212 */ /* 0x010fc800078e3cff */
[----:B------:R-:W-:-:S04]  /*4c130*/  @!P1 LOP3.LUT R4, R5, R4, RZ, 0x3c, !PT ;  /* 0x0000000405049212 */ /* 0x000fc800078e3cff */
[----:B------:R-:W-:-:S05]  /*4c140*/  @!P1 LOP3.LUT R5, R5, R4, RZ, 0x3c, !PT ;  /* 0x0000000405059212 */ /* 0x000fca00078e3cff */
[----:B------:R-:W4:Y:S01]  /*4c150*/  @!P1 LDG.E.U16 R29, desc[UR8][R4.64] ;  /* 0x00000008041d9981 */ /* 0x000f22000c1e1500 */
[----:B0-----:R-:W-:-:S04]  /*4c160*/  SHF.R.U32.HI R27, RZ, 0x5, R0 ;  /* 0x00000005ff1b7819 */ /* 0x001fc80000011600 */
[----:B------:R-:W-:-:S04]  /*4c170*/  SGXT.U32 R27, R27, 0x1 ;  /* 0x000000011b1b781a */ /* 0x000fc80000000000 */
[----:B------:R-:W-:-:S04]  /*4c180*/  LOP3.LUT R27, R27, 0x6e, RZ, 0xfc, !PT ;  /* 0x0000006e1b1b7812 */ /* 0x000fc800078efcff */
[----:B------:R-:W-:Y:S02]  /*4c190*/  ISETP.GE.AND P0, PT, R27, UR11, PT ;  /* 0x0000000b1b007c0c */ /* 0x000fe4000bf06270 */
[----:B------:R-:W2:Y:S01]  /*4c1a0*/  LDL.LU R27, [R1+0x4610] ;  /* 0x00461000011b7983 */ /* 0x000ea20000300800 */
[----:B------:R-:W-:-:S03]  /*4c1b0*/  SHF.R.U32.HI R0, RZ, 0x5, R0 ;  /* 0x00000005ff007819 */ /* 0x000fc60000011600 */
[----:B----4-:R0:W-:Y:S04]  /*4c1c0*/  STL [R1+0x1f0], R29 ;  /* 0x0001f01d01007387 */ /* 0x0101e80000100800 */
[----:B0-----:R-:W4:Y:S04]  /*4c1d0*/  LDL.LU R29, [R1+0x460c] ;  /* 0x00460c00011d7983 */ /* 0x001f280000300800 */
[----:B------:R-:W4:Y:S01]  /*4c1e0*/  LDL R5, [R1+0x3340] ;  /* 0x0033400001057983 */ /* 0x000f220000100800 */
[----:B------:R-:W-:-:S04]  /*4c1f0*/  SGXT.U32 R0, R0, 0x1 ;  /* 0x000000010000781a */ /* 0x000fc80000000000 */
[----:B------:R-:W-:Y:S02]  /*4c200*/  LOP3.LUT R4, R0, 0x70, RZ, 0xfc, !PT ;  /* 0x0000007000047812 */ /* 0x000fe400078efcff */
[----:B---3--:R-:W-:Y:S02]  /*4c210*/  PRMT R14, RZ, 0x7610, R14 ;  /* 0x00007610ff0e7816 */ /* 0x008fe4000000000e */
[----:B------:R-:W-:Y:S01]  /*4c220*/  ISETP.GE.AND P1, PT, R4, UR11, PT ;  /* 0x0000000b04007c0c */ /* 0x000fe2000bf26270 */
[----:B--2---:R-:W-:Y:S02]  /*4c230*/  @!P2 IMAD.MOV.U32 R4, RZ, RZ, R15 ;  /* 0x000000ffff04a224 */ /* 0x004fe400078e000f */
[----:B------:R-:W2:Y:S04]  /*4c240*/  LDL R15, [R1+0x33ac] ;  /* 0x0033ac00010f7983 */ /* 0x000ea80000100800 */
[----:B----4-:R-:W3:Y:S04]  /*4c250*/  @!P2 LDG.E.U16 R14, desc[UR8][R4.64] ;  /* 0x00000008040ea981 */ /* 0x010ee8000c1e1500 */
[----:B---3--:R0:W-:Y:S04]  /*4c260*/  STL [R1+0x1ec], R14 ;  /* 0x0001ec0e01007387 */ /* 0x0081e80000100800 */
[----:B------:R-:W3:Y:S04]  /*4c270*/  LDL R4, [R1+0x3348] ;  /* 0x0033480001047983 */ /* 0x000ee80000100800 */
[----:B------:R-:W3:Y:S01]  /*4c280*/  LDL R5, [R1+0x337c] ;  /* 0x00337c0001057983 */ /* 0x000ee20000100800 */
[----:B------:R-:W-:Y:S01]  /*4c290*/  PRMT R29, RZ, 0x7610, R29 ;  /* 0x00007610ff1d7816 */ /* 0x000fe2000000001d */
[----:B------:R-:W1:Y:S01]  /*4c2a0*/  S2R R0, SR_TID.X ;  /* 0x0000000000007919 */ /* 0x000e620000002100 */
[----:B---3--:R-:W-:-:S04]  /*4c2b0*/  @!P3 LOP3.LUT R5, R5, R4, RZ, 0x3c, !PT ;  /* 0x000000040505b212 */ /* 0x008fc800078e3cff */
[----:B------:R-:W-:-:S04]  /*4c2c0*/  @!P3 LOP3.LUT R4, R5, R4, RZ, 0x3c, !PT ;  /* 0x000000040504b212 */ /* 0x000fc800078e3cff */
[----:B------:R-:W-:-:S05]  /*4c2d0*/  @!P3 LOP3.LUT R5, R5, R4, RZ, 0x3c, !PT ;  /* 0x000000040505b212 */ /* 0x000fca00078e3cff */
[----:B------:R-:W3:Y:S01]  /*4c2e0*/  @!P3 LDG.E.U16 R29, desc[UR8][R4.64] ;  /* 0x00000008041db981 */ /* 0x000ee2000c1e1500 */
[----:B-1----:R-:W-:-:S04]  /*4c2f0*/  SHF.R.U32.HI R0, RZ, 0x5, R0 ;  /* 0x00000005ff007819 */ /* 0x002fc80000011600 */
[----:B------:R-:W-:-:S04]  /*4c300*/  SGXT.U32 R0, R0, 0x1 ;  /* 0x000000010000781a */ /* 0x000fc80000000000 */
[----:B0-----:R-:W-:-:S04]  /*4c310*/  LOP3.LUT R14, R0, 0x72, RZ, 0xfc, !PT ;  /* 0x00000072000e7812 */ /* 0x001fc800078efcff */
[----:B------:R-:W-:Y:S02]  /*4c320*/  ISETP.GE.AND P2, PT, R14, UR11, PT ;  /* 0x0000000b0e007c0c */ /* 0x000fe4000bf46270 */
[----:B------:R-:W4:Y:S04]  /*4c330*/  LDL.LU R14, [R1+0x4608] ;  /* 0x00460800010e7983 */ /* 0x000f280000300800 */
[----:B------:R-:W2:Y:S01]  /*4c340*/  LDL R4, [R1+0x3350] ;  /* 0x0033500001047983 */ /* 0x000ea20000100800 */
[----:B------:R-:W0:Y:S03]  /*4c350*/  S2R R0, SR_TID.X ;  /* 0x0000000000007919 */ /* 0x000e260000002100 */
[----:B---3--:R1:W-:Y:S04]  /*4c360*/  STL [R1+0x1e8], R29 ;  /* 0x0001e81d01007387 */ /* 0x0083e80000100800 */
[----:B------:R-:W2:Y:S01]  /*4c370*/  LDL R5, [R1+0x3384] ;  /* 0x0033840001057983 */ /* 0x000ea20000100800 */
[----:B0-----:R-:W-:-:S04]  /*4c380*/  SHF.R.U32.HI R0, RZ, 0x5, R0 ;  /* 0x00000005ff007819 */ /* 0x001fc80000011600 */
[----:B------:R-:W-:-:S04]  /*4c390*/  SGXT.U32 R0, R0, 0x1 ;  /* 0x000000010000781a */ /* 0x000fc80000000000 */
[C---:B-1----:R-:W-:Y:S02]  /*4c3a0*/  LOP3.LUT R29, R0.reuse, 0x74, RZ, 0xfc, !PT ;  /* 0x00000074001d7812 */ /* 0x042fe400078efcff */
[----:B------:R-:W-:Y:S02]  /*4c3b0*/  LOP3.LUT R0, R0, 0x76, RZ, 0xfc, !PT ;  /* 0x0000007600007812 */ /* 0x000fe400078efcff */
[----:B----4-:R-:W-:Y:S02]  /*4c3c0*/  PRMT R14, RZ, 0x7610, R14 ;  /* 0x00007610ff0e7816 */ /* 0x010fe4000000000e */
[----:B------:R-:W-:Y:S02]  /*4c3d0*/  ISETP.GE.AND P3, PT, R29, UR11, PT ;  /* 0x0000000b1d007c0c */ /* 0x000fe4000bf66270 */
[----:B------:R-:W3:Y:S01]  /*4c3e0*/  LDL.LU R29, [R1+0x4604] ;  /* 0x00460400011d7983 */ /* 0x000ee20000300800 */
[----:B------:R-:W-:-:S03]  /*4c3f0*/  ISETP.GE.AND P4, PT, R0, UR11, PT ;  /* 0x0000000b00007c0c */ /* 0x000fc6000bf86270 */
[----:B------:R-:W4:Y:S01]  /*4c400*/  LDL.LU R0, [R1+0x4600] ;  /* 0x0046000001007983 */ /* 0x000f220000300800 */
[----:B--2---:R-:W-:-:S04]  /*4c410*/  @!P0 LOP3.LUT R5, R5, R4, RZ, 0x3c, !PT ;  /* 0x0000000405058212 */ /* 0x004fc800078e3cff */
[----:B------:R-:W-:-:S04]  /*4c420*/  @!P0 LOP3.LUT R4, R5, R4, RZ, 0x3c, !PT ;  /* 0x0000000405048212 */ /* 0x000fc800078e3cff */
[----:B------:R-:W-:-:S05]  /*4c430*/  @!P0 LOP3.LUT R5, R5, R4, RZ, 0x3c, !PT ;  /* 0x0000000405058212 */ /* 0x000fca00078e3cff */
[----:B------:R0:W2:Y:S04]  /*4c440*/  @!P0 LDG.E.U16 R14, desc[UR8][R4.64] ;  /* 0x00000008040e8981 */ /* 0x0000a8000c1e1500 */
[----:B------:R-:W0:Y:S04]  /*4c450*/  LDL R4, [R1+0x3358] ;  /* 0x0033580001047983 */ /* 0x000e280000100800 */
[----:B------:R-:W0:Y:S01]  /*4c460*/  LDL R5, [R1+0x338c] ;  /* 0x00338c0001057983 */ /* 0x000e220000100800 */
[----:B---3--:R-:W-:Y:S02]  /*4c470*/  PRMT R29, RZ, 0x7610, R29 ;  /* 0x00007610ff1d7816 */ /* 0x008fe4000000001d */
[----:B0-----:R-:W-:-:S04]  /*4c480*/  @!P1 LOP3.LUT R5, R5, R4, RZ, 0x3c, !PT ;  /* 0x0000000405059212 */ /* 0x001fc800078e3cff */
[----:B------:R-:W-:-:S04]  /*4c490*/  @!P1 LOP3.LUT R4, R5, R4, RZ, 0x3c, !PT ;  /* 0x0000000405049212 */ /* 0x000fc800078e3cff */
[----:B------:R-:W-:-:S05]  /*4c4a0*/  @!P1 LOP3.LUT R5, R5, R4, RZ, 0x3c, !PT ;  /* 0x0000000405059212 */ /* 0x000fca00078e3cff */
[----:B------:R0:W3:Y:S02]  /*4c4b0*/  @!P1 LDG.E.U16 R29, desc[UR8][R4.64] ;  /* 0x00000008041d9981 */ /* 0x0000e4000c1e1500 */
[----:B0-----:R-:W0:Y:S02]  /*4c4c0*/  S2R R5, SR_TID.X ;  /* 0x0000000000057919 */ /* 0x001e240000002100 */
[----:B--2---:R1:W-:Y:S04]  /*4c4d0*/  STL [R1+0x1e4], R14 ;  /* 0x0001e40e01007387 */ /* 0x0043e80000100800 */
[----:B-1----:R-:W2:Y:S01]  /*4c4e0*/  LDL R14, [R1+0x33a0] ;  /* 0x0033a000010e7983 */ /* 0x002ea20000100800 */
[----:B0-----:R-:W-:-:S04]  /*4c4f0*/  SHF.R.U32.HI R5, RZ, 0x5, R5 ;  /* 0x00000005ff057819 */ /* 0x001fc80000011605 */
[----:B------:R-:W-:-:S04]  /*4c500*/  SGXT.U32 R5, R5, 0x1 ;  /* 0x000000010505781a */ /* 0x000fc80000000000 */
[----:B------:R-:W-:Y:S01]  /*4c510*/  LOP3.LUT R4, R5, 0x78, RZ, 0xfc, !PT ;  /* 0x0000007805047812 */ /* 0x000fe200078efcff */
[----:B---3--:R0:W-:Y:S04]  /*4c520*/  STL [R1+0x1dc], R29 ;  /* 0x0001dc1d01007387 */ /* 0x0081e80000100800 */
[----:B0-----:R-:W3:Y:S04]  /*4c530*/  LDL.LU R29, [R1+0x45fc] ;  /* 0x0045fc00011d7983 */ /* 0x001ee80000300800 */
[----:B------:R-:W2:Y:S01]  /*4c540*/  LDL R5, [R1+0x3360] ;  /* 0x0033600001057983 */ /* 0x000ea20000100800 */
[----:B----4-:R-:W-:-:S02]  /*4c550*/  PRMT R0, RZ, 0x7610, R0 ;  /* 0x00007610ff007816 */ /* 0x010fc40000000000 */
[----:B------:R-:W-:Y:S01]  /*4c560*/  ISETP.GE.AND P0, PT, R4, UR11, PT ;  /* 0x0000000b04007c0c */ /* 0x000fe2000bf06270 */
[----:B------:R-:W-:-:S05]  /*4c570*/  @!P2 IMAD.MOV.U32 R4, RZ, RZ, R15 ;  /* 0x000000ffff04a224 */ /* 0x000fca00078e000f */
[----:B--2---:R-:W2:Y:S04]  /*4c580*/  @!P2 LDG.E.U16 R0, desc[UR8][R4.64] ;  /* 0x000000080400a981 */ /* 0x004ea8000c1e1500 */
[----:B--2---:R0:W-:Y:S04]  /*4c590*/  STL [R1+0x1d8], R0 ;  /* 0x0001d80001007387 */ /* 0x0041e80000100800 */
[----:B0-----:R-:W2:Y:S04]  /*4c5a0*/  LDL.LU R0, [R1+0x45f8] ;  /* 0x0045f80001007983 */ /* 0x001ea80000300800 */
[----:B------:R-:W4:Y:S04]  /*4c5b0*/  LDL R4, [R1+0x3368] ;  /* 0x0033680001047983 */ /* 0x000f280000100800 */
[----:B------:R-:W4:Y:S01]  /*4c5c0*/  LDL R5, [R1+0x33a8] ;  /* 0x0033a80001057983 */ /* 0x000f220000100800 */
[----:B---3--:R-:W-:-:S02]  /*4c5d0*/  PRMT R29, RZ, 0x7610, R29 ;  /* 0x00007610ff1d7816 */ /* 0x008fc4000000001d */
[----:B----4-:R-:W-:-:S04]  /*4c5e0*/  @!P3 LOP3.LUT R5, R5, R4, RZ, 0x3c, !PT ;  /* 0x000000040505b212 */ /* 0x010fc800078e3cff */
[----:B------:R-:W-:-:S04]  /*4c5f0*/  @!P3 LOP3.LUT R4, R5, R4, RZ, 0x3c, !PT ;  /* 0x000000040504b212 */ /* 0x000fc800078e3cff */
[----:B------:R-:W-:-:S05]  /*4c600*/  @!P3 LOP3.LUT R5, R5, R4, RZ, 0x3c, !PT ;  /* 0x000000040505b212 */ /* 0x000fca00078e3cff */
[----:B------:R-:W3:Y:S04]  /*4c610*/  @!P3 LDG.E.U16 R29, desc[UR8][R4.64] ;  /* 0x00000008041db981 */ /* 0x000ee8000c1e1500 */
[----:B---3--:R0:W-:Y:S04]  /*4c620*/  STL [R1+0x1d4], R29 ;  /* 0x0001d41d01007387 */ /* 0x0081e80000100800 */
[----:B------:R-:W3:Y:S04]  /*4c630*/  LDL R4, [R1+0x3370] ;  /* 0x0033700001047983 */ /* 0x000ee80000100800 */
[----:B------:R-:W3:Y:S01]  /*4c640*/  LDL R5, [R1+0x33a4] ;  /* 0x0033a40001057983 */ /* 0x000ee20000100800 */
[----:B--2---:R-:W-:Y:S01]  /*4c650*/  PRMT R0, RZ, 0x7610, R0 ;  /* 0x00007610ff007816 */ /* 0x004fe20000000000 */
        /* <DEDUP_REMOVED lines=16> */
[C---:B------:R-:W-:Y:S02]  /*4c760*/  LOP3.LUT R15, R4.reuse, 0x7c, RZ, 0xfc, !PT ;  /* 0x0000007c040f7812 */ /* 0x040fe400078efcff */
[----:B------:R-:W-:Y:S02]  /*4c770*/  LOP3.LUT R4, R4, 0x7e, RZ, 0xfc, !PT ;  /* 0x0000007e04047812 */ /* 0x000fe400078efcff */
[----:B------:R-:W-:Y:S02]  /*4c780*/  PRMT R6, RZ, 0x7610, R6 ;  /* 0x00007610ff067816 */ /* 0x000fe40000000006 */
[----:B------:R-:W-:Y:S01]  /*4c790*/  ISETP.GE.AND P3, PT, R4, UR11, PT ;  /* 0x0000000b04007c0c */ /* 0x000fe2000bf66270 */
[----:B------:R-:W-:-:S05]  /*4c7a0*/  @!P0 IMAD.MOV.U32 R4, RZ, RZ, R14 ;  /* 0x000000ffff048224 */ /* 0x000fca00078e000e */
[----:B----4-:R-:W4:Y:S01]  /*4c7b0*/  @!P0 LDG.E.U16 R6, desc[UR8][R4.64] ;  /* 0x0000000804068981 */ /* 0x010f22000c1e1500 */
[----:B------:R-:W-:-:S03]  /*4c7c0*/  ISETP.GE.AND P2, PT, R15, UR11, PT ;  /* 0x0000000b0f007c0c */ /* 0x000fc6000bf46270 */
[----:B------:R-:W2:Y:S04]  /*4c7d0*/  LDL.LU R15, [R1+0x45ec] ;  /* 0x0045ec00010f7983 */ /* 0x000ea80000300800 */
[----:B----4-:R-:W-:Y:S04]  /*4c7e0*/  STL [R1+0x1cc], R6 ;  /* 0x0001cc0601007387 */ /* 0x010fe80000100800 */
[----:B------:R-:W4:Y:S04]  /*4c7f0*/  LDL R4, [R1+0x3380] ;  /* 0x0033800001047983 */ /* 0x000f280000100800 */
[----:B------:R-:W4:Y:S01]  /*4c800*/  LDL R5, [R1+0x339c] ;  /* 0x00339c0001057983 */ /* 0x000f220000100800 */
[----:B--2---:R-:W-:-:S02]  /*4c810*/  PRMT R15, RZ, 0x7610, R15 ;  /* 0x00007610ff0f7816 */ /* 0x004fc4000000000f */
[----:B----4-:R-:W-:-:S04]  /*4c820*/  @!P1 LOP3.LUT R5, R5, R4, RZ, 0x3c, !PT ;  /* 0x0000000405059212 */ /* 0x010fc800078e3cff */
[----:B------:R-:W-:-:S04]  /*4c830*/  @!P1 LOP3.LUT R4, R5, R4, RZ, 0x3c, !PT ;  /* 0x0000000405049212 */ /* 0x000fc800078e3cff */
[----:B------:R-:W-:-:S05]  /*4c840*/  @!P1 LOP3.LUT R5, R5, R4, RZ, 0x3c, !PT ;  /* 0x0000000405059212 */ /* 0x000fca00078e3cff */
[----:B------:R-:W2:Y:S04]  /*4c850*/  @!P1 LDG.E.U16 R15, desc[UR8][R4.64] ;  /* 0x00000008040f9981 */ /* 0x000ea8000c1e1500 */
[----:B--2---:R0:W-:Y:S04]  /*4c860*/  STL [R1+0x1c8], R15 ;  /* 0x0001c80f01007387 */ /* 0x0041e80000100800 */
[----:B0-----:R-:W2:Y:S04]  /*4c870*/  LDL.LU R15, [R1+0x45e8] ;  /* 0x0045e800010f7983 */ /* 0x001ea80000300800 */
[----:B------:R-:W4:Y:S04]  /*4c880*/  LDL R4, [R1+0x3388] ;  /* 0x0033880001047983 */ /* 0x000f280000100800 */
[----:B------:R-:W4:Y:S01]  /*4c890*/  LDL R5, [R1+0x3398] ;  /* 0x0033980001057983 */ /* 0x000f220000100800 */
[----:B------:R-:W-:Y:S01]  /*4c8a0*/  PRMT R0, RZ, 0x7610, R0 ;  /* 0x00007610ff007816 */ /* 0x000fe20000000000 */
[----:B------:R-:W0:Y:S01]  /*4c8b0*/  S2R R14, SR_TID.X ;  /* 0x00000000000e7919 */ /* 0x000e220000002100 */
[----:B----4-:R-:W-:-:S04]  /*4c8c0*/  @!P2 LOP3.LUT R5, R5, R4, RZ, 0x3c, !PT ;  /* 0x000000040505a212 */ /* 0x010fc800078e3cff */
[----:B------:R-:W-:-:S04]  /*4c8d0*/  @!P2 LOP3.LUT R4, R5, R4, RZ, 0x3c, !PT ;  /* 0x000000040504a212 */ /* 0x000fc800078e3cff */
[----:B------:R-:W-:-:S05]  /*4c8e0*/  @!P2 LOP3.LUT R5, R5, R4, RZ, 0x3c, !PT ;  /* 0x000000040505a212 */ /* 0x000fca00078e3cff */
[----:B------:R-:W4:Y:S01]  /*4c8f0*/  @!P2 LDG.E.U16 R0, desc[UR8][R4.64] ;  /* 0x000000080400a981 */ /* 0x000f22000c1e1500 */
[----:B0-----:R-:W-:-:S04]  /*4c900*/  LOP3.LUT R14, R14, 0x3f, RZ, 0xc0, !PT ;  /* 0x0000003f0e0e7812 */ /* 0x001fc800078ec0ff */
[C---:B------:R-:W-:Y:S02]  /*4c910*/  ISETP.GE.AND P4, PT, R14.reuse, UR11, PT ;  /* 0x0000000b0e007c0c */ /* 0x040fe4000bf86270 */
[----:B------:R-:W-:-:S04]  /*4c920*/  LOP3.LUT R14, R14, 0x40, RZ, 0xfc, !PT ;  /* 0x000000400e0e7812 */ /* 0x000fc800078efcff */
[----:B------:R-:W-:Y:S02]  /*4c930*/  ISETP.GE.AND P1, PT, R14, UR11, PT ;  /* 0x0000000b0e007c0c */ /* 0x000fe4000bf26270 */
[----:B------:R-:W2:Y:S04]  /*4c940*/  LDL.LU R14, [R1+0x45e4] ;  /* 0x0045e400010e7983 */ /* 0x000ea80000300800 */
[----:B----4-:R0:W-:Y:S04]  /*4c950*/  STL [R1+0x1c4], R0 ;  /* 0x0001c40001007387 */ /* 0x0101e80000100800 */
[----:B0-----:R-:W4:Y:S04]  /*4c960*/  LDL.LU R0, [R1+0x45e0] ;  /* 0x0045e00001007983 */ /* 0x001f280000300800 */
[----:B------:R-:W3:Y:S04]  /*4c970*/  LDL R4, [R1+0x3390] ;  /* 0x0033900001047983 */ /* 0x000ee80000100800 */
[----:B------:R-:W3:Y:S01]  /*4c980*/  LDL R5, [R1+0x3394] ;  /* 0x0033940001057983 */ /* 0x000ee20000100800 */
[----:B--2---:R-:W-:-:S02]  /*4c990*/  PRMT R15, RZ, 0x7610, R15 ;  /* 0x00007610ff0f7816 */ /* 0x004fc4000000000f */
[----:B---3--:R-:W-:-:S04]  /*4c9a0*/  @!P3 LOP3.LUT R5, R5, R4, RZ, 0x3c, !PT ;  /* 0x000000040505b212 */ /* 0x008fc800078e3cff */
[----:B------:R-:W-:-:S04]  /*4c9b0*/  @!P3 LOP3.LUT R4, R5, R4, RZ, 0x3c, !PT ;  /* 0x000000040504b212 */ /* 0x000fc800078e3cff */
[----:B------:R-:W-:-:S05]  /*4c9c0*/  @!P3 LOP3.LUT R5, R5, R4, RZ, 0x3c, !PT ;  /* 0x000000040505b212 */ /* 0x000fca00078e3cff */
[----:B------:R-:W2:Y:S01]  /*4c9d0*/  @!P3 LDG.E.U16 R15, desc[UR8][R4.64] ;  /* 0x00000008040fb981 */ /* 0x000ea2000c1e1500 */
[----:B------:R-:W0:Y:S03]  /*4c9e0*/  S2R R6, SR_TID.X ;  /* 0x0000000000067919 */ /* 0x000e260000002100 */
[----:B--2---:R1:W-:Y:S04]  /*4c9f0*/  STL [R1+0x1c0], R15 ;  /* 0x0001c00f01007387 */ /* 0x0043e80000100800 */
[----:B-1----:R-:W2:Y:S04]  /*4ca00*/  LDL.LU R15, [R1+0x45dc] ;  /* 0x0045dc00010f7983 */ /* 0x002ea80000300800 */
[----:B------:R-:W3:Y:S04]  /*4ca10*/  LDL R4, [R1+0x3304] ;  /* 0x0033040001047983 */ /* 0x000ee80000100800 */
[----:B------:R-:W3:Y:S01]  /*4ca20*/  LDL R5, [R1+0x331c] ;  /* 0x00331c0001057983 */ /* 0x000ee20000100800 */
[----:B0-----:R-:W-:-:S04]  /*4ca30*/  SHF.R.U32.HI R6, RZ, 0x5, R6 ;  /* 0x00000005ff067819 */ /* 0x001fc80000011606 */
[----:B------:R-:W-:-:S04]  /*4ca40*/  SGXT.U32 R6, R6, 0x1 ;  /* 0x000000010606781a */ /* 0x000fc80000000000 */
[----:B------:R-:W-:Y:S02]  /*4ca50*/  ISETP.GE.AND P0, PT, R6, UR11, PT ;  /* 0x0000000b06007c0c */ /* 0x000fe4000bf06270 */
[----:B------:R-:W-:-:S11]  /*4ca60*/  PRMT R28, RZ, 0x7610, R28 ;  /* 0x00007610ff1c7816 */ /* 0x000fd6000000001c */
[----:B---3--:R-:W-:-:S04]  /*4ca70*/  @!P0 LOP3.LUT R5, R5, R4, RZ, 0x3c, !PT ;  /* 0x0000000405058212 */ /* 0x008fc800078e3cff */
[----:B------:R-:W-:-:S04]  /*4ca80*/  @!P0 LOP3.LUT R4, R5, R4, RZ, 0x3c, !PT ;  /* 0x0000000405048212 */ /* 0x000fc800078e3cff */
[----:B------:R-:W-:-:S05]  /*4ca90*/  @!P0 LOP3.LUT R5, R5, R4, RZ, 0x3c, !PT ;  /* 0x0000000405058212 */ /* 0x000fca00078e3cff */
[----:B------:R0:W3:Y:S04]  /*4caa0*/  @!P0 LDG.E.U16 R28, desc[UR8][R4.64] ;  /* 0x00000008041c8981 */ /* 0x0000e8000c1e1500 */
[----:B------:R-:W0:Y:S04]  /*4cab0*/  LDL R4, [R1+0x2f5c] ;  /* 0x002f5c0001047983 */ /* 0x000e280000100800 */
[----:B------:R-:W0:Y:S01]  /*4cac0*/  LDL R5, [R1+0x2f60] ;  /* 0x002f600001057983 */ /* 0x000e220000100800 */
[----:B----4-:R-:W-:Y:S01]  /*4cad0*/  PRMT R0, RZ, 0x7610, R0 ;  /* 0x00007610ff007816 */ /* 0x010fe20000000000 */
[----:B------:R-:W-:Y:S01]  /*4cae0*/  BAR.SYNC.DEFER_BLOCKING 0x0 ;  /* 0x0000000000007b1d */ /* 0x000fe20000010000 */
[----:B0-----:R-:W-:-:S04]  /*4caf0*/  @!P4 LOP3.LUT R5, R5, R4, RZ, 0x3c, !PT ;  /* 0x000000040505c212 */ /* 0x001fc800078e3cff */
[----:B------:R-:W-:-:S04]  /*4cb00*/  @!P4 LOP3.LUT R4, R5, R4, RZ, 0x3c, !PT ;  /* 0x000000040504c212 */ /* 0x000fc800078e3cff */
[----:B------:R-:W-:-:S05]  /*4cb10*/  @!P4 LOP3.LUT R5, R5, R4, RZ, 0x3c, !PT ;  /* 0x000000040505c212 */ /* 0x000fca00078e3cff */
[----:B------:R-:W4:Y:S04]  /*4cb20*/  @!P4 LDG.E.U16 R0, desc[UR8][R4.64] ;  /* 0x000000080400c981 */ /* 0x000f28000c1e1500 */
        /* <DEDUP_REMOVED lines=8> */
[----:B------:R-:W2:Y:S04]  /*4cbb0*/  @!P1 LDG.E.U16 R15, desc[UR8][R4.64] ;  /* 0x00000008040f9981 */ /* 0x000ea8000c1e1500 */
[----:B--2---:R0:W-:Y:S04]  /*4cbc0*/  STL [R1+0x1b8], R15 ;  /* 0x0001b80f01007387 */ /* 0x0041e80000100800 */
[----:B0-----:R-:W2:Y:S04]  /*4cbd0*/  LDL.LU R15, [R1+0x45d4] ;  /* 0x0045d400010f7983 */ /* 0x001ea80000300800 */
[----:B------:R-:W3:Y:S04]  /*4cbe0*/  LDL R4, [R1+0x2edc] ;  /* 0x002edc0001047983 */ /* 0x000ee80000100800 */
[----:B------:R-:W3:Y:S01]  /*4cbf0*/  LDL R5, [R1+0x2ee0] ;  /* 0x002ee00001057983 */ /* 0x000ee20000100800 */
[----:B----4-:R-:W-:-:S02]  /*4cc00*/  PRMT R0, RZ, 0x7610, R0 ;  /* 0x00007610ff007816 */ /* 0x010fc40000000000 */
[----:B---3--:R-:W-:-:S04]  /*4cc10*/  @!P4 LOP3.LUT R5, R5, R4, RZ, 0x3c, !PT ;  /* 0x000000040505c212 */ /* 0x008fc800078e3cff */
[----:B------:R-:W-:-:S04]  /*4cc20*/  @!P4 LOP3.LUT R4, R5, R4, RZ, 0x3c, !PT ;  /* 0x000000040504c212 */ /* 0x000fc800078e3cff */
[----:B------:R-:W-:-:S05]  /*4cc30*/  @!P4 LOP3.LUT R5, R5, R4, RZ, 0x3c, !PT ;  /* 0x000000040505c212 */ /* 0x000fca00078e3cff */
[----:B------:R-:W3:Y:S04]  /*4cc40*/  @!P4 LDG.E.U16 R0, desc[UR8][R4.64] ;  /* 0x000000080400c981 */ /* 0x000ee8000c1e1500 */
[----:B---3--:R0:W-:Y:S04]  /*4cc50*/  STL [R1+0x1b4], R0 ;  /* 0x0001b40001007387 */ /* 0x0081e80000100800 */
[----:B0-----:R-:W3:Y:S04]  /*4cc60*/  LDL.LU R0, [R1+0x45d0] ;  /* 0x0045d00001007983 */ /* 0x001ee80000300800 */
        /* <DEDUP_REMOVED lines=758> */
[----:B------:R-:W-:-:S02]  /*4fbd0*/  PRMT R14, RZ, 0x7610, R14 ;  /* 0x00007610ff0e7816 */ /* 0x000fc4000000000e */
[----:B----4-:R-:W-:-:S04]  /*4fbe0*/  @!P1 LOP3.LUT R5, R5, R4, RZ, 0x3c, !PT ;  /* 0x0000000405059212 */ /* 0x010fc800078e3cff */
[----:B------:R-:W-:-:S04]  /*4fbf0*/  @!P1 LOP3.LUT R4, R5, R4, RZ, 0x3c, !PT ;  /* 0x0000000405049212 */ /* 0x000fc800078e3cff */
[----:B------:R-:W-:-:S05]  /*4fc00*/  @!P1 LOP3.LUT R5, R5, R4, RZ, 0x3c, !PT ;  /* 0x0000000405059212 */ /* 0x000fca00078e3cff */
[----:B------:R-:W4:Y:S04]  /*4fc10*/  @!P1 LDG.E.U16 R14, desc[UR8][R4.64] ;  /* 0x00000008040e9981 */ /* 0x000f28000c1e1500 */
[----:B----4-:R0:W-:Y:S04]  /*4fc20*/  STL [R1+0x60], R14 ;  /* 0x0000600e01007387 */ /* 0x0101e80000100800 */
[----:B0-----:R-:W4:Y:S04]  /*4fc30*/  LDL.LU R14, [R1+0x447c] ;  /* 0x00447c00010e7983 */ /* 0x001f280000300800 */
[----:B------:R-:W2:Y:S04]  /*4fc40*/  LDL R4, [R1+0x1974] ;  /* 0x0019740001047983 */ /* 0x000ea80000100800 */
[----:B------:R-:W2:Y:S01]  /*4fc50*/  LDL R5, [R1+0x1978] ;  /* 0x0019780001057983 */ /* 0x000ea20000100800 */
[----:B------:R-:W-:-:S02]  /*4fc60*/  PRMT R29, RZ, 0x7610, R29 ;  /* 0x00007610ff1d7816 */ /* 0x000fc4000000001d */
[----:B--2---:R-:W-:-:S04]  /*4fc70*/  @!P4 LOP3.LUT R5, R5, R4, RZ, 0x3c, !PT ;  /* 0x000000040505c212 */ /* 0x004fc800078e3cff */
[----:B------:R-:W-:-:S04]  /*4fc80*/  @!P4 LOP3.LUT R4, R5, R4, RZ, 0x3c, !PT ;  /* 0x000000040504c212 */ /* 0x000fc800078e3cff */
[----:B------:R-:W-:-:S05]  /*4fc90*/  @!P4 LOP3.LUT R5, R5, R4, RZ, 0x3c, !PT ;  /* 0x000000040505c212 */ /* 0x000fca00078e3cff */
[----:B------:R-:W2:Y:S04]  /*4fca0*/  @!P4 LDG.E.U16 R29, desc[UR8][R4.64] ;  /* 0x00000008041dc981 */ /* 0x000ea8000c1e1500 */
[----:B--2---:R0:W-:Y:S04]  /*4fcb0*/  STL [R1+0x5c], R29 ;  /* 0x00005c1d01007387 */ /* 0x0041e80000100800 */
[----:B0-----:R-:W2:Y:S04]  /*4fcc0*/  LDL.LU R29, [R1+0x4478] ;  /* 0x00447800011d7983 */ /* 0x001ea80000300800 */
        /* <DEDUP_REMOVED lines=150> */
[----:B------:R0:W2:Y:S04]  /*50630*/  @!P1 LDG.E.U16 R15, desc[UR8][R4.64] ;  /* 0x00000008040f9981 */ /* 0x0000a8000c1e1500 */
[----:B------:R-:W0:Y:S04]  /*50640*/  LDL R4, [R1+0x14f4] ;  /* 0x0014f40001047983 */ /* 0x000e280000100800 */
[----:B------:R-:W0:Y:S01]  /*50650*/  LDL R5, [R1+0x14f8] ;  /* 0x0014f80001057983 */ /* 0x000e220000100800 */
[----:B------:R-:W-:Y:S02]  /*50660*/  PRMT R18, RZ, 0x7610, R18 ;  /* 0x00007610ff127816 */ /* 0x000fe40000000012 */
[----:B0-----:R-:W-:-:S04]  /*50670*/  @!P4 LOP3.LUT R5, R5, R4, RZ, 0x3c, !PT ;  /* 0x000000040505c212 */ /* 0x001fc800078e3cff */
[----:B------:R-:W-:-:S04]  /*50680*/  @!P4 LOP3.LUT R4, R5, R4, RZ, 0x3c, !PT ;  /* 0x000000040504c212 */ /* 0x000fc800078e3cff */
[----:B------:R-:W-:-:S05]  /*50690*/  @!P4 LOP3.LUT R5, R5, R4, RZ, 0x3c, !PT ;  /* 0x000000040505c212 */ /* 0x000fca00078e3cff */
[----:B------:R-:W3:Y:S04]  /*506a0*/  @!P4 LDG.E.U16 R18, desc[UR8][R4.64] ;  /* 0x000000080412c981 */ /* 0x000ee8000c1e1500 */
[----:B--2---:R0:W-:Y:S04]  /*506b0*/  STL [R1+0x18], R15 ;  /* 0x0000180f01007387 */ /* 0x0041e80000100800 */
[----:B0-----:R-:W2:Y:S04]  /*506c0*/  LDL R15, [R1+0x13f0] ;  /* 0x0013f000010f7983 */ /* 0x001ea80000100800 */
[----:B---3--:R0:W-:Y:S04]  /*506d0*/  STL [R1+0x14], R18 ;  /* 0x0000141201007387 */ /* 0x0081e80000100800 */
[----:B0-----:R-:W3:Y:S04]  /*506e0*/  LDL.LU R18, [R1+0x4434] ;  /* 0x0044340001127983 */ /* 0x001ee80000300800 */
        /* <DEDUP_REMOVED lines=33> */
[----:B------:R-:W2:Y:S01]  /*50900*/  @!P4 LDG.E.U16 R0, desc[UR8][R4.64] ;  /* 0x000000080400c981 */ /* 0x000ea2000c1e1500 */
[----:B----4-:R-:W-:-:S03]  /*50910*/  PRMT R14, RZ, 0x7610, R14 ;  /* 0x00007610ff0e7816 */ /* 0x010fc6000000000e */
[----:B--2---:R-:W-:Y:S04]  /*50920*/  STL [R1+0x4], R0 ;  /* 0x0000040001007387 */ /* 0x004fe80000100800 */
[----:B------:R-:W2:Y:S01]  /*50930*/  LDL R5, [R1+0x13ec] ;  /* 0x0013ec0001057983 */ /* 0x000ea20000100800 */
[----:B------:R-:W-:Y:S01]  /*50940*/  @!P1 IMAD.MOV.U32 R4, RZ, RZ, R15 ;  /* 0x000000ffff049224 */ /* 0x000fe200078e000f */
[----:B------:R-:W-:Y:S02]  /*50950*/  PRMT R29, RZ, 0x7610, R29 ;  /* 0x00007610ff1d7816 */ /* 0x000fe4000000001d */
[----:B------:R-:W4:Y:S04]  /*50960*/  LDL R15, [R1+0x12ec] ;  /* 0x0012ec00010f7983 */ /* 0x000f280000100800 */
[----:B--2---:R0:W2:Y:S04]  /*50970*/  @!P1 LDG.E.U16 R14, desc[UR8][R4.64] ;  /* 0x00000008040e9981 */ /* 0x0040a8000c1e1500 */
[----:B------:R-:W0:Y:S04]  /*50980*/  LDL R4, [R1+0x1374] ;  /* 0x0013740001047983 */ /* 0x000e280000100800 */
[----:B------:R-:W0:Y:S02]  /*50990*/  LDL R5, [R1+0x1378] ;  /* 0x0013780001057983 */ /* 0x000e240000100800 */
[----:B0-----:R-:W-:-:S04]  /*509a0*/  @!P4 LOP3.LUT R5, R5, R4, RZ, 0x3c, !PT ;  /* 0x000000040505c212 */ /* 0x001fc800078e3cff */
[----:B------:R-:W-:-:S04]  /*509b0*/  @!P4 LOP3.LUT R4, R5, R4, RZ, 0x3c, !PT ;  /* 0x000000040504c212 */ /* 0x000fc800078e3cff */
[----:B------:R-:W-:Y:S01]  /*509c0*/  @!P4 LOP3.LUT R5, R5, R4, RZ, 0x3c, !PT ;  /* 0x000000040505c212 */ /* 0x000fe200078e3cff */
[----:B--2---:R0:W-:Y:S04]  /*509d0*/  STL [R1], R14 ;  /* 0x0000000e01007387 */ /* 0x0041e80000100800 */
[----:B------:R1:W2:Y:S01]  /*509e0*/  @!P4 LDG.E.U16 R29, desc[UR8][R4.64] ;  /* 0x00000008041dc981 */ /* 0x0002a2000c1e1500 */
[----:B------:R-:W-:-:S03]  /*509f0*/  PRMT R27, RZ, 0x7610, R27 ;  /* 0x00007610ff1b7816 */ /* 0x000fc6000000001b */
[----:B0-----:R-:W2:Y:S04]  /*50a00*/  LDL R14, [R1+0x12f0] ;  /* 0x0012f000010e7983 */ /* 0x001ea80000100800 */
[----:B------:R-:W1:Y:S04]  /*50a10*/  LDL R4, [R1+0x136c] ;  /* 0x00136c0001047983 */ /* 0x000e680000100800 */
[----:B------:R-:W1:Y:S02]  /*50a20*/  LDL R5, [R1+0x1370] ;  /* 0x0013700001057983 */ /* 0x000e640000100800 */
[----:B-1----:R-:W-:-:S04]  /*50a30*/  @!P1 LOP3.LUT R5, R5, R4, RZ, 0x3c, !PT ;  /* 0x0000000405059212 */ /* 0x002fc800078e3cff */
[----:B------:R-:W-:-:S04]  /*50a40*/  @!P1 LOP3.LUT R4, R5, R4, RZ, 0x3c, !PT ;  /* 0x0000000405049212 */ /* 0x000fc800078e3cff */
[----:B------:R-:W-:Y:S01]  /*50a50*/  @!P1 LOP3.LUT R5, R5, R4, RZ, 0x3c, !PT ;  /* 0x0000000405059212 */ /* 0x000fe200078e3cff */
[----:B--2---:R0:W-:Y:S04]  /*50a60*/  STL [R1+0x4380], R29 ;  /* 0x0043801d01007387 */ /* 0x0041e80000100800 */
[----:B------:R1:W2:Y:S01]  /*50a70*/  @!P1 LDG.E.U16 R27, desc[UR8][R4.64] ;  /* 0x00000008041b9981 */ /* 0x0002a2000c1e1500 */
[----:B------:R-:W-:Y:S02]  /*50a80*/  PRMT R26, RZ, 0x7610, R26 ;  /* 0x00007610ff1a7816 */ /* 0x000fe4000000001a */
[----:B------:R-:W-:Y:S01]  /*50a90*/  PRMT R25, RZ, 0x7610, R25 ;  /* 0x00007610ff197816 */ /* 0x000fe20000000019 */
[----:B0-----:R-:W2:Y:S04]  /*50aa0*/  LDL R29, [R1+0x1278] ;  /* 0x00127800011d7983 */ /* 0x001ea80000100800 */
[----:B------:R-:W1:Y:S04]  /*50ab0*/  LDL R4, [R1+0x12f4] ;  /* 0x0012f40001047983 */ /* 0x000e680000100800 */
[----:B------:R-:W1:Y:S02]  /*50ac0*/  LDL R5, [R1+0x12f8] ;  /* 0x0012f80001057983 */ /* 0x000e640000100800 */
[----:B-1----:R-:W-:-:S04]  /*50ad0*/  @!P4 LOP3.LUT R5, R5, R4, RZ, 0x3c, !PT ;  /* 0x000000040505c212 */ /* 0x002fc800078e3cff */
[----:B------:R-:W-:-:S04]  /*50ae0*/  @!P4 LOP3.LUT R4, R5, R4, RZ, 0x3c, !PT ;  /* 0x000000040504c212 */ /* 0x000fc800078e3cff */
[----:B------:R-:W-:-:S05]  /*50af0*/  @!P4 LOP3.LUT R5, R5, R4, RZ, 0x3c, !PT ;  /* 0x000000040505c212 */ /* 0x000fca00078e3cff */
[----:B------:R0:W3:Y:S04]  /*50b00*/  @!P4 LDG.E.U16 R26, desc[UR8][R4.64] ;  /* 0x00000008041ac981 */ /* 0x0000e8000c1e1500 */
[----:B--2---:R1:W-:Y:S01]  /*50b10*/  STL [R1+0x4384], R27 ;  /* 0x0043841b01007387 */ /* 0x0043e20000100800 */
[----:B0-----:R-:W-:Y:S02]  /*50b20*/  @!P1 IMAD.MOV.U32 R4, RZ, RZ, R14 ;  /* 0x000000ffff049224 */ /* 0x001fe400078e000e */
[----:B----4-:R-:W-:Y:S01]  /*50b30*/  @!P1 IMAD.MOV.U32 R5, RZ, RZ, R15 ;  /* 0x000000ffff059224 */ /* 0x010fe200078e000f */
[----:B-1----:R-:W2:Y:S04]  /*50b40*/  LDL R27, [R1+0x1270] ;  /* 0x00127000011b7983 */ /* 0x002ea80000100800 */
[----:B------:R0:W4:Y:S04]  /*50b50*/  @!P1 LDG.E.U16 R25, desc[UR8][R4.64] ;  /* 0x0000000804199981 */ /* 0x000128000c1e1500 */
[----:B---3--:R1:W-:Y:S04]  /*50b60*/  STL [R1+0x4388], R26 ;  /* 0x0043881a01007387 */ /* 0x0083e80000100800 */
[----:B------:R-:W3:Y:S01]  /*50b70*/  LDL R5, [R1+0x1274] ;  /* 0x0012740001057983 */ /* 0x000ee20000100800 */
[----:B------:R-:W-:Y:S01]  /*50b80*/  PRMT R24, RZ, 0x7610, R24 ;  /* 0x00007610ff187816 */ /* 0x000fe20000000018 */
[----:B0-----:R-:W-:Y:S01]  /*50b90*/  @!P4 IMAD.MOV.U32 R4, RZ, RZ, R29 ;  /* 0x000000ffff04c224 */ /* 0x001fe200078e001d */
[----:B------:R-:W-:Y:S01]  /*50ba0*/  PRMT R23, RZ, 0x7610, R23 ;  /* 0x00007610ff177816 */ /* 0x000fe20000000017 */
[----:B------:R-:W2:Y:S04]  /*50bb0*/  LDL R15, [R1+0x11f4] ;  /* 0x0011f400010f7983 */ /* 0x000ea80000100800 */
[----:B------:R-:W2:Y:S04]  /*50bc0*/  LDL R14, [R1+0x11f8] ;  /* 0x0011f800010e7983 */ /* 0x000ea80000100800 */
[----:B-1----:R-:W4:Y:S04]  /*50bd0*/  LDL R26, [R1+0x126c] ;  /* 0x00126c00011a7983 */ /* 0x002f280000100800 */
[----:B---3--:R2:W3:Y:S02]  /*50be0*/  @!P4 LDG.E.U16 R24, desc[UR8][R4.64] ;  /* 0x000000080418c981 */ /* 0x0084e4000c1e1500 */
[----:B--2---:R-:W-:-:S02]  /*50bf0*/  @!P1 IMAD.MOV.U32 R4, RZ, RZ, R27 ;  /* 0x000000ffff049224 */ /* 0x004fc400078e001b */
[----:B----4-:R-:W-:-:S05]  /*50c00*/  @!P1 IMAD.MOV.U32 R5, RZ, RZ, R26 ;  /* 0x000000ffff059224 */ /* 0x010fca00078e001a */
[----:B------:R-:W2:Y:S04]  /*50c10*/  @!P1 LDG.E.U16 R23, desc[UR8][R4.64] ;  /* 0x0000000804179981 */ /* 0x000ea8000c1e1500 */
[----:B------:R0:W-:Y:S04]  /*50c20*/  STL [R1+0x438c], R25 ;  /* 0x00438c1901007387 */ /* 0x0001e80000100800 */
[----:B------:R-:W4:Y:S04]  /*50c30*/  LDL R29, [R1+0x11f0] ;  /* 0x0011f000011d7983 */ /* 0x000f280000100800 */
[----:B---3--:R1:W-:Y:S04]  /*50c40*/  STL [R1+0x4390], R24 ;  /* 0x0043901801007387 */ /* 0x0083e80000100800 */
[----:B------:R-:W3:Y:S04]  /*50c50*/  LDL R27, [R1+0x2fac] ;  /* 0x002fac00011b7983 */ /* 0x000ee80000100800 */
[----:B------:R-:W3:Y:S04]  /*50c60*/  LDL R26, [R1+0x2fb8] ;  /* 0x002fb800011a7983 */ /* 0x000ee80000100800 */
[----:B0-----:R-:W3:Y:S04]  /*50c70*/  LDL R25, [R1+0x2fb4] ;  /* 0x002fb40001197983 */ /* 0x001ee80000100800 */
[----:B-1----:R-:W3:Y:S04]  /*50c80*/  LDL R24, [R1+0x2fc0] ;  /* 0x002fc00001187983 */ /* 0x002ee80000100800 */
[----:B--2---:R0:W-:Y:S04]  /*50c90*/  STL [R1+0x4394], R23 ;  /* 0x0043941701007387 */ /* 0x0041e80000100800 */
[----:B0-----:R-:W2:Y:S01]  /*50ca0*/  LDL R23, [R1+0x11ec] ;  /* 0x0011ec0001177983 */ /* 0x001ea20000100800 */
[----:B------:R-:W-:Y:S01]  /*50cb0*/  PRMT R22, RZ, 0x7610, R22 ;  /* 0x00007610ff167816 */ /* 0x000fe20000000016 */
[----:B------:R-:W-:-:S02]  /*50cc0*/  @!P4 IMAD.MOV.U32 R4, RZ, RZ, R14 ;  /* 0x000000ffff04c224 */ /* 0x000fc400078e000e */
[----:B------:R-:W-:Y:S01]  /*50cd0*/  @!P4 IMAD.MOV.U32 R5, RZ, RZ, R15 ;  /* 0x000000ffff05c224 */ /* 0x000fe200078e000f */
[----:B------:R-:W-:Y:S02]  /*50ce0*/  PRMT R12, RZ, 0x7610, R12 ;  /* 0x00007610ff0c7816 */ /* 0x000fe4000000000c */
[----:B------:R-:W-:Y:S01]  /*50cf0*/  PRMT R11, RZ, 0x7610, R11 ;  /* 0x00007610ff0b7816 */ /* 0x000fe2000000000b */
[----:B------:R-:W3:Y:S04]  /*50d00*/  LDL R15, [R1+0x302c] ;  /* 0x00302c00010f7983 */ /* 0x000ee80000100800 */
[----:B------:R4:W3:Y:S04]  /*50d10*/  @!P4 LDG.E.U16 R22, desc[UR8][R4.64] ;  /* 0x000000080416c981 */ /* 0x0008e8000c1e1500 */
[----:B------:R-:W3:Y:S01]  /*50d20*/  LDL R14, [R1+0x3038] ;  /* 0x00303800010e7983 */ /* 0x000ee20000100800 */
[----:B----4-:R-:W-:-:S02]  /*50d30*/  @!P1 IMAD.MOV.U32 R4, RZ, RZ, R29 ;  /* 0x000000ffff049224 */ /* 0x010fc400078e001d */
[----:B--2---:R-:W-:-:S05]  /*50d40*/  @!P1 IMAD.MOV.U32 R5, RZ, RZ, R23 ;  /* 0x000000ffff059224 */ /* 0x004fca00078e0017 */
[----:B------:R3:W2:Y:S02]  /*50d50*/  @!P1 LDG.E.U16 R12, desc[UR8][R4.64] ;  /* 0x00000008040c9981 */ /* 0x0006a4000c1e1500 */
[----:B---3--:R-:W-:Y:S02]  /*50d60*/  @!P4 IMAD.MOV.U32 R4, RZ, RZ, R26 ;  /* 0x000000ffff04c224 */ /* 0x008fe400078e001a */
[----:B------:R-:W-:-:S05]  /*50d70*/  @!P4 IMAD.MOV.U32 R5, RZ, RZ, R27 ;  /* 0x000000ffff05c224 */ /* 0x000fca00078e001b */
[----:B------:R0:W3:Y:S04]  /*50d80*/  @!P4 LDG.E.U16 R11, desc[UR8][R4.64] ;  /* 0x00000008040bc981 */ /* 0x0000e8000c1e1500 */
[----:B------:R1:W-:Y:S04]  /*50d90*/  STL [R1+0x4398], R22 ;  /* 0x0043981601007387 */ /* 0x0003e80000100800 */
[----:B------:R-:W4:Y:S01]  /*50da0*/  LDL R23, [R1+0x3034] ;  /* 0x0030340001177983 */ /* 0x000f220000100800 */
[----:B------:R-:W-:-:S03]  /*50db0*/  PRMT R10, RZ, 0x7610, R10 ;  /* 0x00007610ff0a7816 */ /* 0x000fc6000000000a */
[----:B-1----:R-:W4:Y:S01]  /*50dc0*/  LDL R22, [R1+0x3040] ;  /* 0x0030400001167983 */ /* 0x002f220000100800 */
[----:B0-----:R-:W-:Y:S02]  /*50dd0*/  @!P1 IMAD.MOV.U32 R4, RZ, RZ, R24 ;  /* 0x000000ffff049224 */ /* 0x001fe400078e0018 */
[----:B------:R-:W-:Y:S01]  /*50de0*/  @!P1 IMAD.MOV.U32 R5, RZ, RZ, R25 ;  /* 0x000000ffff059224 */ /* 0x000fe200078e0019 */
[----:B------:R-:W-:-:S04]  /*50df0*/  PRMT R9, RZ, 0x7610, R9 ;  /* 0x00007610ff097816 */ /* 0x000fc80000000009 */
[----:B------:R0:W4:Y:S02]  /*50e00*/  @!P1 LDG.E.U16 R10, desc[UR8][R4.64] ;  /* 0x00000008040a9981 */ /* 0x000124000c1e1500 */
[----:B0-----:R-:W-:Y:S02]  /*50e10*/  @!P4 IMAD.MOV.U32 R4, RZ, RZ, R14 ;  /* 0x000000ffff04c224 */ /* 0x001fe400078e000e */
[----:B------:R-:W-:-:S05]  /*50e20*/  @!P4 IMAD.MOV.U32 R5, RZ, RZ, R15 ;  /* 0x000000ffff05c224 */ /* 0x000fca00078e000f */
[----:B------:R4:W4:Y:S04]  /*50e30*/  @!P4 LDG.E.U16 R9, desc[UR8][R4.64] ;  /* 0x000000080409c981 */ /* 0x000928000c1e1500 */
[----:B--2---:R0:W-:Y:S04]  /*50e40*/  STL [R1+0x439c], R12 ;  /* 0x00439c0c01007387 */ /* 0x0041e80000100800 */
[----:B---3--:R1:W-:Y:S04]  /*50e50*/  STL [R1+0x43a0], R11 ;  /* 0x0043a00b01007387 */ /* 0x0083e80000100800 */
[----:B------:R-:W2:Y:S04]  /*50e60*/  LDL R25, [R1+0x30ac] ;  /* 0x0030ac0001197983 */ /* 0x000ea80000100800 */
[----:B------:R-:W3:Y:S01]  /*50e70*/  LDL R24, [R1+0x30b8] ;  /* 0x0030b80001187983 */ /* 0x000ee20000100800 */
[----:B------:R-:W-:Y:S01]  /*50e80*/  PRMT R8, RZ, 0x7610, R8 ;  /* 0x00007610ff087816 */ /* 0x000fe20000000008 */
[----:B----4-:R-:W-:-:S02]  /*50e90*/  @!P1 IMAD.MOV.U32 R5, RZ, RZ, R23 ;  /* 0x000000ffff059224 */ /* 0x010fc400078e0017 */
[----:B------:R-:W-:-:S05]  /*50ea0*/  @!P1 IMAD.MOV.U32 R4, RZ, RZ, R22 ;  /* 0x000000ffff049224 */ /* 0x000fca00078e0016 */
[----:B------:R2:W4:Y:S01]  /*50eb0*/  @!P1 LDG.E.U16 R8, desc[UR8][R4.64] ;  /* 0x0000000804089981 */ /* 0x000522000c1e1500 */
[----:B------:R-:W-:-:S03]  /*50ec0*/  PRMT R7, RZ, 0x7610, R7 ;  /* 0x00007610ff077816 */ /* 0x000fc60000000007 */
[----:B------:R0:W-:Y:S04]  /*50ed0*/  STL [R1+0x43a4], R10 ;  /* 0x0043a40a01007387 */ /* 0x0001e80000100800 */
[----:B------:R-:W4:Y:S04]  /*50ee0*/  LDL R15, [R1+0x30b4] ;  /* 0x0030b400010f7983 */ /* 0x000f280000100800 */
[----:B------:R-:W4:Y:S04]  /*50ef0*/  LDL R14, [R1+0x30c0] ;  /* 0x0030c000010e7983 */ /* 0x000f280000100800 */
[----:B------:R0:W-:Y:S04]  /*50f00*/  STL [R1+0x43a8], R9 ;  /* 0x0043a80901007387 */ /* 0x0001e80000100800 */
[----:B------:R-:W4:Y:S04]  /*50f10*/  LDL R23, [R1+0x312c] ;  /* 0x00312c0001177983 */ /* 0x000f280000100800 */
[----:B------:R-:W4:Y:S04]  /*50f20*/  LDL R22, [R1+0x3138] ;  /* 0x0031380001167983 */ /* 0x000f280000100800 */
[----:B0-----:R-:W4:Y:S04]  /*50f30*/  LDL R12, [R1+0x3134] ;  /* 0x00313400010c7983 */ /* 0x001f280000100800 */
[----:B-1----:R-:W4:Y:S01]  /*50f40*/  LDL R11, [R1+0x3140] ;  /* 0x00314000010b7983 */ /* 0x002f220000100800 */
[----:B--2---:R-:W-:-:S02]  /*50f50*/  @!P4 IMAD.MOV.U32 R5, RZ, RZ, R25 ;  /* 0x000000ffff05c224 */ /* 0x004fc400078e0019 */
[----:B---3--:R-:W-:-:S05]  /*50f60*/  @!P4 IMAD.MOV.U32 R4, RZ, RZ, R24 ;  /* 0x000000ffff04c224 */ /* 0x008fca00078e0018 */
[----:B------:R0:W2:Y:S01]  /*50f70*/  @!P4 LDG.E.U16 R7, desc[UR8][R4.64] ;  /* 0x000000080407c981 */ /* 0x0000a2000c1e1500 */
[----:B------:R-:W-:-:S03]  /*50f80*/  PRMT R6, RZ, 0x7610, R6 ;  /* 0x00007610ff067816 */ /* 0x000fc60000000006 */
[----:B----4-:R1:W-:Y:S04]  /*50f90*/  STL [R1+0x43ac], R8 ;  /* 0x0043ac0801007387 */ /* 0x0103e80000100800 */
[----:B------:R-:W3:Y:S04]  /*50fa0*/  LDL R10, [R1+0x2f4c] ;  /* 0x002f4c00010a7983 */ /* 0x000ee80000100800 */
[----:B------:R-:W4:Y:S01]  /*50fb0*/  LDL R9, [R1+0x2f50] ;  /* 0x002f500001097983 */ /* 0x000f220000100800 */
[----:B0-----:R-:W-:-:S03]  /*50fc0*/  PRMT R5, RZ, 0x7610, R5 ;  /* 0x00007610ff057816 */ /* 0x001fc60000000005 */
[----:B------:R0:W3:Y:S02]  /*50fd0*/  @!P1 LDG.E.U16 R6, desc[UR8][R14.64] ;  /* 0x000000080e069981 */ /* 0x0000e4000c1e1500 */
[----:B0-----:R-:W-:Y:S02]  /*50fe0*/  @!P4 IMAD.MOV.U32 R15, RZ, RZ, R23 ;  /* 0x000000ffff0fc224 */ /* 0x001fe400078e0017 */
[----:B------:R-:W-:-:S05]  /*50ff0*/  @!P4 IMAD.MOV.U32 R14, RZ, RZ, R22 ;  /* 0x000000ffff0ec224 */ /* 0x000fca00078e0016 */
[----:B------:R0:W3:Y:S04]  /*51000*/  @!P4 LDG.E.U16 R5, desc[UR8][R14.64] ;  /* 0x000000080e05c981 */ /* 0x0000e8000c1e1500 */
[----:B--2---:R2:W-:Y:S04]  /*51010*/  STL [R1+0x43b0], R7 ;  /* 0x0043b00701007387 */ /* 0x0045e80000100800 */
[----:B-1----:R-:W3:Y:S04]  /*51020*/  LDL R8, [R1+0x2f44] ;  /* 0x002f440001087983 */ /* 0x002ee80000100800 */
[----:B--2---:R-:W2:Y:S01]  /*51030*/  LDL R7, [R1+0x2f48] ;  /* 0x002f480001077983 */ /* 0x004ea20000100800 */
[----:B------:R-:W-:Y:S01]  /*51040*/  PRMT R4, RZ, 0x7610, R4 ;  /* 0x00007610ff047816 */ /* 0x000fe20000000004 */
[----:B0-----:R-:W-:-:S02]  /*51050*/  @!P1 IMAD.MOV.U32 R14, RZ, RZ, R11 ;  /* 0x000000ffff0e9224 */ /* 0x001fc400078e000b */
[----:B------:R-:W-:Y:S01]  /*51060*/  @!P1 IMAD.MOV.U32 R15, RZ, RZ, R12 ;  /* 0x000000ffff0f9224 */ /* 0x000fe200078e000c */
[----:B------:R-:W-:-:S04]  /*51070*/  PRMT R21, RZ, 0x7610, R21 ;  /* 0x00007610ff157816 */ /* 0x000fc80000000015 */
[----:B------:R4:W2:Y:S02]  /*51080*/  @!P1 LDG.E.U16 R4, desc[UR8][R14.64] ;  /* 0x000000080e049981 */ /* 0x0008a4000c1e1500 */
[----:B----4-:R-:W-:Y:S02]  /*51090*/  @!P4 IMAD.MOV.U32 R14, RZ, RZ, R9 ;  /* 0x000000ffff0ec224 */ /* 0x010fe400078e0009 */
[----:B---3--:R-:W-:-:S05]  /*510a0*/  @!P4 IMAD.MOV.U32 R15, RZ, RZ, R10 ;  /* 0x000000ffff0fc224 */ /* 0x008fca00078e000a */
[----:B------:R0:W3:Y:S01]  /*510b0*/  @!P4 LDG.E.U16 R21, desc[UR8][R14.64] ;  /* 0x000000080e15c981 */ /* 0x0000e2000c1e1500 */
[----:B------:R-:W-:-:S03]  /*510c0*/  PRMT R17, RZ, 0x7610, R17 ;  /* 0x00007610ff117816 */ /* 0x000fc60000000011 */
[----:B------:R1:W-:Y:S04]  /*510d0*/  STL [R1+0x43b4], R6 ;  /* 0x0043b40601007387 */ /* 0x0003e80000100800 */
[----:B------:R4:W-:Y:S04]  /*510e0*/  STL [R1+0x43b8], R5 ;  /* 0x0043b80501007387 */ /* 0x0009e80000100800 */
[----:B-1----:R-:W3:Y:S04]  /*510f0*/  LDL R6, [R1+0x2ecc] ;  /* 0x002ecc0001067983 */ /* 0x002ee80000100800 */
[----:B----4-:R-:W4:Y:S01]  /*51100*/  LDL R5, [R1+0x2ed0] ;  /* 0x002ed00001057983 */ /* 0x010f220000100800 */
[----:B0-----:R-:W-:-:S02]  /*51110*/  @!P1 IMAD.MOV.U32 R15, RZ, RZ, R8 ;  /* 0x000000ffff0f9224 */ /* 0x001fc400078e0008 */
[----:B--2---:R-:W-:-:S05]  /*51120*/  @!P1 IMAD.MOV.U32 R14, RZ, RZ, R7 ;  /* 0x000000ffff0e9224 */ /* 0x004fca00078e0007 */
[----:B------:R0:W2:Y:S04]  /*51130*/  @!P1 LDG.E.U16 R17, desc[UR8][R14.64] ;  /* 0x000000080e119981 */ /* 0x0000a8000c1e1500 */
[----:B------:R1:W-:Y:S04]  /*51140*/  STL [R1+0x43bc], R4 ;  /* 0x0043bc0401007387 */ /* 0x0003e80000100800 */
[----:B------:R-:W2:Y:S04]  /*51150*/  LDL R22, [R1+0x2ec4] ;  /* 0x002ec40001167983 */ /* 0x000ea80000100800 */
[----:B------:R-:W2:Y:S04]  /*51160*/  LDL R12, [R1+0x2ec8] ;  /* 0x002ec800010c7983 */ /* 0x000ea80000100800 */
[----:B---3--:R-:W-:Y:S04]  /*51170*/  STL [R1+0x43c0], R21 ;  /* 0x0043c01501007387 */ /* 0x008fe80000100800 */
[----:B------:R-:W3:Y:S04]  /*51180*/  LDL R11, [R1+0x2e64] ;  /* 0x002e6400010b7983 */ /* 0x000ee80000100800 */
[----:B------:R-:W3:Y:S04]  /*51190*/  LDL R10, [R1+0x2e68] ;  /* 0x002e6800010a7983 */ /* 0x000ee80000100800 */
[----:B------:R-:W3:Y:S04]  /*511a0*/  LDL R9, [R1+0x2e5c] ;  /* 0x002e5c0001097983 */ /* 0x000ee80000100800 */
[----:B------:R-:W3:Y:S01]  /*511b0*/  LDL R8, [R1+0x2e60] ;  /* 0x002e600001087983 */ /* 0x000ee20000100800 */
[----:B0-----:R-:W-:-:S02]  /*511c0*/  @!P4 IMAD.MOV.U32 R15, RZ, RZ, R6 ;  /* 0x000000ffff0fc224 */ /* 0x001fc400078e0006 */
[----:B----4-:R-:W-:Y:S01]  /*511d0*/  @!P4 IMAD.MOV.U32 R14, RZ, RZ, R5 ;  /* 0x000000ffff0ec224 */ /* 0x010fe200078e0005 */
[----:B--2---:R-:W-:Y:S04]  /*511e0*/  STL [R1+0x43c4], R17 ;  /* 0x0043c41101007387 */ /* 0x004fe80000100800 */
[----:B------:R-:W2:Y:S04]  /*511f0*/  LDL R7, [R1+0x2de4] ;  /* 0x002de40001077983 */ /* 0x000ea80000100800 */
[----:B------:R-:W4:Y:S04]  /*51200*/  LDL R6, [R1+0x2de8] ;  /* 0x002de80001067983 */ /* 0x000f280000100800 */
[----:B------:R-:W4:Y:S04]  /*51210*/  LDL R5, [R1+0x319c] ;  /* 0x00319c0001057983 */ /* 0x000f280000100800 */
[----:B-1----:R-:W4:Y:S01]  /*51220*/  LDL R4, [R1+0x31a8] ;  /* 0x0031a80001047983 */ /* 0x002f220000100800 */
[----:B------:R-:W-:-:S02]  /*51230*/  PRMT R13, RZ, 0x7610, R13 ;  /* 0x00007610ff0d7816 */ /* 0x000fc4000000000d */
[----:B------:R-:W-:-:S04]  /*51240*/  PRMT R16, RZ, 0x7610, R16 ;  /* 0x00007610ff107816 */ /* 0x000fc80000000010 */
[----:B------:R0:W4:Y:S01]  /*51250*/  @!P4 LDG.E.U16 R13, desc[UR8][R14.64] ;  /* 0x000000080e0dc981 */ /* 0x000122000c1e1500 */
[----:B------:R-:W-:Y:S01]  /*51260*/  PRMT R18, RZ, 0x7610, R18 ;  /* 0x00007610ff127816 */ /* 0x000fe20000000012 */
[----:B0-----:R-:W-:Y:S02]  /*51270*/  @!P1 IMAD.MOV.U32 R14, RZ, RZ, R12 ;  /* 0x000000ffff0e9224 */ /* 0x001fe400078e000c */
[----:B------:R-:W-:-:S05]  /*51280*/  @!P1 IMAD.MOV.U32 R15, RZ, RZ, R22 ;  /* 0x000000ffff0f9224 */ /* 0x000fca00078e0016 */
[----:B------:R3:W4:Y:S01]  /*51290*/  @!P1 LDG.E.U16 R16, desc[UR8][R14.64] ;  /* 0x000000080e109981 */ /* 0x000722000c1e1500 */
[----:B------:R-:W-:Y:S01]  /*512a0*/  PRMT R19, RZ, 0x7610, R19 ;  /* 0x00007610ff137816 */ /* 0x000fe20000000013 */
[----:B---3--:R-:W-:Y:S02]  /*512b0*/  @!P4 IMAD.MOV.U32 R14, RZ, RZ, R10 ;  /* 0x000000ffff0ec224 */ /* 0x008fe400078e000a */
[----:B------:R-:W-:-:S05]  /*512c0*/  @!P4 IMAD.MOV.U32 R15, RZ, RZ, R11 ;  /* 0x000000ffff0fc224 */ /* 0x000fca00078e000b */
[----:B------:R0:W3:Y:S01]  /*512d0*/  @!P4 LDG.E.U16 R18, desc[UR8][R14.64] ;  /* 0x000000080e12c981 */ /* 0x0000e2000c1e1500 */
[----:B------:R-:W-:Y:S01]  /*512e0*/  PRMT R20, RZ, 0x7610, R20 ;  /* 0x00007610ff147816 */ /* 0x000fe20000000014 */
[----:B0-----:R-:W-:Y:S02]  /*512f0*/  @!P1 IMAD.MOV.U32 R14, RZ, RZ, R8 ;  /* 0x000000ffff0e9224 */ /* 0x001fe400078e0008 */
[----:B------:R-:W-:-:S05]  /*51300*/  @!P1 IMAD.MOV.U32 R15, RZ, RZ, R9 ;  /* 0x000000ffff0f9224 */ /* 0x000fca00078e0009 */
[----:B------:R2:W3:Y:S02]  /*51310*/  @!P1 LDG.E.U16 R19, desc[UR8][R14.64] ;  /* 0x000000080e139981 */ /* 0x0004e4000c1e1500 */
[----:B--2---:R-:W-:Y:S02]  /*51320*/  @!P4 IMAD.MOV.U32 R15, RZ, RZ, R7 ;  /* 0x000000ffff0fc224 */ /* 0x004fe400078e0007 */
[----:B----4-:R-:W-:-:S05]  /*51330*/  @!P4 IMAD.MOV.U32 R14, RZ, RZ, R6 ;  /* 0x000000ffff0ec224 */ /* 0x010fca00078e0006 */
[----:B------:R0:W2:Y:S01]  /*51340*/  @!P4 LDG.E.U16 R20, desc[UR8][R14.64] ;  /* 0x000000080e14c981 */ /* 0x0000a2000c1e1500 */
[----:B------:R-:W-:Y:S01]  /*51350*/  PRMT R2, RZ, 0x7610, R2 ;  /* 0x00007610ff027816 */ /* 0x000fe20000000002 */
[----:B0-----:R-:W-:Y:S02]  /*51360*/  @!P4 IMAD.MOV.U32 R14, RZ, RZ, R4 ;  /* 0x000000ffff0ec224 */ /* 0x001fe400078e0004 */
[----:B------:R-:W-:-:S05]  /*51370*/  @!P4 IMAD.MOV.U32 R15, RZ, RZ, R5 ;  /* 0x000000ffff0fc224 */ /* 0x000fca00078e0005 */
[----:B------:R-:W4:Y:S04]  /*51380*/  @!P4 LDG.E.U16 R2, desc[UR8][R14.64] ;  /* 0x000000080e02c981 */ /* 0x000f28000c1e1500 */
[----:B------:R-:W-:Y:S04]  /*51390*/  STL [R1+0x43c8], R13 ;  /* 0x0043c80d01007387 */ /* 0x000fe80000100800 */
[----:B------:R-:W-:Y:S04]  /*513a0*/  STL [R1+0x43cc], R16 ;  /* 0x0043cc1001007387 */ /* 0x000fe80000100800 */
[----:B---3--:R-:W-:Y:S04]  /*513b0*/  STL [R1+0x43d0], R18 ;  /* 0x0043d01201007387 */ /* 0x008fe80000100800 */
[----:B------:R0:W-:Y:S04]  /*513c0*/  STL [R1+0x43d4], R19 ;  /* 0x0043d41301007387 */ /* 0x0001e80000100800 */
[----:B--2---:R-:W-:Y:S04]  /*513d0*/  STL [R1+0x43d8], R20 ;  /* 0x0043d81401007387 */ /* 0x004fe80000100800 */
[----:B0-----:R-:W2:Y:S04]  /*513e0*/  LDL R19, [R1+0x31a4] ;  /* 0x0031a40001137983 */ /* 0x001ea80000100800 */
[----:B------:R-:W3:Y:S04]  /*513f0*/  LDL R18, [R1+0x31ac] ;  /* 0x0031ac0001127983 */ /* 0x000ee80000100800 */
        /* <DEDUP_REMOVED lines=19> */
[----:B----4-:R-:W-:Y:S04]  /*51530*/  STL [R1+0x34c4], R2 ;  /* 0x0034c40201007387 */ /* 0x010fe80000100800 */
        /* <DEDUP_REMOVED lines=38> */
[----:B------:R-:W-:-:S03]  /*517a0*/  PRMT R3, RZ, 0x7610, R3 ;  /* 0x00007610ff037816 */ /* 0x000fc60000000003 */
        /* <DEDUP_REMOVED lines=121> */
[----:B--2---:R-:W-:-:S02]  /*51f40*/  @!P1 IMAD.MOV.U32 R15, RZ, RZ, R19 ;  /* 0x000000ffff0f9224 */ /* 0x004fc400078e0013 */
[----:B---3--:R-:W-:-:S05]  /*51f50*/  @!P1 IMAD.MOV.U32 R14, RZ, RZ, R18 ;  /* 0x000000ffff0e9224 */ /* 0x008fca00078e0012 */
[----:B------:R-:W2:Y:S04]  /*51f60*/  @!P1 LDG.E.U16 R3, desc[UR8][R14.64] ;  /* 0x000000080e039981 */ /* 0x000ea8000c1e1500 */
        /* <DEDUP_REMOVED lines=177> */
[----:B0-----:R-:W-:-:S03]  /*52a80*/  LOP3.LUT R0, R0, 0x3f, RZ, 0xc0, !PT ;  /* 0x0000003f00007812 */ /* 0x001fc600078ec0ff */
[----:B------:R-:W-:Y:S04]  /*52a90*/  STL [R1+0x4350], R2 ;  /* 0x0043500201007387 */ /* 0x000fe80000100800 */
[----:B------:R-:W-:Y:S04]  /*52aa0*/  STL [R1+0x4358], R2 ;  /* 0x0043580201007387 */ /* 0x000fe80000100800 */
[----:B------:R-:W-:Y:S04]  /*52ab0*/  STL [R1+0x4360], R2 ;  /* 0x0043600201007387 */ /* 0x000fe80000100800 */
[----:B------:R-:W-:Y:S04]  /*52ac0*/  STL [R1+0x4368], R2 ;  /* 0x0043680201007387 */ /* 0x000fe80000100800 */
[----:B------:R-:W-:Y:S01]  /*52ad0*/  STL [R1+0x4370], R2 ;  /* 0x0043700201007387 */ /* 0x000fe20000100800 */
[----:B------:R-:W-:-:S03]  /*52ae0*/  IMAD.SHL.U32 R0, R0, 0x2, RZ ;  /* 0x0000000200007824 */ /* 0x000fc600078e00ff */
[----:B------:R-:W-:Y:S04]  /*52af0*/  STL [R1+0x4378], R2 ;  /* 0x0043780201007387 */ /* 0x000fe80000100800 */
[----:B------:R-:W-:Y:S04]  /*52b00*/  STL [R1+0x43dc], R2 ;  /* 0x0043dc0201007387 */ /* 0x000fe80000100800 */
[----:B------:R-:W-:Y:S04]  /*52b10*/  STL [R1+0x43e4], R14 ;  /* 0x0043e40e01007387 */ /* 0x000fe80000100800 */
[----:B------:R-:W-:Y:S04]  /*52b20*/  STL [R1+0x43e0], R15 ;  /* 0x0043e00f01007387 */ /* 0x000fe80000100800 */
[----:B------:R0:W-:Y:S04]  /*52b30*/  STS.U16 [R0+UR5+0x20000], R28 ;  /* 0x0200001c00007988 */ /* 0x0001e80008000405 */
[----:B--2---:R-:W-:Y:S04]  /*52b40*/  STL [R1+0x34c0], R3 ;  /* 0x0034c00301007387 */ /* 0x004fe80000100800 */
[----:B------:R-:W-:Y:S04]  /*52b50*/  STL [R1+0x43e8], R3 ;  /* 0x0043e80301007387 */ /* 0x000fe80000100800 */
[----:B0-----:R-:W2:Y:S04]  /*52b60*/  LDL.LU R28, [R1+0x4424] ;  /* 0x00442400011c7983 */ /* 0x001ea80000300800 */
[----:B------:R-:W3:Y:S04]  /*52b70*/  LDL.LU R27, [R1+0x26c] ;  /* 0x00026c00011b7983 */ /* 0x000ee80000300800 */
[----:B------:R0:W-:Y:S04]  /*52b80*/  STS.U16 [R0+UR5+0x20400], R29 ;  /* 0x0204001d00007988 */ /* 0x0001e80008000405 */
[----:B------:R-:W-:Y:S04]  /*52b90*/  STS.U16 [R0+UR5+0x20200], R16 ;  /* 0x0202001000007988 */ /* 0x000fe80008000405 */
[----:B------:R-:W-:Y:S04]  /*52ba0*/  STS.U16 [R0+UR5+0x20600], R13 ;  /* 0x0206000d00007988 */ /* 0x000fe80008000405 */
[----:B------:R-:W-:Y:S04]  /*52bb0*/  STS.U16 [R0+UR5+0x20800], R17 ;  /* 0x0208001100007988 */ /* 0x000fe80008000405 */
[----:B------:R-:W-:Y:S04]  /*52bc0*/  STS.U16 [R0+UR5+0x20a00], R21 ;  /* 0x020a001500007988 */ /* 0x000fe80008000405 */
[----:B------:R-:W-:Y:S04]  /*52bd0*/  STS.U16 [R0+UR5+0x20c00], R4 ;  /* 0x020c000400007988 */ /* 0x000fe80008000405 */
[----:B------:R-:W-:Y:S04]  /*52be0*/  STS.U16 [R0+UR5+0x20e00], R5 ;  /* 0x020e000500007988 */ /* 0x000fe80008000405 */
[----:B------:R-:W-:Y:S04]  /*52bf0*/  STS.U16 [R0+UR5+0x21000], R6 ;  /* 0x0210000600007988 */ /* 0x000fe80008000405 */
[----:B0-----:R-:W4:Y:S04]  /*52c00*/  LDL.LU R29, [R1+0x25c] ;  /* 0x00025c00011d7983 */ /* 0x001f280000300800 */
[----:B------:R-:W-:Y:S04]  /*52c10*/  STS.U16 [R0+UR5+0x21200], R7 ;  /* 0x0212000700007988 */ /* 0x000fe80008000405 */
[----:B------:R-:W-:Y:S04]  /*52c20*/  STS.U16 [R0+UR5+0x21400], R8 ;  /* 0x0214000800007988 */ /* 0x000fe80008000405 */
[----:B------:R-:W-:Y:S04]  /*52c30*/  STS.U16 [R0+UR5+0x21600], R9 ;  /* 0x0216000900007988 */ /* 0x000fe80008000405 */
[----:B------:R-:W-:Y:S04]  /*52c40*/  STS.U16 [R0+UR5+0x21a00], R10 ;  /* 0x021a000a00007988 */ /* 0x000fe80008000405 */
[----:B------:R-:W-:Y:S04]  /*52c50*/  STS.U16 [R0+UR5+0x21c00], R11 ;  /* 0x021c000b00007988 */ /* 0x000fe80008000405 */
[----:B------:R-:W-:Y:S04]  /*52c60*/  STS.U16 [R0+UR5+0x21e00], R12 ;  /* 0x021e000c00007988 */ /* 0x000fe80008000405 */
[----:B--2---:R0:W-:Y:S02]  /*52c70*/  STS.U16 [R0+UR5+0x21800], R28 ;  /* 0x0218001c00007988 */ /* 0x0041e40008000405 */
[----:B0-----:R-:W-:-:S02]  /*52c80*/  LOP3.LUT R28, R0, 0x10, RZ, 0x3c, !PT ;  /* 0x00000010001c7812 */ /* 0x001fc400078e3cff */
[----:B------:R-:W2:Y:S04]  /*52c90*/  LDL.LU R0, [R1+0x23c] ;  /* 0x00023c0001007983 */ /* 0x000ea80000300800 */
[----:B------:R-:W-:Y:S04]  /*52ca0*/  STS.U16 [R28+UR5+0x20080], R22 ;  /* 0x020080161c007988 */ /* 0x000fe80008000405 */
[----:B------:R-:W-:Y:S04]  /*52cb0*/  STS.U16 [R28+UR5+0x20280], R23 ;  /* 0x020280171c007988 */ /* 0x000fe80008000405 */
[----:B------:R-:W-:Y:S04]  /*52cc0*/  STS.U16 [R28+UR5+0x20480], R24 ;  /* 0x020480181c007988 */ /* 0x000fe80008000405 */
[----:B--2---:R0:W-:Y:S04]  /*52cd0*/  STL [R1+0x4420], R0 ;  /* 0x0044200001007387 */ /* 0x0041e80000100800 */
        /* <DEDUP_REMOVED lines=23> */
[----:B------:R0:W-:Y:S04]  /*52e50*/  STS.U16 [R28+UR5+0x20680], R25 ;  /* 0x020680191c007988 */ /* 0x0001e80008000405 */
[----:B------:R-:W2:Y:S04]  /*52e60*/  LDL.LU R24, [R1+0x1c4] ;  /* 0x0001c40001187983 */ /* 0x000ea80000300800 */
[----:B------:R1:W-:Y:S04]  /*52e70*/  STS.U16 [R28+UR5+0x20880], R26 ;  /* 0x0208801a1c007988 */ /* 0x0003e80008000405 */
[----:B---3--:R3:W-:Y:S04]  /*52e80*/  STS.U16 [R28+UR5+0x20a80], R27 ;  /* 0x020a801b1c007988 */ /* 0x0087e80008000405 */
[----:B----4-:R4:W-:Y:S04]  /*52e90*/  STS.U16 [R28+UR5+0x20c80], R29 ;  /* 0x020c801d1c007988 */ /* 0x0109e80008000405 */
[----:B0-----:R-:W2:Y:S04]  /*52ea0*/  LDL.LU R25, [R1+0x2b4] ;  /* 0x0002b40001197983 */ /* 0x001ea80000300800 */
[----:B-1----:R-:W2:Y:S04]  /*52eb0*/  LDL.LU R26, [R1+0x2a4] ;  /* 0x0002a400011a7983 */ /* 0x002ea80000300800 */
[----:B---3--:R-:W3:Y:S04]  /*52ec0*/  LDL.LU R27, [R1+0x294] ;  /* 0x00029400011b7983 */ /* 0x008ee80000300800 */
[----:B----4-:R-:W4:Y:S04]  /*52ed0*/  LDL.LU R29, [R1+0x284] ;  /* 0x00028400011d7983 */ /* 0x010f280000300800 */
[----:B--2---:R0:W-:Y:S04]  /*52ee0*/  STS.U16 [R28+UR5+0x20e80], R0 ;  /* 0x020e80001c007988 */ /* 0x0041e80008000405 */
[----:B0-----:R-:W2:Y:S04]  /*52ef0*/  LDL.LU R0, [R1+0x4420] ;  /* 0x0044200001007983 */ /* 0x001ea80000300800 */
[----:B------:R-:W-:Y:S04]  /*52f00*/  STL [R1+0x43ec], R28 ;  /* 0x0043ec1c01007387 */ /* 0x000fe80000100800 */
[----:B--2---:R0:W-:Y:S02]  /*52f10*/  STS.U16 [R28+UR5+0x21080], R0 ;  /* 0x021080001c007988 */ /* 0x0041e40008000405 */
[----:B0-----:R-:W0:Y:S02]  /*52f20*/  S2R R0, SR_TID.X ;  /* 0x0000000000007919 */ /* 0x001e240000002100 */
[----:B------:R1:W-:Y:S04]  /*52f30*/  STS.U16 [R28+UR5+0x21280], R3 ;  /* 0x021280031c007988 */ /* 0x0003e80008000405 */
[----:B------:R-:W-:Y:S04]  /*52f40*/  STS.U16 [R28+UR5+0x21480], R15 ;  /* 0x0214800f1c007988 */ /* 0x000fe80008000405 */
[----:B------:R-:W-:Y:S04]  /*52f50*/  STS.U16 [R28+UR5+0x21680], R14 ;  /* 0x0216800e1c007988 */ /* 0x000fe80008000405 */
[----:B------:R2:W-:Y:S01]  /*52f60*/  STS.U16 [R28+UR5+0x21880], R2 ;  /* 0x021880021c007988 */ /* 0x0005e20008000405 */
[----:B0-----:R-:W-:-:S05]  /*52f70*/  LOP3.LUT R0, R0, 0x3f, RZ, 0xc0, !PT ;  /* 0x0000003f00007812 */ /* 0x001fca00078ec0ff */
[----:B------:R-:W-:-:S05]  /*52f80*/  IMAD.SHL.U32 R0, R0, 0x2, RZ ;  /* 0x0000000200007824 */ /* 0x000fca00078e00ff */
[C---:B-1----:R-:W-:Y:S02]  /*52f90*/  LOP3.LUT R3, R0.reuse, 0x20, RZ, 0x3c, !PT ;  /* 0x0000002000037812 */ /* 0x042fe400078e3cff */
[----:B--2---:R-:W-:Y:S02]  /*52fa0*/  LOP3.LUT R2, R0, 0x30, RZ, 0x3c, !PT ;  /* 0x0000003000027812 */ /* 0x004fe400078e3cff */
[----:B------:R-:W2:Y:S04]  /*52fb0*/  LDL.LU R0, [R1+0x244] ;  /* 0x0002440001007983 */ /* 0x000ea80000300800 */
[----:B--2---:R0:W-:Y:S04]  /*52fc0*/  STL [R1+0x4414], R0 ;  /* 0x0044140001007387 */ /* 0x0041e80000100800 */
[----:B0-----:R-:W2:Y:S04]  /*52fd0*/  LDL.LU R0, [R1+0x254] ;  /* 0x0002540001007983 */ /* 0x001ea80000300800 */
[----:B--2---:R0:W-:Y:S04]  /*52fe0*/  STL [R1+0x4418], R0 ;  /* 0x0044180001007387 */ /* 0x0041e80000100800 */
[----:B0-----:R-:W2:Y:S04]  /*52ff0*/  LDL.LU R0, [R1+0x264] ;  /* 0x0002640001007983 */ /* 0x001ea80000300800 */
[----:B------:R-:W-:Y:S04]  /*53000*/  STS.U16 [R28+UR5+0x21a80], R20 ;  /* 0x021a80141c007988 */ /* 0x000fe80008000405 */
        /* <DEDUP_REMOVED lines=53> */
[----:B--2---:R0:W-:Y:S04]  /*53360*/  STS.U16 [R2+UR5+0x20b80], R0 ;  /* 0x020b800002007988 */ /* 0x0041e80008000405 */
[----:B0-----:R-:W2:Y:S04]  /*53370*/  LDL.LU R0, [R1+0x4418] ;  /* 0x0044180001007983 */ /* 0x001ea80000300800 */
[----:B--2---:R0:W-:Y:S04]  /*53380*/  STS.U16 [R2+UR5+0x20d80], R0 ;  /* 0x020d800002007988 */ /* 0x0041e80008000405 */
[----:B0-----:R-:W2:Y:S04]  /*53390*/  LDL.LU R0, [R1+0x4414] ;  /* 0x0044140001007983 */ /* 0x001ea80000300800 */
[----:B--2---:R-:W-:Y:S04]  /*533a0*/  STS.U16 [R2+UR5+0x20f80], R0 ;  /* 0x020f800002007988 */ /* 0x004fe80008000405 */
[----:B------:R0:W-:Y:S04]  /*533b0*/  STS.U16 [R2+UR5+0x21180], R28 ;  /* 0x0211801c02007988 */ /* 0x0001e80008000405 */
[----:B0-----:R-:W2:Y:S04]  /*533c0*/  LDL.LU R28, [R1+0x164] ;  /* 0x00016400011c7983 */ /* 0x001ea80000300800 */
[----:B--2---:R0:W-:Y:S04]  /*533d0*/  STL [R1+0x4408], R28 ;  /* 0x0044081c01007387 */ /* 0x0041e80000100800 */
[----:B0-----:R-:W2:Y:S04]  /*533e0*/  LDL.LU R28, [R1+0x168] ;  /* 0x00016800011c7983 */ /* 0x001ea80000300800 */
[----:B--2---:R0:W-:Y:S04]  /*533f0*/  STL [R1+0x440c], R28 ;  /* 0x00440c1c01007387 */ /* 0x0041e80000100800 */
[----:B0-----:R-:W2:Y:S01]  /*53400*/  LDL.LU R28, [R1+0x16c] ;  /* 0x00016c00011c7983 */ /* 0x001ea20000300800 */
[----:B------:R-:W0:Y:S03]  /*53410*/  S2R R0, SR_TID.X ;  /* 0x0000000000007919 */ /* 0x000e260000002100 */
        /* <DEDUP_REMOVED lines=8> */
[----:B-1----:R-:W2:Y:S01]  /*534a0*/  LDL.LU R28, [R1+0x170] ;  /* 0x00017000011c7983 */ /* 0x002ea20000300800 */
[----:B0-----:R-:W-:-:S03]  /*534b0*/  LOP3.LUT R0, R0, 0x3f, RZ, 0xc0, !PT ;  /* 0x0000003f00007812 */ /* 0x001fc600078ec0ff */
[----:B------:R-:W2:Y:S04]  /*534c0*/  LDL.LU R3, [R1+0x160] ;  /* 0x0001600001037983 */ /* 0x000ea80000300800 */
[----:B------:R-:W2:Y:S01]  /*534d0*/  LDL.LU R15, [R1+0x15c] ;  /* 0x00015c00010f7983 */ /* 0x000ea20000300800 */
[----:B------:R-:W-:-:S03]  /*534e0*/  IMAD.SHL.U32 R0, R0, 0x2, RZ ;  /* 0x0000000200007824 */ /* 0x000fc600078e00ff */
[----:B------:R-:W2:Y:S04]  /*534f0*/  LDL.LU R14, [R1+0x158] ;  /* 0x00015800010e7983 */ /* 0x000ea80000300800 */
[----:B------:R-:W2:Y:S04]  /*53500*/  LDL.LU R2, [R1+0x154] ;  /* 0x0001540001027983 */ /* 0x000ea80000300800 */
[----:B------:R-:W2:Y:S04]  /*53510*/  LDL.LU R20, [R1+0x150] ;  /* 0x0001500001147983 */ /* 0x000ea80000300800 */
[----:B------:R-:W2:Y:S04]  /*53520*/  LDL.LU R19, [R1+0x14c] ;  /* 0x00014c0001137983 */ /* 0x000ea80000300800 */
[----:B------:R-:W2:Y:S04]  /*53530*/  LDL.LU R18, [R1+0x148] ;  /* 0x0001480001127983 */ /* 0x000ea80000300800 */
[----:B------:R0:W-:Y:S04]  /*53540*/  STS.U16 [R0+UR5], R13 ;  /* 0x0000000d00007988 */ /* 0x0001e80008000405 */
[----:B------:R-:W2:Y:S04]  /*53550*/  LDL.LU R16, [R1+0x144] ;  /* 0x0001440001107983 */ /* 0x000ea80000300800 */
[----:B------:R1:W-:Y:S04]  /*53560*/  STS.U16 [R0+UR5+0x80], R17 ;  /* 0x0000801100007988 */ /* 0x0003e80008000405 */
[----:B------:R0:W-:Y:S04]  /*53570*/  STS.U16 [R0+UR5+0x800], R21 ;  /* 0x0008001500007988 */ /* 0x0001e80008000405 */
[----:B------:R0:W-:Y:S04]  /*53580*/  STS.U16 [R0+UR5+0x880], R4 ;  /* 0x0008800400007988 */ /* 0x0001e80008000405 */
[----:B------:R1:W-:Y:S04]  /*53590*/  STS.U16 [R0+UR5+0x1000], R5 ;  /* 0x0010000500007988 */ /* 0x0003e80008000405 */
[----:B------:R3:W-:Y:S04]  /*535a0*/  STS.U16 [R0+UR5+0x1080], R6 ;  /* 0x0010800600007988 */ /* 0x0007e80008000405 */
[----:B0-----:R-:W2:Y:S04]  /*535b0*/  LDL.LU R13, [R1+0x140] ;  /* 0x00014000010d7983 */ /* 0x001ea80000300800 */
[----:B-1----:R-:W2:Y:S04]  /*535c0*/  LDL.LU R17, [R1+0x13c] ;  /* 0x00013c0001117983 */ /* 0x002ea80000300800 */
[----:B------:R-:W2:Y:S04]  /*535d0*/  LDL.LU R21, [R1+0x138] ;  /* 0x0001380001157983 */ /* 0x000ea80000300800 */
[----:B------:R-:W2:Y:S04]  /*535e0*/  LDL.LU R4, [R1+0x134] ;  /* 0x0001340001047983 */ /* 0x000ea80000300800 */
[----:B------:R-:W2:Y:S04]  /*535f0*/  LDL.LU R5, [R1+0x130] ;  /* 0x0001300001057983 */ /* 0x000ea80000300800 */
[----:B------:R0:W-:Y:S04]  /*53600*/  STS.U16 [R0+UR5+0x1800], R7 ;  /* 0x0018000700007988 */ /* 0x0001e80008000405 */
[----:B---3--:R-:W3:Y:S04]  /*53610*/  LDL.LU R6, [R1+0x12c] ;  /* 0x00012c0001067983 */ /* 0x008ee80000300800 */
[----:B------:R1:W-:Y:S04]  /*53620*/  STS.U16 [R0+UR5+0x1880], R8 ;  /* 0x0018800800007988 */ /* 0x0003e80008000405 */
[----:B------:R0:W-:Y:S04]  /*53630*/  STS.U16 [R0+UR5+0x2000], R9 ;  /* 0x0020000900007988 */ /* 0x0001e80008000405 */
[----:B------:R0:W-:Y:S04]  /*53640*/  STS.U16 [R0+UR5+0x2080], R10 ;  /* 0x0020800a00007988 */ /* 0x0001e80008000405 */
[----:B------:R1:W-:Y:S04]  /*53650*/  STS.U16 [R0+UR5+0x2800], R11 ;  /* 0x0028000b00007988 */ /* 0x0003e80008000405 */
[----:B------:R4:W-:Y:S04]  /*53660*/  STS.U16 [R0+UR5+0x2880], R12 ;  /* 0x0028800c00007988 */ /* 0x0009e80008000405 */
[----:B0-----:R-:W3:Y:S04]  /*53670*/  LDL.LU R7, [R1+0x128] ;  /* 0x0001280001077983 */ /* 0x001ee80000300800 */
[----:B-1----:R-:W3:Y:S04]  /*53680*/  LDL.LU R8, [R1+0x124] ;  /* 0x0001240001087983 */ /* 0x002ee80000300800 */
[----:B------:R-:W3:Y:S04]  /*53690*/  LDL.LU R9, [R1+0x120] ;  /* 0x0001200001097983 */ /* 0x000ee80000300800 */
[----:B------:R-:W3:Y:S04]  /*536a0*/  LDL.LU R10, [R1+0x11c] ;  /* 0x00011c00010a7983 */ /* 0x000ee80000300800 */
[----:B------:R-:W3:Y:S04]  /*536b0*/  LDL.LU R11, [R1+0x118] ;  /* 0x00011800010b7983 */ /* 0x000ee80000300800 */
[----:B------:R0:W-:Y:S04]  /*536c0*/  STS.U16 [R0+UR5+0x3000], R22 ;  /* 0x0030001600007988 */ /* 0x0001e80008000405 */
[----:B----4-:R-:W4:Y:S04]  /*536d0*/  LDL.LU R12, [R1+0x114] ;  /* 0x00011400010c7983 */ /* 0x010f280000300800 */
        /* <DEDUP_REMOVED lines=11> */
[----:B------:R-:W3:Y:S04]  /*53790*/  LDL.LU R27, [R1+0xfc] ;  /* 0x0000fc00011b7983 */ /* 0x000ee80000300800 */
[----:B0-----:R-:W3:Y:S04]  /*537a0*/  LDL.LU R29, [R1+0xf8] ;  /* 0x0000f800011d7983 */ /* 0x001ee80000300800 */
[----:B--2---:R0:W-:Y:S04]  /*537b0*/  STS.U16 [R0+UR5+0x4880], R28 ;  /* 0x0048801c00007988 */ /* 0x0041e80008000405 */
[----:B0-----:R-:W2:Y:S04]  /*537c0*/  LDL.LU R28, [R1+0x4410] ;  /* 0x00441000011c7983 */ /* 0x001ea80000300800 */
[----:B--2---:R0:W-:Y:S04]  /*537d0*/  STS.U16 [R0+UR5+0x5000], R28 ;  /* 0x0050001c00007988 */ /* 0x0041e80008000405 */
[----:B0-----:R-:W2:Y:S04]  /*537e0*/  LDL.LU R28, [R1+0x440c] ;  /* 0x00440c00011c7983 */ /* 0x001ea80000300800 */
[----:B--2---:R0:W-:Y:S04]  /*537f0*/  STS.U16 [R0+UR5+0x5080], R28 ;  /* 0x0050801c00007988 */ /* 0x0041e80008000405 */
[----:B0-----:R-:W2:Y:S04]  /*53800*/  LDL.LU R28, [R1+0x4408] ;  /* 0x00440800011c7983 */ /* 0x001ea80000300800 */
[----:B--2---:R0:W-:Y:S04]  /*53810*/  STS.U16 [R0+UR5+0x5800], R28 ;  /* 0x0058001c00007988 */ /* 0x0041e80008000405 */
[----:B0-----:R-:W2:Y:S04]  /*53820*/  LDL.LU R28, [R1+0xe8] ;  /* 0x0000e800011c7983 */ /* 0x001ea80000300800 */
        /* <DEDUP_REMOVED lines=31> */
[----:B---3--:R0:W-:Y:S04]  /*53a20*/  STS.U16 [R0+UR5+0x9000], R6 ;  /* 0x0090000600007988 */ /* 0x0081e80008000405 */
[----:B------:R-:W3:Y:S04]  /*53a30*/  LDL.LU R5, [R1+0xb4] ;  /* 0x0000b40001057983 */ /* 0x000ee80000300800 */
        /* <DEDUP_REMOVED lines=10> */
[----:B----4-:R0:W-:Y:S04]  /*53ae0*/  STS.U16 [R0+UR5+0xa800], R12 ;  /* 0x00a8000c00007988 */ /* 0x0101e80008000405 */
[----:B------:R-:W4:Y:S04]  /*53af0*/  LDL.LU R11, [R1+0x9c] ;  /* 0x00009c00010b7983 */ /* 0x000f280000300800 */
        /* <DEDUP_REMOVED lines=12> */
[----:B------:R1:W-:Y:S04]  /*53bc0*/  STS.U16 [R0+UR5+0xc080], R29 ;  /* 0x00c0801d00007988 */ /* 0x0003e80008000405 */
[----:B0-----:R-:W3:Y:S04]  /*53bd0*/  LDL.LU R27, [R1+0x80] ;  /* 0x00008000011b7983 */ /* 0x001ee80000300800 */
[----:B-1----:R-:W3:Y:S04]  /*53be0*/  LDL.LU R29, [R1+0x7c] ;  /* 0x00007c00011d7983 */ /* 0x002ee80000300800 */
        /* <DEDUP_REMOVED lines=24> */
[----:B---3--:R-:W-:Y:S04]  /*53d70*/  STS.U16 [R0+UR5+0x10800], R5 ;  /* 0x0108000500007988 */ /* 0x008fe80008000405 */
[----:B--2---:R0:W-:Y:S04]  /*53d80*/  STL [R1+0x43f8], R28 ;  /* 0x0043f81c01007387 */ /* 0x0041e80000100800 */
[----:B0-----:R-:W2:Y:S04]  /*53d90*/  LDL.LU R28, [R1+0x78] ;  /* 0x00007800011c7983 */ /* 0x001ea80000300800 */
        /* <DEDUP_REMOVED lines=12> */
[----:B------:R0:W-:Y:S04]  /*53e60*/  STS.U16 [R0+UR5+0x10880], R6 ;  /* 0x0108800600007988 */ /* 0x0001e80008000405 */
[----:B------:R-:W3:Y:S04]  /*53e70*/  LDL.LU R5, [R1+0x38] ;  /* 0x0000380001057983 */ /* 0x000ee80000300800 */
[----:B------:R1:W-:Y:S04]  /*53e80*/  STS.U16 [R0+UR5+0x11000], R7 ;  /* 0x0110000700007988 */ /* 0x0003e80008000405 */
[----:B------:R0:W-:Y:S04]  /*53e90*/  STS.U16 [R0+UR5+0x11080], R8 ;  /* 0x0110800800007988 */ /* 0x0001e80008000405 */
[----:B------:R0:W-:Y:S04]  /*53ea0*/  STS.U16 [R0+UR5+0x11800], R9 ;  /* 0x0118000900007988 */ /* 0x0001e80008000405 */
[----:B------:R1:W-:Y:S04]  /*53eb0*/  STS.U16 [R0+UR5+0x11880], R10 ;  /* 0x0118800a00007988 */ /* 0x0003e80008000405 */
[----:B----4-:R4:W-:Y:S04]  /*53ec0*/  STS.U16 [R0+UR5+0x12000], R11 ;  /* 0x0120000b00007988 */ /* 0x0109e80008000405 */
        /* <DEDUP_REMOVED lines=21> */
[----:B-1----:R-:W3:Y:S04]  /*54020*/  LDL.LU R29, [R1] ;  /* 0x00000000011d7983 */ /* 0x002ee80000300800 */
[----:B--2---:R0:W-:Y:S04]  /*54030*/  STS.U16 [R0+UR5+0x14080], R28 ;  /* 0x0140801c00007988 */ /* 0x0041e80008000405 */
[----:B0-----:R-:W2:Y:S04]  /*54040*/  LDL.LU R28, [R1+0x43f8] ;  /* 0x0043f800011c7983 */ /* 0x001ea80000300800 */
[----:B--2---:R0:W-:Y:S04]  /*54050*/  STS.U16 [R0+UR5+0x14800], R28 ;  /* 0x0148001c00007988 */ /* 0x0041e80008000405 */
[----:B0-----:R-:W2:Y:S04]  /*54060*/  LDL.LU R28, [R1+0x43f4] ;  /* 0x0043f400011c7983 */ /* 0x001ea80000300800 */
[----:B--2---:R0:W-:Y:S04]  /*54070*/  STS.U16 [R0+UR5+0x14880], R28 ;  /* 0x0148801c00007988 */ /* 0x0041e80008000405 */
[----:B0-----:R-:W2:Y:S04]  /*54080*/  LDL.LU R28, [R1+0x43f0] ;  /* 0x0043f000011c7983 */ /* 0x001ea80000300800 */
[----:B---3--:R-:W-:Y:S04]  /*54090*/  STS.U16 [R0+UR5+0x15080], R3 ;  /* 0x0150800300007988 */ /* 0x008fe80008000405 */
        /* <DEDUP_REMOVED lines=12> */
[----:B--2---:R0:W-:Y:S04]  /*54160*/  STS.U16 [R0+UR5+0x15000], R28 ;  /* 0x0150001c00007988 */ /* 0x0041e80008000405 */
[----:B0-----:R-:W2:Y:S04]  /*54170*/  LDL.LU R28, [R1+0x43ec] ;  /* 0x0043ec00011c7983 */ /* 0x001ea80000300800 */
[----:B------:R-:W3:Y:S04]  /*54180*/  LDL.LU R3, [R1+0x43e8] ;  /* 0x0043e80001037983 */ /* 0x000ee80000300800 */
        /* <DEDUP_REMOVED lines=11> */
[----:B------:R-:W3:Y:S04]  /*54240*/  LDL.LU R5, [R1+0x43b8] ;  /* 0x0043b80001057983 */ /* 0x000ee80000300800 */
[----:B------:R0:W-:Y:S04]  /*54250*/  STS.U16 [R0+UR5+0x18800], R6 ;  /* 0x0188000600007988 */ /* 0x0001e80008000405 */
        /* <DEDUP_REMOVED lines=10> */
[----:B----4-:R-:W4:Y:S04]  /*54300*/  LDL.LU R11, [R1+0x43a0] ;  /* 0x0043a000010b7983 */ /* 0x010f280000300800 */
[----:B------:R0:W-:Y:S04]  /*54310*/  STS.U16 [R0+UR5+0x1a000], R12 ;  /* 0x01a0000c00007988 */ /* 0x0001e80008000405 */
[----:B------:R1:W-:Y:S04]  /*54320*/  STS.U16 [R0+UR5+0x1a080], R22 ;  /* 0x01a0801600007988 */ /* 0x0003e80008000405 */
[----:B------:R0:W-:Y:S04]  /*54330*/  STS.U16 [R0+UR5+0x1a800], R23 ;  /* 0x01a8001700007988 */ /* 0x0001e80008000405 */
[----:B------:R0:W-:Y:S04]  /*54340*/  STS.U16 [R0+UR5+0x1a880], R24 ;  /* 0x01a8801800007988 */ /* 0x0001e80008000405 */
[----:B------:R1:W-:Y:S04]  /*54350*/  STS.U16 [R0+UR5+0x1b000], R25 ;  /* 0x01b0001900007988 */ /* 0x0003e80008000405 */
[----:B------:R1:W-:Y:S04]  /*54360*/  STS.U16 [R0+UR5+0x1b080], R26 ;  /* 0x01b0801a00007988 */ /* 0x0003e80008000405 */
[----:B0-----:R-:W4:Y:S04]  /*54370*/  LDL.LU R12, [R1+0x439c] ;  /* 0x00439c00010c7983 */ /* 0x001f280000300800 */
[----:B-1----:R-:W4:Y:S04]  /*54380*/  LDL.LU R22, [R1+0x4398] ;  /* 0x0043980001167983 */ /* 0x002f280000300800 */
[----:B------:R-:W4:Y:S04]  /*54390*/  LDL.LU R23, [R1+0x4394] ;  /* 0x0043940001177983 */ /* 0x000f280000300800 */
[----:B------:R-:W4:Y:S04]  /*543a0*/  LDL.LU R24, [R1+0x4390] ;  /* 0x0043900001187983 */ /* 0x000f280000300800 */
[----:B------:R-:W4:Y:S04]  /*543b0*/  LDL.LU R25, [R1+0x438c] ;  /* 0x00438c0001197983 */ /* 0x000f280000300800 */
[----:B------:R-:W4:Y:S04]  /*543c0*/  LDL.LU R26, [R1+0x4388] ;  /* 0x00438800011a7983 */ /* 0x000f280000300800 */
[----:B------:R0:W-:Y:S04]  /*543d0*/  STS.U16 [R0+UR5+0x1b800], R27 ;  /* 0x01b8001b00007988 */ /* 0x0001e80008000405 */
[----:B------:R1:W-:Y:S04]  /*543e0*/  STS.U16 [R0+UR5+0x1b880], R29 ;  /* 0x01b8801d00007988 */ /* 0x0003e80008000405 */
[----:B0-----:R-:W4:Y:S04]  /*543f0*/  LDL.LU R27, [R1+0x4384] ;  /* 0x00438400011b7983 */ /* 0x001f280000300800 */
[----:B-1----:R-:W4:Y:S04]  /*54400*/  LDL.LU R29, [R1+0x4380] ;  /* 0x00438000011d7983 */ /* 0x002f280000300800 */
[----:B--2---:R0:W-:Y:S04]  /*54410*/  STS.U16 [R0+UR5+0x1f880], R4 ;  /* 0x01f8800400007988 */ /* 0x0041e80008000405 */
[----:B---3--:R1:W-:Y:S04]  /*54420*/  STS.U16 [R0+UR5+0x1f800], R5 ;  /* 0x01f8000500007988 */ /* 0x0083e80008000405 */
[----:B0-----:R-:W2:Y:S04]  /*54430*/  LDL R4, [R1+0x2f3c] ;  /* 0x002f3c0001047983 */ /* 0x001ea80000100800 */
[----:B-1----:R-:W2:Y:S01]  /*54440*/  LDL R5, [R1+0x2f40] ;  /* 0x002f400001057983 */ /* 0x002ea20000100800 */
[----:B------:R-:W-:-:S02]  /*54450*/  PRMT R2, RZ, 0x7610, R2 ;  /* 0x00007610ff027816 */ /* 0x000fc40000000002 */
[----:B--2---:R-:W-:-:S04]  /*54460*/  @!P4 LOP3.LUT R5, R5, R4, RZ, 0x3c, !PT ;  /* 0x000000040505c212 */ /* 0x004fc800078e3cff */
[----:B------:R-:W-:-:S04]  /*54470*/  @!P4 LOP3.LUT R4, R5, R4, RZ, 0x3c, !PT ;  /* 0x000000040504c212 */ /* 0x000fc800078e3cff */
[----:B------:R-:W-:-:S05]  /*54480*/  @!P4 LOP3.LUT R5, R5, R4, RZ, 0x3c, !PT ;  /* 0x000000040505c212 */ /* 0x000fca00078e3cff */
[----:B------:R-:W2:Y:S04]  /*54490*/  @!P4 LDG.E.U16 R2, desc[UR8][R4.64] ;  /* 0x000000080402c981 */ /* 0x000ea8000c1e1500 */
[----:B----4-:R-:W-:Y:S04]  /*544a0*/  STS.U16 [R0+UR5+0x1c000], R29 ;  /* 0x01c0001d00007988 */ /* 0x010fe80008000405 */
        /* <DEDUP_REMOVED lines=19> */
[----:B------:R0:W-:Y:S04]  /*545e0*/  STS.U16 [R28+UR5+0x1900], R20 ;  /* 0x001900141c007988 */ /* 0x0001e80008000405 */
[----:B0-----:R-:W3:Y:S04]  /*545f0*/  LDL.LU R28, [R1+0x437c] ;  /* 0x00437c00011c7983 */ /* 0x001ee80000300800 */
        /* <DEDUP_REMOVED lines=6132> */
[----:B------:R-:W4:Y:S02]  /*6c540*/  LDL R5, [R1+0x16d0] ;  /* 0x0016d00001057983 */ /* 0x000f240000100800 */
[----:B----4-:R-:W-:-:S02]  /*6c550*/  @!P1 LOP3.LUT R5, R5, R4, RZ, 0x3c, !PT ;  /* 0x0000000405059212 */ /* 0x010fc400078e3cff */
[----:B---3--:R-:W-:Y:S02]  /*6c560*/  PRMT R28, RZ, 0x7610, R28 ;  /* 0x00007610ff1c7816 */ /* 0x008fe4000000001c */
        /* <DEDUP_REMOVED lines=1233> */
[----:B------:R-:W3:Y:S04]  /*71280*/  @!P4 LDG.E.U16 R28, desc[UR8][R4.64] ;  /* 0x00000008041cc981 */ /* 0x000ee8000c1e1500 */
[----:B--2---:R-:W-:Y:S04]  /*71290*/  STL [R1+0x34c8], R2 ;  /* 0x0034c80201007387 */ /* 0x004fe80000100800 */
[----:B---3--:R0:W-:Y:S04]  /*712a0*/  STL [R1+0xb0], R28 ;  /* 0x0000b01c01007387 */ /* 0x0081e80000100800 */
[----:B0-----:R-:W2:Y:S04]  /*712b0*/  LDL.LU R28, [R1+0x36b0] ;  /* 0x0036b000011c7983 */ /* 0x001ea80000300800 */
[----:B------:R-:W3:Y:S04]  /*712c0*/  LDL R4, [R1+0x11dc] ;  /* 0x0011dc0001047983 */ /* 0x000ee80000100800 */
[----:B------:R-:W3:Y:S02]  /*712d0*/  LDL R5, [R1+0x11e0] ;  /* 0x0011e00001057983 */ /* 0x000ee40000100800 */
[----:B---3--:R-:W-:-:S02]  /*712e0*/  @!P1 LOP3.LUT R5, R5, R4, RZ, 0x3c, !PT ;  /* 0x0000000405059212 */ /* 0x008fc400078e3cff */
[----:B--2---:R-:W-:Y:S02]  /*712f0*/  PRMT R28, RZ, 0x7610, R28 ;  /* 0x00007610ff1c7816 */ /* 0x004fe4000000001c */
[----:B------:R-:W-:-:S04]  /*71300*/  @!P1 LOP3.LUT R4, R5, R4, RZ, 0x3c, !PT ;  /* 0x0000000405049212 */ /* 0x000fc800078e3cff */
[----:B------:R-:W-:-:S05]  /*71310*/  @!P1 LOP3.LUT R5, R5, R4, RZ, 0x3c, !PT ;  /* 0x0000000405059212 */ /* 0x000fca00078e3cff */
[----:B------:R-:W2:Y:S04]  /*71320*/  @!P1 LDG.E.U16 R28, desc[UR8][R4.64] ;  /* 0x00000008041c9981 */ /* 0x000ea8000c1e1500 */
[----:B--2---:R0:W-:Y:S04]  /*71330*/  STL [R1+0xac], R28 ;  /* 0x0000ac1c01007387 */ /* 0x0041e80000100800 */
        /* <DEDUP_REMOVED lines=92> */
[----:B------:R-:W3:Y:S01]  /*71900*/  LDL R5, [R1+0x2fa8] ;  /* 0x002fa80001057983 */ /* 0x000ee20000100800 */
[----:B------:R-:W-:-:S02]  /*71910*/  PRMT R3, RZ, 0x7610, R3 ;  /* 0x00007610ff037816 */ /* 0x000fc40000000003 */
[----:B---3--:R-:W-:-:S04]  /*71920*/  @!P4 LOP3.LUT R5, R5, R4, RZ, 0x3c, !PT ;  /* 0x000000040505c212 */ /* 0x008fc800078e3cff */
[----:B------:R-:W-:-:S04]  /*71930*/  @!P4 LOP3.LUT R4, R5, R4, RZ, 0x3c, !PT ;  /* 0x000000040504c212 */ /* 0x000fc800078e3cff */
[----:B------:R-:W-:-:S05]  /*71940*/  @!P4 LOP3.LUT R5, R5, R4, RZ, 0x3c, !PT ;  /* 0x000000040505c212 */ /* 0x000fca00078e3cff */
[----:B------:R0:W3:Y:S04]  /*71950*/  @!P4 LDG.E.U16 R3, desc[UR8][R4.64] ;  /* 0x000000080403c981 */ /* 0x0000e8000c1e1500 */
[----:B------:R-:W0:Y:S04]  /*71960*/  LDL R4, [R1+0x2fa4] ;  /* 0x002fa40001047983 */ /* 0x000e280000100800 */
[----:B------:R-:W0:Y:S01]  /*71970*/  LDL R5, [R1+0x2fb0] ;  /* 0x002fb00001057983 */ /* 0x000e220000100800 */
[----:B--2---:R-:W-:Y:S02]  /*71980*/  PRMT R28, RZ, 0x7610, R28 ;  /* 0x00007610ff1c7816 */ /* 0x004fe4000000001c */
[----:B0-----:R-:W-:-:S04]  /*71990*/  @!P1 LOP3.LUT R5, R5, R4, RZ, 0x3c, !PT ;  /* 0x0000000405059212 */ /* 0x001fc800078e3cff */
[----:B------:R-:W-:-:S04]  /*719a0*/  @!P1 LOP3.LUT R4, R5, R4, RZ, 0x3c, !PT ;  /* 0x0000000405049212 */ /* 0x000fc800078e3cff */
[----:B------:R-:W-:-:S05]  /*719b0*/  @!P1 LOP3.LUT R5, R5, R4, RZ, 0x3c, !PT ;  /* 0x0000000405059212 */ /* 0x000fca00078e3cff */
[----:B------:R-:W2:Y:S04]  /*719c0*/  @!P1 LDG.E.U16 R28, desc[UR8][R4.64] ;  /* 0x00000008041c9981 */ /* 0x000ea8000c1e1500 */
[----:B---3--:R-:W-:Y:S04]  /*719d0*/  STL [R1+0x34cc], R3 ;  /* 0x0034cc0301007387 */ /* 0x008fe80000100800 */
        /* <DEDUP_REMOVED lines=61> */
[----:B---3--:R0:W-:Y:S04]  /*71db0*/  STL [R1+0x64], R15 ;  /* 0x0000640f01007387 */ /* 0x0081e80000100800 */
[----:B0-----:R-:W3:Y:S04]  /*71dc0*/  LDL R15, [R1+0x3020] ;  /* 0x00302000010f7983 */ /* 0x001ee80000100800 */
[----:B--2---:R0:W-:Y:S04]  /*71dd0*/  STL [R1+0x60], R28 ;  /* 0x0000601c01007387 */ /* 0x0041e80000100800 */
[----:B0-----:R-:W2:Y:S04]  /*71de0*/  LDL.LU R28, [R1+0x3668] ;  /* 0x00366800011c7983 */ /* 0x001ea80000300800 */
[----:B------:R-:W4:Y:S04]  /*71df0*/  LDL R4, [R1+0x2ff4] ;  /* 0x002ff40001047983 */ /* 0x000f280000100800 */
[----:B------:R-:W4:Y:S02]  /*71e00*/  LDL R5, [R1+0x3000] ;  /* 0x0030000001057983 */ /* 0x000f240000100800 */
[----:B----4-:R-:W-:-:S02]  /*71e10*/  @!P1 LOP3.LUT R5, R5, R4, RZ, 0x3c, !PT ;  /* 0x0000000405059212 */ /* 0x010fc400078e3cff */
[----:B--2---:R-:W-:Y:S02]  /*71e20*/  PRMT R28, RZ, 0x7610, R28 ;  /* 0x00007610ff1c7816 */ /* 0x004fe4000000001c */
[----:B------:R-:W-:-:S04]  /*71e30*/  @!P1 LOP3.LUT R4, R5, R4, RZ, 0x3c, !PT ;  /* 0x0000000405049212 */ /* 0x000fc800078e3cff */
[----:B------:R-:W-:-:S05]  /*71e40*/  @!P1 LOP3.LUT R5, R5, R4, RZ, 0x3c, !PT ;  /* 0x0000000405059212 */ /* 0x000fca00078e3cff */
[----:B------:R-:W2:Y:S04]  /*71e50*/  @!P1 LDG.E.U16 R28, desc[UR8][R4.64] ;  /* 0x00000008041c9981 */ /* 0x000ea8000c1e1500 */
        /* <DEDUP_REMOVED lines=29> */
[----:B------:R-:W4:Y:S01]  /*72030*/  LDL R5, [R1+0x3014] ;  /* 0x0030140001057983 */ /* 0x000f220000100800 */
[----:B---3--:R-:W-:-:S03]  /*72040*/  @!P1 IMAD.MOV.U32 R4, RZ, RZ, R15 ;  /* 0x000000ffff049224 */ /* 0x008fc600078e000f */
[----:B------:R-:W3:Y:S01]  /*72050*/  LDL R15, [R1+0x3058] ;  /* 0x00305800010f7983 */ /* 0x000ee20000100800 */
[----:B--2---:R-:W-:-:S06]  /*72060*/  PRMT R28, RZ, 0x7610, R28 ;  /* 0x00007610ff1c7816 */ /* 0x004fcc000000001c */
[----:B----4-:R-:W2:Y:S04]  /*72070*/  @!P1 LDG.E.U16 R28, desc[UR8][R4.64] ;  /* 0x00000008041c9981 */ /* 0x010ea8000c1e1500 */
[----:B--2---:R0:W-:Y:S04]  /*72080*/  STL [R1+0x4c], R28 ;  /* 0x00004c1c01007387 */ /* 0x0041e80000100800 */
[----:B0-----:R-:W2:Y:S04]  /*72090*/  LDL.LU R28, [R1+0x3654] ;  /* 0x00365400011c7983 */ /* 0x001ea80000300800 */
[----:B------:R-:W4:Y:S04]  /*720a0*/  LDL R4, [R1+0x301c] ;  /* 0x00301c0001047983 */ /* 0x000f280000100800 */
[----:B------:R-:W4:Y:S01]  /*720b0*/  LDL R5, [R1+0x3028] ;  /* 0x0030280001057983 */ /* 0x000f220000100800 */
[----:B------:R-:W-:-:S02]  /*720c0*/  PRMT R7, RZ, 0x7610, R7 ;  /* 0x00007610ff077816 */ /* 0x000fc40000000007 */
[----:B----4-:R-:W-:-:S04]  /*720d0*/  @!P4 LOP3.LUT R5, R5, R4, RZ, 0x3c, !PT ;  /* 0x000000040505c212 */ /* 0x010fc800078e3cff */
[----:B------:R-:W-:-:S04]  /*720e0*/  @!P4 LOP3.LUT R4, R5, R4, RZ, 0x3c, !PT ;  /* 0x000000040504c212 */ /* 0x000fc800078e3cff */
[----:B------:R-:W-:-:S05]  /*720f0*/  @!P4 LOP3.LUT R5, R5, R4, RZ, 0x3c, !PT ;  /* 0x000000040505c212 */ /* 0x000fca00078e3cff */
[----:B------:R0:W4:Y:S04]  /*72100*/  @!P4 LDG.E.U16 R7, desc[UR8][R4.64] ;  /* 0x000000080407c981 */ /* 0x000128000c1e1500 */
[----:B------:R-:W0:Y:S04]  /*72110*/  LDL R4, [R1+0x3024] ;  /* 0x0030240001047983 */ /* 0x000e280000100800 */
[----:B------:R-:W0:Y:S01]  /*72120*/  LDL R5, [R1+0x3030] ;  /* 0x0030300001057983 */ /* 0x000e220000100800 */
[----:B------:R-:W-:Y:S02]  /*72130*/  PRMT R10, RZ, 0x7610, R10 ;  /* 0x00007610ff0a7816 */ /* 0x000fe4000000000a */
[----:B0-----:R-:W-:-:S04]  /*72140*/  @!P1 LOP3.LUT R5, R5, R4, RZ, 0x3c, !PT ;  /* 0x0000000405059212 */ /* 0x001fc800078e3cff */
[----:B------:R-:W-:-:S04]  /*72150*/  @!P1 LOP3.LUT R4, R5, R4, RZ, 0x3c, !PT ;  /* 0x0000000405049212 */ /* 0x000fc800078e3cff */
[----:B------:R-:W-:Y:S01]  /*72160*/  @!P1 LOP3.LUT R5, R5, R4, RZ, 0x3c, !PT ;  /* 0x0000000405059212 */ /* 0x000fe200078e3cff */
[----:B----4-:R0:W-:Y:S04]  /*72170*/  STL [R1+0x48], R7 ;  /* 0x0000480701007387 */ /* 0x0101e80000100800 */
[----:B------:R1:W4:Y:S01]  /*72180*/  @!P1 LDG.E.U16 R10, desc[UR8][R4.64] ;  /* 0x00000008040a9981 */ /* 0x000322000c1e1500 */
[----:B--2---:R-:W-:-:S03]  /*72190*/  PRMT R28, RZ, 0x7610, R28 ;  /* 0x00007610ff1c7816 */ /* 0x004fc6000000001c */
[----:B0-----:R-:W2:Y:S04]  /*721a0*/  LDL R7, [R1+0x3060] ;  /* 0x0030600001077983 */ /* 0x001ea80000100800 */
[----:B------:R-:W1:Y:S04]  /*721b0*/  LDL R4, [R1+0x303c] ;  /* 0x00303c0001047983 */ /* 0x000e680000100800 */
[----:B------:R-:W1:Y:S02]  /*721c0*/  LDL R5, [R1+0x3048] ;  /* 0x0030480001057983 */ /* 0x000e640000100800 */
[----:B-1----:R-:W-:-:S04]  /*721d0*/  @!P4 LOP3.LUT R5, R5, R4, RZ, 0x3c, !PT ;  /* 0x000000040505c212 */ /* 0x002fc800078e3cff */
[----:B------:R-:W-:-:S04]  /*721e0*/  @!P4 LOP3.LUT R4, R5, R4, RZ, 0x3c, !PT ;  /* 0x000000040504c212 */ /* 0x000fc800078e3cff */
[----:B------:R-:W-:-:S05]  /*721f0*/  @!P4 LOP3.LUT R5, R5, R4, RZ, 0x3c, !PT ;  /* 0x000000040505c212 */ /* 0x000fca00078e3cff */
[----:B------:R-:W2:Y:S04]  /*72200*/  @!P4 LDG.E.U16 R28, desc[UR8][R4.64] ;  /* 0x00000008041cc981 */ /* 0x000ea8000c1e1500 */
[----:B----4-:R0:W-:Y:S04]  /*72210*/  STL [R1+0x44], R10 ;  /* 0x0000440a01007387 */ /* 0x0101e80000100800 */
[----:B0-----:R-:W4:Y:S04]  /*72220*/  LDL R10, [R1+0x3068] ;  /* 0x00306800010a7983 */ /* 0x001f280000100800 */
[----:B--2---:R0:W-:Y:S04]  /*72230*/  STL [R1+0x40], R28 ;  /* 0x0000401c01007387 */ /* 0x0041e80000100800 */
[----:B0-----:R-:W2:Y:S04]  /*72240*/  LDL.LU R28, [R1+0x3650] ;  /* 0x00365000011c7983 */ /* 0x001ea80000300800 */
[----:B------:R-:W2:Y:S04]  /*72250*/  LDL R4, [R1+0x3044] ;  /* 0x0030440001047983 */ /* 0x000ea80000100800 */
[----:B------:R-:W2:Y:S02]  /*72260*/  LDL R5, [R1+0x3050] ;  /* 0x0030500001057983 */ /* 0x000ea40000100800 */
[----:B--2---:R-:W-:-:S02]  /*72270*/  @!P1 LOP3.LUT R5, R5, R4, RZ, 0x3c, !PT ;  /* 0x0000000405059212 */ /* 0x004fc400078e3cff */
[----:B------:R-:W-:Y:S02]  /*72280*/  PRMT R28, RZ, 0x7610, R28 ;  /* 0x00007610ff1c7816 */ /* 0x000fe4000000001c */
[----:B------:R-:W-:-:S04]  /*72290*/  @!P1 LOP3.LUT R4, R5, R4, RZ, 0x3c, !PT ;  /* 0x0000000405049212 */ /* 0x000fc800078e3cff */
[----:B------:R-:W-:-:S05]  /*722a0*/  @!P1 LOP3.LUT R5, R5, R4, RZ, 0x3c, !PT ;  /* 0x0000000405059212 */ /* 0x000fca00078e3cff */
[----:B------:R-:W2:Y:S01]  /*722b0*/  @!P1 LDG.E.U16 R28, desc[UR8][R4.64] ;  /* 0x00000008041c9981 */ /* 0x000ea2000c1e1500 */
[----:B------:R-:W-:-:S03]  /*722c0*/  PRMT R9, RZ, 0x7610, R9 ;  /* 0x00007610ff097816 */ /* 0x000fc60000000009 */
[----:B--2---:R0:W-:Y:S04]  /*722d0*/  STL [R1+0x3c], R28 ;  /* 0x00003c1c01007387 */ /* 0x0041e80000100800 */
[----:B0-----:R-:W2:Y:S04]  /*722e0*/  LDL.LU R28, [R1+0x364c] ;  /* 0x00364c00011c7983 */ /* 0x001ea80000300800 */
[----:B------:R-:W2:Y:S01]  /*722f0*/  LDL R5, [R1+0x304c] ;  /* 0x00304c0001057983 */ /* 0x000ea20000100800 */
[----:B---3--:R-:W-:Y:S01]  /*72300*/  @!P4 IMAD.MOV.U32 R4, RZ, RZ, R15 ;  /* 0x000000ffff04c224 */ /* 0x008fe200078e000f */
[----:B------:R-:W-:-:S02]  /*72310*/  PRMT R6, RZ, 0x7610, R6 ;  /* 0x00007610ff067816 */ /* 0x000fc40000000006 */
[----:B------:R-:W3:Y:S04]  /*72320*/  LDL R15, [R1+0x30c4] ;  /* 0x0030c400010f7983 */ /* 0x000ee80000100800 */
[----:B--2---:R0:W2:Y:S04]  /*72330*/  @!P4 LDG.E.U16 R9, desc[UR8][R4.64] ;  /* 0x000000080409c981 */ /* 0x0040a8000c1e1500 */
[----:B------:R-:W3:Y:S01]  /*72340*/  LDL R5, [R1+0x3054] ;  /* 0x0030540001057983 */ /* 0x000ee20000100800 */
[----:B0-----:R-:W-:-:S03]  /*72350*/  @!P1 IMAD.MOV.U32 R4, RZ, RZ, R7 ;  /* 0x000000ffff049224 */ /* 0x001fc600078e0007 */
[----:B--2---:R0:W-:Y:S01]  /*72360*/  STL [R1+0x38], R9 ;  /* 0x0000380901007387 */ /* 0x0041e20000100800 */
[----:B------:R-:W-:-:S03]  /*72370*/  PRMT R8, RZ, 0x7610, R8 ;  /* 0x00007610ff087816 */ /* 0x000fc60000000008 */
[----:B------:R-:W2:Y:S04]  /*72380*/  LDL R7, [R1+0x313c] ;  /* 0x00313c0001077983 */ /* 0x000ea80000100800 */
[----:B---3--:R4:W3:Y:S04]  /*72390*/  @!P1 LDG.E.U16 R6, desc[UR8][R4.64] ;  /* 0x0000000804069981 */ /* 0x0088e8000c1e1500 */
[----:B0-----:R-:W2:Y:S04]  /*723a0*/  LDL R9, [R1+0x30d0] ;  /* 0x0030d00001097983 */ /* 0x001ea80000100800 */
[----:B------:R-:W2:Y:S01]  /*723b0*/  LDL R5, [R1+0x305c] ;  /* 0x00305c0001057983 */ /* 0x000ea20000100800 */
[----:B----4-:R-:W-:-:S03]  /*723c0*/  @!P4 IMAD.MOV.U32 R4, RZ, RZ, R10 ;  /* 0x000000ffff04c224 */ /* 0x010fc600078e000a */
[----:B---3--:R0:W-:Y:S01]  /*723d0*/  STL [R1+0x34], R6 ;  /* 0x0000340601007387 */ /* 0x0081e20000100800 */
[----:B------:R-:W-:-:S03]  /*723e0*/  PRMT R28, RZ, 0x7610, R28 ;  /* 0x00007610ff1c7816 */ /* 0x000fc6000000001c */
[----:B------:R-:W3:Y:S04]  /*723f0*/  LDL R10, [R1+0x3144] ;  /* 0x00314400010a7983 */ /* 0x000ee80000100800 */
[----:B--2---:R1:W2:Y:S04]  /*72400*/  @!P4 LDG.E.U16 R8, desc[UR8][R4.64] ;  /* 0x000000080408c981 */ /* 0x0042a8000c1e1500 */
[----:B0-----:R-:W4:Y:S04]  /*72410*/  LDL R6, [R1+0x3148] ;  /* 0x0031480001067983 */ /* 0x001f280000100800 */
[----:B------:R-:W1:Y:S04]  /*72420*/  LDL R4, [R1+0x3064] ;  /* 0x0030640001047983 */ /* 0x000e680000100800 */
[----:B------:R-:W1:Y:S02]  /*72430*/  LDL R5, [R1+0x3070] ;  /* 0x0030700001057983 */ /* 0x000e640000100800 */
[----:B-1----:R-:W-:-:S04]  /*72440*/  @!P1 LOP3.LUT R5, R5, R4, RZ, 0x3c, !PT ;  /* 0x0000000405059212 */ /* 0x002fc800078e3cff */
        /* <DEDUP_REMOVED lines=10> */
[-C--:B--2---:R-:W-:Y:S02]  /*724f0*/  @!P4 LOP3.LUT R5, R5, R4.reuse, RZ, 0x3c, !PT ;  /* 0x000000040505c212 */ /* 0x084fe400078e3cff */
[----:B---3--:R-:W-:Y:S02]  /*72500*/  PRMT R28, RZ, 0x7610, R28 ;  /* 0x00007610ff1c7816 */ /* 0x008fe4000000001c */
[----:B------:R-:W-:-:S04]  /*72510*/  @!P4 LOP3.LUT R4, R5, R4, RZ, 0x3c, !PT ;  /* 0x000000040504c212 */ /* 0x000fc800078e3cff */
[----:B------:R-:W-:-:S05]  /*72520*/  @!P4 LOP3.LUT R5, R5, R4, RZ, 0x3c, !PT ;  /* 0x000000040505c212 */ /* 0x000fca00078e3cff */
[----:B------:R0:W2:Y:S02]  /*72530*/  @!P4 LDG.E.U16 R28, desc[UR8][R4.64] ;  /* 0x00000008041cc981 */ /* 0x0000a4000c1e1500 */
[----:B0-----:R-:W-:Y:S02]  /*72540*/  @!P1 IMAD.MOV.U32 R4, RZ, RZ, R9 ;  /* 0x000000ffff049224 */ /* 0x001fe400078e0009 */
[----:B------:R-:W-:-:S05]  /*72550*/  @!P1 IMAD.MOV.U32 R5, RZ, RZ, R15 ;  /* 0x000000ffff059224 */ /* 0x000fca00078e000f */
[----:B------:R0:W3:Y:S02]  /*72560*/  @!P1 LDG.E.U16 R14, desc[UR8][R4.64] ;  /* 0x00000008040e9981 */ /* 0x0000e4000c1e1500 */
[----:B0-----:R-:W-:-:S06]  /*72570*/  PRMT R5, RZ, 0x7610, R5 ;  /* 0x00007610ff057816 */ /* 0x001fcc0000000005 */
[----:B----4-:R0:W4:Y:S01]  /*72580*/  @!P4 LDG.E.U16 R5, desc[UR8][R6.64] ;  /* 0x000000080605c981 */ /* 0x010122000c1e1500 */
[----:B------:R-:W-:Y:S01]  /*72590*/  PRMT R4, RZ, 0x7610, R4 ;  /* 0x00007610ff047816 */ /* 0x000fe20000000004 */
[----:B0-----:R-:W-:Y:S02]  /*725a0*/  @!P1 IMAD.MOV.U32 R6, RZ, RZ, R8 ;  /* 0x000000ffff069224 */ /* 0x001fe400078e0008 */
[----:B------:R-:W-:-:S05]  /*725b0*/  @!P1 IMAD.MOV.U32 R7, RZ, RZ, R10 ;  /* 0x000000ffff079224 */ /* 0x000fca00078e000a */
[----:B------:R-:W4:Y:S04]  /*725c0*/  @!P1 LDG.E.U16 R4, desc[UR8][R6.64] ;  /* 0x0000000806049981 */ /* 0x000f28000c1e1500 */
[----:B--2---:R0:W-:Y:S04]  /*725d0*/  STL [R1+0x8], R28 ;  /* 0x0000081c01007387 */ /* 0x0041e80000100800 */
[----:B0-----:R-:W2:Y:S04]  /*725e0*/  LDL.LU R28, [R1+0x3644] ;  /* 0x00364400011c7983 */ /* 0x001ea80000300800 */
[----:B------:R-:W2:Y:S04]  /*725f0*/  LDL R15, [R1+0x3074] ;  /* 0x00307400010f7983 */ /* 0x000ea80000100800 */
[----:B------:R-:W2:Y:S04]  /*72600*/  LDL R9, [R1+0x3080] ;  /* 0x0030800001097983 */ /* 0x000ea80000100800 */
[----:B---3--:R0:W-:Y:S04]  /*72610*/  STL [R1+0x4], R14 ;  /* 0x0000040e01007387 */ /* 0x0081e80000100800 */
[----:B0-----:R-:W3:Y:S04]  /*72620*/  LDL R14, [R1+0x3088] ;  /* 0x00308800010e7983 */ /* 0x001ee80000100800 */
[----:B----4-:R-:W-:Y:S04]  /*72630*/  STL [R1+0x3630], R5 ;  /* 0x0036300501007387 */ /* 0x010fe80000100800 */
[----:B------:R-:W4:Y:S04]  /*72640*/  LDL R6, [R1+0x306c] ;  /* 0x00306c0001067983 */ /* 0x000f280000100800 */
[----:B------:R-:W4:Y:S04]  /*72650*/  LDL R7, [R1+0x3078] ;  /* 0x0030780001077983 */ /* 0x000f280000100800 */
[----:B------:R-:W2:Y:S04]  /*72660*/  LDL R10, [R1+0x3084] ;  /* 0x00308400010a7983 */ /* 0x000ea80000100800 */
[----:B------:R-:W2:Y:S04]  /*72670*/  LDL R8, [R1+0x3090] ;  /* 0x0030900001087983 */ /* 0x000ea80000100800 */
[----:B------:R0:W-:Y:S02]  /*72680*/  STL [R1+0x3634], R4 ;  /* 0x0036340401007387 */ /* 0x0001e40000100800 */
[----:B0-----:R-:W-:-:S02]  /*72690*/  PRMT R4, RZ, 0x7610, R4 ;  /* 0x00007610ff047816 */ /* 0x001fc40000000004 */
[----:B----4-:R-:W-:-:S04]  /*726a0*/  @!P4 LOP3.LUT R7, R7, R6, RZ, 0x3c, !PT ;  /* 0x000000060707c212 */ /* 0x010fc800078e3cff */
[----:B------:R-:W-:-:S04]  /*726b0*/  @!P4 LOP3.LUT R6, R7, R6, RZ, 0x3c, !PT ;  /* 0x000000060706c212 */ /* 0x000fc800078e3cff */
[----:B------:R-:W-:-:S05]  /*726c0*/  @!P4 LOP3.LUT R7, R7, R6, RZ, 0x3c, !PT ;  /* 0x000000060707c212 */ /* 0x000fca00078e3cff */
[----:B------:R2:W4:Y:S01]  /*726d0*/  @!P4 LDG.E.U16 R4, desc[UR8][R6.64] ;  /* 0x000000080604c981 */ /* 0x000522000c1e1500 */
[----:B------:R-:W-:Y:S01]  /*726e0*/  PRMT R0, RZ, 0x7610, R0 ;  /* 0x00007610ff007816 */ /* 0x000fe20000000000 */
[----:B--2---:R-:W-:Y:S02]  /*726f0*/  @!P1 IMAD.MOV.U32 R6, RZ, RZ, R9 ;  /* 0x000000ffff069224 */ /* 0x004fe400078e0009 */
[----:B------:R-:W-:-:S05]  /*72700*/  @!P1 IMAD.MOV.U32 R7, RZ, RZ, R15 ;  /* 0x000000ffff079224 */ /* 0x000fca00078e000f */
[----:B------:R3:W2:Y:S04]  /*72710*/  @!P1 LDG.E.U16 R0, desc[UR8][R6.64] ;  /* 0x0000000806009981 */ /* 0x0006a8000c1e1500 */
[----:B----4-:R0:W-:Y:S04]  /*72720*/  STL [R1+0x28], R4 ;  /* 0x0000280401007387 */ /* 0x0101e80000100800 */
[----:B------:R-:W4:Y:S01]  /*72730*/  LDL R7, [R1+0x307c] ;  /* 0x00307c0001077983 */ /* 0x000f220000100800 */
[----:B------:R-:W-:Y:S01]  /*72740*/  PRMT R11, RZ, 0x7610, R11 ;  /* 0x00007610ff0b7816 */ /* 0x000fe2000000000b */
[----:B---3--:R-:W-:Y:S01]  /*72750*/  @!P4 IMAD.MOV.U32 R6, RZ, RZ, R14 ;  /* 0x000000ffff06c224 */ /* 0x008fe200078e000e */
[----:B------:R-:W-:Y:S01]  /*72760*/  PRMT R3, RZ, 0x7610, R3 ;  /* 0x00007610ff037816 */ /* 0x000fe20000000003 */
[----:B------:R-:W3:Y:S04]  /*72770*/  LDL R15, [R1+0x3094] ;  /* 0x00309400010f7983 */ /* 0x000ee80000100800 */
[----:B------:R-:W3:Y:S04]  /*72780*/  LDL R9, [R1+0x30a0] ;  /* 0x0030a00001097983 */ /* 0x000ee80000100800 */
[----:B0-----:R-:W3:Y:S04]  /*72790*/  LDL R4, [R1+0x3098] ;  /* 0x0030980001047983 */ /* 0x001ee80000100800 */
[----:B----4-:R0:W4:Y:S04]  /*727a0*/  @!P4 LDG.E.U16 R11, desc[UR8][R6.64] ;  /* 0x00000008060bc981 */ /* 0x010128000c1e1500 */
[----:B--2---:R1:W-:Y:S04]  /*727b0*/  STL [R1+0x3574], R0 ;  /* 0x0035740001007387 */ /* 0x0043e80000100800 */
[----:B------:R-:W2:Y:S01]  /*727c0*/  LDL R14, [R1+0x309c] ;  /* 0x00309c00010e7983 */ /* 0x000ea20000100800 */
[----:B0-----:R-:W-:-:S02]  /*727d0*/  @!P1 IMAD.MOV.U32 R6, RZ, RZ, R8 ;  /* 0x000000ffff069224 */ /* 0x001fc400078e0008 */
[----:B------:R-:W-:Y:S01]  /*727e0*/  @!P1 IMAD.MOV.U32 R7, RZ, RZ, R10 ;  /* 0x000000ffff079224 */ /* 0x000fe200078e000a */
[----:B------:R-:W2:Y:S04]  /*727f0*/  LDL R8, [R1+0x30a8] ;  /* 0x0030a80001087983 */ /* 0x000ea80000100800 */
[----:B------:R3:W2:Y:S04]  /*72800*/  @!P1 LDG.E.U16 R3, desc[UR8][R6.64] ;  /* 0x0000000806039981 */ /* 0x0006a8000c1e1500 */
[----:B----4-:R0:W-:Y:S04]  /*72810*/  STL [R1+0x20], R11 ;  /* 0x0000200b01007387 */ /* 0x0101e80000100800 */
[----:B------:R-:W4:Y:S01]  /*72820*/  LDL R7, [R1+0x308c] ;  /* 0x00308c0001077983 */ /* 0x000f220000100800 */
[----:B-1----:R-:W-:Y:S01]  /*72830*/  PRMT R0, RZ, 0x7610, R0 ;  /* 0x00007610ff007816 */ /* 0x002fe20000000000 */
[----:B---3--:R-:W-:-:S02]  /*72840*/  @!P4 IMAD.MOV.U32 R6, RZ, RZ, R4 ;  /* 0x000000ffff06c224 */ /* 0x008fc400078e0004 */
[----:B------:R-:W3:Y:S04]  /*72850*/  LDL R10, [R1+0x30b0] ;  /* 0x0030b000010a7983 */ /* 0x000ee80000100800 */
[----:B0-----:R-:W2:Y:S01]  /*72860*/  LDL R11, [R1+0x30a4] ;  /* 0x0030a400010b7983 */ /* 0x001ea20000100800 */
[----:B------:R-:W-:Y:S02]  /*72870*/  PRMT R2, RZ, 0x7610, R2 ;  /* 0x00007610ff027816 */ /* 0x000fe40000000002 */
[----:B------:R-:W-:Y:S01]  /*72880*/  PRMT R5, RZ, 0x7610, R5 ;  /* 0x00007610ff057816 */ /* 0x000fe20000000005 */
[----:B----4-:R0:W4:Y:S02]  /*72890*/  @!P4 LDG.E.U16 R0, desc[UR8][R6.64] ;  /* 0x000000080600c981 */ /* 0x010124000c1e1500 */
[----:B0-----:R-:W-:-:S02]  /*728a0*/  @!P1 IMAD.MOV.U32 R6, RZ, RZ, R9 ;  /* 0x000000ffff069224 */ /* 0x001fc400078e0009 */
[----:B------:R-:W-:-:S05]  /*728b0*/  @!P1 IMAD.MOV.U32 R7, RZ, RZ, R15 ;  /* 0x000000ffff079224 */ /* 0x000fca00078e000f */
[----:B------:R2:W4:Y:S02]  /*728c0*/  @!P1 LDG.E.U16 R2, desc[UR8][R6.64] ;  /* 0x0000000806029981 */ /* 0x000524000c1e1500 */
[----:B--2---:R-:W-:Y:S02]  /*728d0*/  @!P4 IMAD.MOV.U32 R6, RZ, RZ, R8 ;  /* 0x000000ffff06c224 */ /* 0x004fe400078e0008 */
[----:B------:R-:W-:-:S05]  /*728e0*/  @!P4 IMAD.MOV.U32 R7, RZ, RZ, R14 ;  /* 0x000000ffff07c224 */ /* 0x000fca00078e000e */
[----:B------:R3:W2:Y:S04]  /*728f0*/  @!P4 LDG.E.U16 R5, desc[UR8][R6.64] ;  /* 0x000000080605c981 */ /* 0x0006a8000c1e1500 */
[----:B------:R0:W-:Y:S04]  /*72900*/  STL [R1+0x3530], R3 ;  /* 0x0035300301007387 */ /* 0x0001e80000100800 */
[----:B------:R-:W2:Y:S01]  /*72910*/  LDL R4, [R1+0x30cc] ;  /* 0x0030cc0001047983 */ /* 0x000ea20000100800 */
[----:B------:R-:W-:-:S03]  /*72920*/  PRMT R28, RZ, 0x7610, R28 ;  /* 0x00007610ff1c7816 */ /* 0x000fc6000000001c */
[----:B------:R-:W2:Y:S01]  /*72930*/  LDL R9, [R1+0x30d4] ;  /* 0x0030d40001097983 */ /* 0x000ea20000100800 */
[----:B---3--:R-:W-:-:S03]  /*72940*/  @!P1 IMAD.MOV.U32 R6, RZ, RZ, R10 ;  /* 0x000000ffff069224 */ /* 0x008fc600078e000a */
[----:B0-----:R-:W3:Y:S01]  /*72950*/  LDL R3, [R1+0x30d8] ;  /* 0x0030d80001037983 */ /* 0x001ee20000100800 */
[----:B------:R-:W-:-:S05]  /*72960*/  @!P1 IMAD.MOV.U32 R7, RZ, RZ, R11 ;  /* 0x000000ffff079224 */ /* 0x000fca00078e000b */
[----:B------:R0:W3:Y:S04]  /*72970*/  @!P1 LDG.E.U16 R28, desc[UR8][R6.64] ;  /* 0x00000008061c9981 */ /* 0x0000e8000c1e1500 */
[----:B----4-:R1:W-:Y:S04]  /*72980*/  STL [R1+0x18], R0 ;  /* 0x0000180001007387 */ /* 0x0103e80000100800 */
[----:B-1----:R-:W4:Y:S04]  /*72990*/  LDL R0, [R1+0x30e0] ;  /* 0x0030e00001007983 */ /* 0x002f280000100800 */
[----:B------:R1:W-:Y:S04]  /*729a0*/  STL [R1+0x34ec], R2 ;  /* 0x0034ec0201007387 */ /* 0x0003e80000100800 */
[----:B------:R-:W4:Y:S01]  /*729b0*/  LDL R8, [R1+0x30dc] ;  /* 0x0030dc0001087983 */ /* 0x000f220000100800 */
[----:B------:R-:W-:-:S02]  /*729c0*/  PRMT R27, RZ, 0x7610, R27 ;  /* 0x00007610ff1b7816 */ /* 0x000fc4000000001b */
[----:B-1----:R-:W-:Y:S01]  /*729d0*/  PRMT R2, RZ, 0x7610, R2 ;  /* 0x00007610ff027816 */ /* 0x002fe20000000002 */
[----:B--2---:R1:W-:Y:S01]  /*729e0*/  STL [R1+0x10], R5 ;  /* 0x0000100501007387 */ /* 0x0043e20000100800 */
[----:B0-----:R-:W-:-:S03]  /*729f0*/  @!P4 IMAD.MOV.U32 R7, RZ, RZ, R4 ;  /* 0x000000ffff07c224 */ /* 0x001fc600078e0004 */
[----:B-1----:R-:W2:Y:S01]  /*72a00*/  LDL R5, [R1+0x30e8] ;  /* 0x0030e80001057983 */ /* 0x002ea20000100800 */
[----:B---3--:R-:W-:-:S05]  /*72a10*/  @!P4 IMAD.MOV.U32 R6, RZ, RZ, R3 ;  /* 0x000000ffff06c224 */ /* 0x008fca00078e0003 */
[----:B------:R0:W3:Y:S04]  /*72a20*/  @!P4 LDG.E.U16 R2, desc[UR8][R6.64] ;  /* 0x000000080602c981 */ /* 0x0000e8000c1e1500 */
[----:B------:R-:W-:Y:S04]  /*72a30*/  STL [R1+0x34d0], R28 ;  /* 0x0034d01c01007387 */ /* 0x000fe80000100800 */
[----:B------:R-:W3:Y:S04]  /*72a40*/  LDL R4, [R1+0x30e4] ;  /* 0x0030e40001047983 */ /* 0x000ee80000100800 */
[----:B------:R-:W3:Y:S01]  /*72a50*/  LDL R3, [R1+0x30f0] ;  /* 0x0030f00001037983 */ /* 0x000ee20000100800 */
[----:B0-----:R-:W-:-:S02]  /*72a60*/  @!P1 IMAD.MOV.U32 R7, RZ, RZ, R9 ;  /* 0x000000ffff079224 */ /* 0x001fc400078e0009 */
[----:B----4-:R-:W-:-:S05]  /*72a70*/  @!P1 IMAD.MOV.U32 R6, RZ, RZ, R0 ;  /* 0x000000ffff069224 */ /* 0x010fca00078e0000 */
[----:B------:R0:W4:Y:S01]  /*72a80*/  @!P1 LDG.E.U16 R27, desc[UR8][R6.64] ;  /* 0x00000008061b9981 */ /* 0x000122000c1e1500 */
[----:B------:R-:W-:Y:S01]  /*72a90*/  PRMT R25, RZ, 0x7610, R25 ;  /* 0x00007610ff197816 */ /* 0x000fe20000000019 */
[----:B0-----:R-:W-:Y:S01]  /*72aa0*/  @!P4 IMAD.MOV.U32 R7, RZ, RZ, R8 ;  /* 0x000000ffff07c224 */ /* 0x001fe200078e0008 */
[----:B------:R-:W-:Y:S01]  /*72ab0*/  PRMT R23, RZ, 0x7610, R23 ;  /* 0x00007610ff177816 */ /* 0x000fe20000000017 */
[----:B--2---:R-:W-:-:S05]  /*72ac0*/  @!P4 IMAD.MOV.U32 R6, RZ, RZ, R5 ;  /* 0x000000ffff06c224 */ /* 0x004fca00078e0005 */
[----:B------:R0:W2:Y:S04]  /*72ad0*/  @!P4 LDG.E.U16 R25, desc[UR8][R6.64] ;  /* 0x000000080619c981 */ /* 0x0000a8000c1e1500 */
[----:B---3--:R1:W-:Y:S04]  /*72ae0*/  STL [R1+0x35ec], R2 ;  /* 0x0035ec0201007387 */ /* 0x0083e80000100800 */
[----:B------:R-:W3:Y:S01]  /*72af0*/  LDL R0, [R1+0x30f8] ;  /* 0x0030f80001007983 */ /* 0x000ee20000100800 */
[----:B0-----:R-:W-:-:S03]  /*72b00*/  @!P1 IMAD.MOV.U32 R6, RZ, RZ, R3 ;  /* 0x000000ffff069224 */ /* 0x001fc600078e0003 */
[----:B-1----:R-:W3:Y:S01]  /*72b10*/  LDL R2, [R1+0x30ec] ;  /* 0x0030ec0001027983 */ /* 0x002ee20000100800 */
[----:B------:R-:W-:-:S05]  /*72b20*/  @!P1 IMAD.MOV.U32 R7, RZ, RZ, R4 ;  /* 0x000000ffff079224 */ /* 0x000fca00078e0004 */
[----:B------:R3:W3:Y:S04]  /*72b30*/  @!P1 LDG.E.U16 R23, desc[UR8][R6.64] ;  /* 0x0000000806179981 */ /* 0x0006e8000c1e1500 */
[----:B----4-:R-:W-:Y:S04]  /*72b40*/  STL [R1+0x35f0], R27 ;  /* 0x0035f01b01007387 */ /* 0x010fe80000100800 */
[----:B------:R-:W4:Y:S04]  /*72b50*/  LDL R10, [R1+0x30f4] ;  /* 0x0030f400010a7983 */ /* 0x000f280000100800 */
[----:B------:R-:W4:Y:S04]  /*72b60*/  LDL R9, [R1+0x3100] ;  /* 0x0031000001097983 */ /* 0x000f280000100800 */
[----:B------:R-:W4:Y:S04]  /*72b70*/  LDL R8, [R1+0x30fc] ;  /* 0x0030fc0001087983 */ /* 0x000f280000100800 */
[----:B------:R-:W4:Y:S01]  /*72b80*/  LDL R5, [R1+0x3108] ;  /* 0x0031080001057983 */ /* 0x000f220000100800 */
[----:B------:R-:W-:-:S02]  /*72b90*/  PRMT R21, RZ, 0x7610, R21 ;  /* 0x00007610ff157816 */ /* 0x000fc40000000015 */
[----:B------:R-:W-:Y:S02]  /*72ba0*/  PRMT R19, RZ, 0x7610, R19 ;  /* 0x00007610ff137816 */ /* 0x000fe40000000013 */
[----:B------:R-:W-:Y:S01]  /*72bb0*/  PRMT R17, RZ, 0x7610, R17 ;  /* 0x00007610ff117816 */ /* 0x000fe20000000011 */
[----:B--2---:R-:W-:Y:S04]  /*72bc0*/  STL [R1+0x35b8], R25 ;  /* 0x0035b81901007387 */ /* 0x004fe80000100800 */
[----:B------:R-:W2:Y:S04]  /*72bd0*/  LDL R4, [R1+0x3104] ;  /* 0x0031040001047983 */ /* 0x000ea80000100800 */
[----:B------:R-:W2:Y:S01]  /*72be0*/  LDL R3, [R1+0x3110] ;  /* 0x0031100001037983 */ /* 0x000ea20000100800 */
[----:B---3--:R-:W-:-:S02]  /*72bf0*/  @!P4 IMAD.MOV.U32 R6, RZ, RZ, R0 ;  /* 0x000000ffff06c224 */ /* 0x008fc400078e0000 */
[----:B------:R-:W-:-:S05]  /*72c00*/  @!P4 IMAD.MOV.U32 R7, RZ, RZ, R2 ;  /* 0x000000ffff07c224 */ /* 0x000fca00078e0002 */
[----:B------:R4:W3:Y:S04]  /*72c10*/  @!P4 LDG.E.U16 R21, desc[UR8][R6.64] ;  /* 0x000000080615c981 */ /* 0x0008e8000c1e1500 */
[----:B------:R-:W-:Y:S04]  /*72c20*/  STL [R1+0x35bc], R23 ;  /* 0x0035bc1701007387 */ /* 0x000fe80000100800 */
[----:B------:R-:W3:Y:S04]  /*72c30*/  LDL R2, [R1+0x310c] ;  /* 0x00310c0001027983 */ /* 0x000ee80000100800 */
[----:B------:R-:W3:Y:S01]  /*72c40*/  LDL R0, [R1+0x3118] ;  /* 0x0031180001007983 */ /* 0x000ee20000100800 */
[----:B----4-:R-:W-:-:S02]  /*72c50*/  @!P1 IMAD.MOV.U32 R7, RZ, RZ, R10 ;  /* 0x000000ffff079224 */ /* 0x010fc400078e000a */
[----:B------:R-:W-:-:S05]  /*72c60*/  @!P1 IMAD.MOV.U32 R6, RZ, RZ, R9 ;  /* 0x000000ffff069224 */ /* 0x000fca00078e0009 */
[----:B------:R0:W4:Y:S02]  /*72c70*/  @!P1 LDG.E.U16 R19, desc[UR8][R6.64] ;  /* 0x0000000806139981 */ /* 0x000124000c1e1500 */
[----:B0-----:R-:W-:Y:S02]  /*72c80*/  @!P4 IMAD.MOV.U32 R6, RZ, RZ, R5 ;  /* 0x000000ffff06c224 */ /* 0x001fe400078e0005 */
[----:B------:R-:W-:-:S05]  /*72c90*/  @!P4 IMAD.MOV.U32 R7, RZ, RZ, R8 ;  /* 0x000000ffff07c224 */ /* 0x000fca00078e0008 */
[----:B------:R2:W4:Y:S01]  /*72ca0*/  @!P4 LDG.E.U16 R17, desc[UR8][R6.64] ;  /* 0x000000080611c981 */ /* 0x000522000c1e1500 */
[----:B------:R-:W-:Y:S01]  /*72cb0*/  PRMT R13, RZ, 0x7610, R13 ;  /* 0x00007610ff0d7816 */ /* 0x000fe2000000000d */
[----:B--2---:R-:W-:Y:S02]  /*72cc0*/  @!P1 IMAD.MOV.U32 R7, RZ, RZ, R4 ;  /* 0x000000ffff079224 */ /* 0x004fe400078e0004 */
[----:B------:R-:W-:-:S05]  /*72cd0*/  @!P1 IMAD.MOV.U32 R6, RZ, RZ, R3 ;  /* 0x000000ffff069224 */ /* 0x000fca00078e0003 */
[----:B------:R0:W2:Y:S02]  /*72ce0*/  @!P1 LDG.E.U16 R13, desc[UR8][R6.64] ;  /* 0x00000008060d9981 */ /* 0x0000a4000c1e1500 */
[----:B0-----:R-:W-:Y:S01]  /*72cf0*/  PRMT R6, RZ, 0x7610, R6 ;  /* 0x00007610ff067816 */ /* 0x001fe20000000006 */
[----:B---3--:R-:W-:Y:S02]  /*72d00*/  @!P4 IMAD.MOV.U32 R9, RZ, RZ, R2 ;  /* 0x000000ffff09c224 */ /* 0x008fe400078e0002 */
[----:B------:R-:W-:Y:S01]  /*72d10*/  @!P4 IMAD.MOV.U32 R8, RZ, RZ, R0 ;  /* 0x000000ffff08c224 */ /* 0x000fe200078e0000 */
[----:B------:R-:W-:Y:S04]  /*72d20*/  STL [R1+0x3578], R21 ;  /* 0x0035781501007387 */ /* 0x000fe80000100800 */
[----:B------:R-:W3:Y:S04]  /*72d30*/  @!P4 LDG.E.U16 R6, desc[UR8][R8.64] ;  /* 0x000000080806c981 */ /* 0x000ee8000c1e1500 */
[----:B----4-:R-:W-:Y:S04]  /*72d40*/  STL [R1+0x357c], R19 ;  /* 0x00357c1301007387 */ /* 0x010fe80000100800 */
[----:B------:R-:W4:Y:S04]  /*72d50*/  LDL R5, [R1+0x3120] ;  /* 0x0031200001057983 */ /* 0x000f280000100800 */
[----:B------:R-:W4:Y:S04]  /*72d60*/  LDL R11, [R1+0x3114] ;  /* 0x00311400010b7983 */ /* 0x000f280000100800 */
[----:B------:R-:W-:Y:S04]  /*72d70*/  STL [R1+0x3534], R17 ;  /* 0x0035341101007387 */ /* 0x000fe80000100800 */
[----:B------:R-:W4:Y:S04]  /*72d80*/  LDL R10, [R1+0x311c] ;  /* 0x00311c00010a7983 */ /* 0x000f280000100800 */
[----:B------:R-:W4:Y:S04]  /*72d90*/  LDL R3, [R1+0x3128] ;  /* 0x0031280001037983 */ /* 0x000f280000100800 */
[----:B--2---:R0:W-:Y:S04]  /*72da0*/  STL [R1+0x3538], R13 ;  /* 0x0035380d01007387 */ /* 0x0041e80000100800 */
[----:B------:R-:W2:Y:S04]  /*72db0*/  LDL R4, [R1+0x3158] ;  /* 0x0031580001047983 */ /* 0x000ea80000100800 */
[----:B------:R-:W2:Y:S04]  /*72dc0*/  LDL R2, [R1+0x3154] ;  /* 0x0031540001027983 */ /* 0x000ea80000100800 */
[----:B------:R-:W2:Y:S04]  /*72dd0*/  LDL R0, [R1+0x3160] ;  /* 0x0031600001007983 */ /* 0x000ea80000100800 */
[----:B0-----:R-:W2:Y:S01]  /*72de0*/  LDL R13, [R1+0x314c] ;  /* 0x00314c00010d7983 */ /* 0x001ea20000100800 */
[----:B------:R-:W-:-:S03]  /*72df0*/  PRMT R7, RZ, 0x7610, R7 ;  /* 0x00007610ff077816 */ /* 0x000fc60000000007 */
[----:B---3--:R0:W-:Y:S04]  /*72e00*/  STL [R1+0x34f0], R6 ;  /* 0x0034f00601007387 */ /* 0x0081e80000100800 */
[----:B0-----:R-:W3:Y:S01]  /*72e10*/  LDL R6, [R1+0x3124] ;  /* 0x0031240001067983 */ /* 0x001ee20000100800 */
[----:B----4-:R-:W-:-:S03]  /*72e20*/  @!P1 IMAD.MOV.U32 R8, RZ, RZ, R5 ;  /* 0x000000ffff089224 */ /* 0x010fc600078e0005 */
[----:B------:R-:W4:Y:S01]  /*72e30*/  LDL R5, [R1+0x3130] ;  /* 0x0031300001057983 */ /* 0x000f220000100800 */
[----:B------:R-:W-:-:S05]  /*72e40*/  @!P1 IMAD.MOV.U32 R9, RZ, RZ, R11 ;  /* 0x000000ffff099224 */ /* 0x000fca00078e000b */
[----:B------:R0:W4:Y:S01]  /*72e50*/  @!P1 LDG.E.U16 R7, desc[UR8][R8.64] ;  /* 0x0000000808079981 */ /* 0x000122000c1e1500 */
[----:B------:R-:W-:Y:S02]  /*72e60*/  @!P4 IMAD.MOV.U32 R11, RZ, RZ, R10 ;  /* 0x000000ffff0bc224 */ /* 0x000fe400078e000a */
[----:B------:R-:W-:Y:S01]  /*72e70*/  @!P4 IMAD.MOV.U32 R10, RZ, RZ, R3 ;  /* 0x000000ffff0ac224 */ /* 0x000fe200078e0003 */
[----:B0-----:R-:W-:-:S06]  /*72e80*/  PRMT R8, RZ, 0x7610, R8 ;  /* 0x00007610ff087816 */ /* 0x001fcc0000000008 */
[----:B------:R2:W4:Y:S01]  /*72e90*/  @!P4 LDG.E.U16 R8, desc[UR8][R10.64] ;  /* 0x000000080a08c981 */ /* 0x000522000c1e1500 */
[----:B------:R-:W-:Y:S01]  /*72ea0*/  PRMT R9, RZ, 0x7610, R9 ;  /* 0x00007610ff097816 */ /* 0x000fe20000000009 */
[----:B--2---:R-:W-:Y:S02]  /*72eb0*/  @!P4 IMAD.MOV.U32 R10, RZ, RZ, R4 ;  /* 0x000000ffff0ac224 */ /* 0x004fe400078e0004 */
[----:B------:R-:W-:Y:S02]  /*72ec0*/  @!P4 IMAD.MOV.U32 R11, RZ, RZ, R13 ;  /* 0x000000ffff0bc224 */ /* 0x000fe400078e000d */
[----:B------:R-:W-:Y:S02]  /*72ed0*/  @!P1 IMAD.MOV.U32 R14, RZ, RZ, R0 ;  /* 0x000000ffff0e9224 */ /* 0x000fe400078e0000 */
[----:B------:R-:W-:Y:S01]  /*72ee0*/  @!P1 IMAD.MOV.U32 R15, RZ, RZ, R2 ;  /* 0x000000ffff0f9224 */ /* 0x000fe200078e0002 */
[----:B------:R0:W2:Y:S02]  /*72ef0*/  @!P4 LDG.E.U16 R9, desc[UR8][R10.64] ;  /* 0x000000080a09c981 */ /* 0x0000a4000c1e1500 */
[----:B0-----:R-:W-:-:S02]  /*72f00*/  PRMT R10, RZ, 0x7610, R10 ;  /* 0x00007610ff0a7816 */ /* 0x001fc4000000000a */
[----:B------:R-:W-:-:S04]  /*72f10*/  PRMT R11, RZ, 0x7610, R11 ;  /* 0x00007610ff0b7816 */ /* 0x000fc8000000000b */
[----:B------:R3:W2:Y:S02]  /*72f20*/  @!P1 LDG.E.U16 R10, desc[UR8][R14.64] ;  /* 0x000000080e0a9981 */ /* 0x0006a4000c1e1500 */
[----:B---3--:R-:W-:Y:S02]  /*72f30*/  @!P1 IMAD.MOV.U32 R15, RZ, RZ, R6 ;  /* 0x000000ffff0f9224 */ /* 0x008fe400078e0006 */
[----:B----4-:R-:W-:-:S05]  /*72f40*/  @!P1 IMAD.MOV.U32 R14, RZ, RZ, R5 ;  /* 0x000000ffff0e9224 */ /* 0x010fca00078e0005 */
[----:B------:R-:W3:Y:S04]  /*72f50*/  @!P1 LDG.E.U16 R11, desc[UR8][R14.64] ;  /* 0x000000080e0b9981 */ /* 0x000ee8000c1e1500 */
[----:B------:R-:W-:Y:S04]  /*72f60*/  STL [R1+0x34f4], R7 ;  /* 0x0034f40701007387 */ /* 0x000fe80000100800 */
[----:B------:R-:W4:Y:S04]  /*72f70*/  LDL R3, [R1+0x3168] ;  /* 0x0031680001037983 */ /* 0x000f280000100800 */
[----:B------:R-:W-:Y:S04]  /*72f80*/  STL [R1+0x34d4], R8 ;  /* 0x0034d40801007387 */ /* 0x000fe80000100800 */
[----:B------:R-:W4:Y:S04]  /*72f90*/  LDL R4, [R1+0x315c] ;  /* 0x00315c0001047983 */ /* 0x000f280000100800 */
[----:B--2---:R0:W-:Y:S04]  /*72fa0*/  STL [R1+0x35f4], R9 ;  /* 0x0035f40901007387 */ /* 0x0041e80000100800 */
[----:B------:R-:W2:Y:S04]  /*72fb0*/  LDL R2, [R1+0x3164] ;  /* 0x0031640001027983 */ /* 0x000ea80000100800 */
[----:B------:R-:W2:Y:S04]  /*72fc0*/  LDL R0, [R1+0x3170] ;  /* 0x0031700001007983 */ /* 0x000ea80000100800 */
[----:B------:R1:W-:Y:S04]  /*72fd0*/  STL [R1+0x35f8], R10 ;  /* 0x0035f80a01007387 */ /* 0x0003e80000100800 */
[----:B0-----:R-:W2:Y:S04]  /*72fe0*/  LDL R9, [R1+0x3178] ;  /* 0x0031780001097983 */ /* 0x001ea80000100800 */
[----:B------:R-:W2:Y:S04]  /*72ff0*/  LDL R7, [R1+0x3180] ;  /* 0x0031800001077983 */ /* 0x000ea80000100800 */
[----:B-1----:R-:W2:Y:S01]  /*73000*/  LDL R10, [R1+0x316c] ;  /* 0x00316c00010a7983 */ /* 0x002ea20000100800 */
[----:B------:R-:W-:-:S03]  /*73010*/  PRMT R12, RZ, 0x7610, R12 ;  /* 0x00007610ff0c7816 */ /* 0x000fc6000000000c */
[----:B---3--:R-:W-:Y:S04]  /*73020*/  STL [R1+0x34d8], R11 ;  /* 0x0034d80b01007387 */ /* 0x008fe80000100800 */
[----:B------:R-:W3:Y:S04]  /*73030*/  LDL R8, [R1+0x3174] ;  /* 0x0031740001087983 */ /* 0x000ee80000100800 */
[----:B------:R-:W3:Y:S04]  /*73040*/  LDL R6, [R1+0x317c] ;  /* 0x00317c0001067983 */ /* 0x000ee80000100800 */
[----:B------:R-:W3:Y:S01]  /*73050*/  LDL R5, [R1+0x3188] ;  /* 0x0031880001057983 */ /* 0x000ee20000100800 */
[----:B----4-:R-:W-:-:S03]  /*73060*/  @!P4 IMAD.MOV.U32 R14, RZ, RZ, R3 ;  /* 0x000000ffff0ec224 */ /* 0x010fc600078e0003 */
[----:B------:R-:W4:Y:S01]  /*73070*/  LDL R3, [R1+0x3190] ;  /* 0x0031900001037983 */ /* 0x000f220000100800 */
[----:B------:R-:W-:-:S03]  /*73080*/  @!P4 IMAD.MOV.U32 R15, RZ, RZ, R4 ;  /* 0x000000ffff0fc224 */ /* 0x000fc600078e0004 */
[----:B------:R-:W4:Y:S04]  /*73090*/  LDL R4, [R1+0x3184] ;  /* 0x0031840001047983 */ /* 0x000f280000100800 */
[----:B------:R2:W4:Y:S01]  /*730a0*/  @!P4 LDG.E.U16 R12, desc[UR8][R14.64] ;  /* 0x000000080e0cc981 */ /* 0x000522000c1e1500 */
[----:B------:R-:W-:Y:S02]  /*730b0*/  PRMT R16, RZ, 0x7610, R16 ;  /* 0x00007610ff107816 */ /* 0x000fe40000000010 */
[----:B------:R-:W-:Y:S02]  /*730c0*/  PRMT R18, RZ, 0x7610, R18 ;  /* 0x00007610ff127816 */ /* 0x000fe40000000012 */
[----:B------:R-:W-:Y:S01]  /*730d0*/  PRMT R20, RZ, 0x7610, R20 ;  /* 0x00007610ff147816 */ /* 0x000fe20000000014 */
[----:B--2---:R-:W-:-:S02]  /*730e0*/  @!P1 IMAD.MOV.U32 R15, RZ, RZ, R2 ;  /* 0x000000ffff0f9224 */ /* 0x004fc400078e0002 */
[----:B------:R-:W-:-:S05]  /*730f0*/  @!P1 IMAD.MOV.U32 R14, RZ, RZ, R0 ;  /* 0x000000ffff0e9224 */ /* 0x000fca00078e0000 */
[----:B------:R0:W2:Y:S02]  /*73100*/  @!P1 LDG.E.U16 R16, desc[UR8][R14.64] ;  /* 0x000000080e109981 */ /* 0x0000a4000c1e1500 */
[----:B0-----:R-:W-:Y:S02]  /*73110*/  @!P4 IMAD.MOV.U32 R14, RZ, RZ, R9 ;  /* 0x000000ffff0ec224 */ /* 0x001fe400078e0009 */
[----:B------:R-:W-:-:S05]  /*73120*/  @!P4 IMAD.MOV.U32 R15, RZ, RZ, R10 ;  /* 0x000000ffff0fc224 */ /* 0x000fca00078e000a */
[----:B------:R0:W2:Y:S01]  /*73130*/  @!P4 LDG.E.U16 R18, desc[UR8][R14.64] ;  /* 0x000000080e12c981 */ /* 0x0000a2000c1e1500 */
[----:B------:R-:W-:Y:S01]  /*73140*/  PRMT R22, RZ, 0x7610, R22 ;  /* 0x00007610ff167816 */ /* 0x000fe20000000016 */
[----:B0-----:R-:W-:Y:S01]  /*73150*/  @!P1 IMAD.MOV.U32 R14, RZ, RZ, R7 ;  /* 0x000000ffff0e9224 */ /* 0x001fe200078e0007 */
[----:B------:R-:W-:Y:S01]  /*73160*/  PRMT R24, RZ, 0x7610, R24 ;  /* 0x00007610ff187816 */ /* 0x000fe20000000018 */
[----:B---3--:R-:W-:-:S05]  /*73170*/  @!P1 IMAD.MOV.U32 R15, RZ, RZ, R8 ;  /* 0x000000ffff0f9224 */ /* 0x008fca00078e0008 */
[----:B------:R0:W3:Y:S02]  /*73180*/  @!P1 LDG.E.U16 R20, desc[UR8][R14.64] ;  /* 0x000000080e149981 */ /* 0x0000e4000c1e1500 */
[----:B0-----:R-:W-:Y:S02]  /*73190*/  @!P4 IMAD.MOV.U32 R14, RZ, RZ, R5 ;  /* 0x000000ffff0ec224 */ /* 0x001fe400078e0005 */
[----:B------:R-:W-:-:S05]  /*731a0*/  @!P4 IMAD.MOV.U32 R15, RZ, RZ, R6 ;  /* 0x000000ffff0fc224 */ /* 0x000fca00078e0006 */
[----:B------:R4:W3:Y:S02]  /*731b0*/  @!P4 LDG.E.U16 R22, desc[UR8][R14.64] ;  /* 0x000000080e16c981 */ /* 0x0008e4000c1e1500 */
[----:B----4-:R-:W-:Y:S02]  /*731c0*/  @!P1 IMAD.MOV.U32 R14, RZ, RZ, R3 ;  /* 0x000000ffff0e9224 */ /* 0x010fe400078e0003 */
[----:B------:R-:W-:-:S05]  /*731d0*/  @!P1 IMAD.MOV.U32 R15, RZ, RZ, R4 ;  /* 0x000000ffff0f9224 */ /* 0x000fca00078e0004 */
[----:B------:R-:W4:Y:S04]  /*731e0*/  @!P1 LDG.E.U16 R24, desc[UR8][R14.64] ;  /* 0x000000080e189981 */ /* 0x000f28000c1e1500 */
[----:B------:R-:W-:Y:S04]  /*731f0*/  STL [R1+0x35c0], R12 ;  /* 0x0035c00c01007387 */ /* 0x000fe80000100800 */
[----:B------:R-:W4:Y:S04]  /*73200*/  LDL R2, [R1+0x318c] ;  /* 0x00318c0001027983 */ /* 0x000f280000100800 */
[----:B------:R-:W4:Y:S04]  /*73210*/  LDL R0, [R1+0x3198] ;  /* 0x0031980001007983 */ /* 0x000f280000100800 */
[----:B--2---:R-:W-:Y:S01]  /*73220*/  STL [R1+0x35c4], R16 ;  /* 0x0035c41001007387 */ /* 0x004fe20000100800 */
[----:B------:R-:W-:-:S03]  /*73230*/  PRMT R26, RZ, 0x7610, R26 ;  /* 0x00007610ff1a7816 */ /* 0x000fc6000000001a */
[----:B------:R-:W-:Y:S04]  /*73240*/  STL [R1+0x3580], R18 ;  /* 0x0035801201007387 */ /* 0x000fe80000100800 */
[----:B---3--:R-:W-:Y:S04]  /*73250*/  STL [R1+0x3584], R20 ;  /* 0x0035841401007387 */ /* 0x008fe80000100800 */
[----:B------:R-:W-:Y:S04]  /*73260*/  STL [R1+0x353c], R22 ;  /* 0x00353c1601007387 */ /* 0x000fe80000100800 */
[----:B----4-:R0:W-:Y:S04]  /*73270*/  STL [R1+0x3540], R24 ;  /* 0x0035401801007387 */ /* 0x0101e80000100800 */
[----:B------:R-:W2:Y:S01]  /*73280*/  LDL.LU R4, [R1+0x10c4] ;  /* 0x0010c40001047983 */ /* 0x000ea20000300800 */
[----:B------:R-:W-:-:S02]  /*73290*/  @!P4 IMAD.MOV.U32 R14, RZ, RZ, R0 ;  /* 0x000000ffff0ec224 */ /* 0x000fc400078e0000 */
[----:B------:R-:W-:-:S05]  /*732a0*/  @!P4 IMAD.MOV.U32 R15, RZ, RZ, R2 ;  /* 0x000000ffff0fc224 */ /* 0x000fca00078e0002 */
[----:B------:R-:W3:Y:S04]  /*732b0*/  @!P4 LDG.E.U16 R26, desc[UR8][R14.64] ;  /* 0x000000080e1ac981 */ /* 0x000ee8000c1e1500 */
[----:B0-----:R-:W4:Y:S04]  /*732c0*/  LDL.LU R24, [R1+0x10c0] ;  /* 0x0010c00001187983 */ /* 0x001f280000300800 */
        /* <DEDUP_REMOVED lines=19> */
[----:B------:R-:W2:Y:S04]  /*73400*/  LDL R14, [R1+0x3194] ;  /* 0x00319400010e7983 */ /* 0x000ea80000100800 */
[----:B------:R-:W2:Y:S01]  /*73410*/  LDL R15, [R1+0x31a0] ;  /* 0x0031a000010f7983 */ /* 0x000ea20000100800 */
[----:B------:R-:W-:Y:S01]  /*73420*/  PRMT R29, RZ, 0x7610, R29 ;  /* 0x00007610ff1d7816 */ /* 0x000fe2000000001d */
[----:B------:R-:W0:Y:S02]  /*73430*/  S2R R0, SR_TID.X ;  /* 0x0000000000007919 */ /* 0x000e240000002100 */
[----:B---3--:R1:W-:Y:S04]  /*73440*/  STL [R1+0x34f8], R26 ;  /* 0x0034f81a01007387 */ /* 0x0083e80000100800 */
[----:B-1----:R-:W3:Y:S01]  /*73450*/  LDL.LU R26, [R1+0x10f8] ;  /* 0x0010f800011a7983 */ /* 0x002ee20000300800 */
[----:B--2---:R-:W-:-:S02]  /*73460*/  @!P1 LOP3.LUT R15, R15, R14, RZ, 0x3c, !PT ;  /* 0x0000000e0f0f9212 */ /* 0x004fc400078e3cff */
[----:B0-----:R-:W-:Y:S01]  /*73470*/  LOP3.LUT R0, R0, 0x3f, RZ, 0xc0, !PT ;  /* 0x0000003f00007812 */ /* 0x001fe200078ec0ff */
[----:B------:R-:W2:Y:S04]  /*73480*/  LDL.LU R2, [R1+0xe90] ;  /* 0x000e900001027983 */ /* 0x000ea80000300800 */
[----:B------:R-:W2:Y:S01]  /*73490*/  LDL.LU R3, [R1+0xe5c] ;  /* 0x000e5c0001037983 */ /* 0x000ea20000300800 */
[----:B------:R-:W-:-:S04]  /*734a0*/  @!P1 LOP3.LUT R14, R15, R14, RZ, 0x3c, !PT ;  /* 0x0000000e0f0e9212 */ /* 0x000fc800078e3cff */
[----:B------:R-:W-:-:S05]  /*734b0*/  @!P1 LOP3.LUT R15, R15, R14, RZ, 0x3c, !PT ;  /* 0x0000000e0f0f9212 */ /* 0x000fca00078e3cff */
[----:B------:R-:W2:Y:S01]  /*734c0*/  @!P1 LDG.E.U16 R29, desc[UR8][R14.64] ;  /* 0x000000080e1d9981 */ /* 0x000ea2000c1e1500 */
[----:B------:R-:W-:-:S03]  /*734d0*/  IMAD.SHL.U32 R28, R0, 0x2, RZ ;  /* 0x00000002001c7824 */ /* 0x000fc600078e00ff */
[----:B------:R-:W2:Y:S02]  /*734e0*/  LDL.LU R0, [R1+0xe58] ;  /* 0x000e580001007983 */ /* 0x000ea40000300800 */
[----:B------:R-:W-:-:S05]  /*734f0*/  LOP3.LUT R28, R28, 0x10, RZ, 0x3c, !PT ;  /* 0x000000101c1c7812 */ /* 0x000fca00078e3cff */
[----:B---3--:R-:W-:Y:S04]  /*73500*/  STS.U16 [R28+UR5+0x1980], R26 ;  /* 0x0019801a1c007988 */ /* 0x008fe80008000405 */
[----:B------:R0:W-:Y:S04]  /*73510*/  STS.U16 [R28+UR5+0x2100], R4 ;  /* 0x002100041c007988 */ /* 0x0001e80008000405 */
        /* <DEDUP_REMOVED lines=20> */
[----:B--2---:R2:W-:Y:S04]  /*73660*/  STL [R1+0x34fc], R29 ;  /* 0x0034fc1d01007387 */ /* 0x0045e80000100800 */
[----:B0-----:R-:W3:Y:S04]  /*73670*/  LDL.LU R4, [R1+0xe24] ;  /* 0x000e240001047983 */ /* 0x001ee80000300800 */
[----:B-1----:R-:W4:Y:S04]  /*73680*/  LDL.LU R5, [R1+0xe20] ;  /* 0x000e200001057983 */ /* 0x002f280000300800 */
[----:B--2---:R-:W2:Y:S04]  /*73690*/  LDL.LU R29, [R1+0xde8] ;  /* 0x000de800011d7983 */ /* 0x004ea80000300800 */
        /* <DEDUP_REMOVED lines=28> */
[----:B----4-:R1:W-:Y:S04]  /*73860*/  STS.U16 [R28+UR5+0x8180], R5 ;  /* 0x008180051c007988 */ /* 0x0103e80008000405 */
[----:B0-----:R-:W4:Y:S04]  /*73870*/  LDL.LU R4, [R1+0xb44] ;  /* 0x000b440001047983 */ /* 0x001f280000300800 */
[----:B------:R-:W3:Y:S04]  /*73880*/  LDL.LU R27, [R1+0xb40] ;  /* 0x000b4000011b7983 */ /* 0x000ee80000300800 */
[----:B------:R-:W3:Y:S04]  /*73890*/  LDL.LU R2, [R1+0xb0c] ;  /* 0x000b0c0001027983 */ /* 0x000ee80000300800 */
[----:B------:R-:W3:Y:S04]  /*738a0*/  LDL.LU R3, [R1+0xb08] ;  /* 0x000b080001037983 */ /* 0x000ee80000300800 */
[----:B-1----:R-:W3:Y:S04]  /*738b0*/  LDL.LU R5, [R1+0xad4] ;  /* 0x000ad40001057983 */ /* 0x002ee80000300800 */
[----:B--2---:R0:W-:Y:S04]  /*738c0*/  STS.U16 [R28+UR5+0x8900], R29 ;  /* 0x0089001d1c007988 */ /* 0x0041e80008000405 */
[----:B0-----:R-:W2:Y:S04]  /*738d0*/  LDL.LU R29, [R1+0x3640] ;  /* 0x00364000011d7983 */ /* 0x001ea80000300800 */
[----:B--2---:R-:W-:Y:S04]  /*738e0*/  STS.U16 [R28+UR5+0x8980], R29 ;  /* 0x0089801d1c007988 */ /* 0x004fe80008000405 */
[----:B------:R-:W-:Y:S04]  /*738f0*/  STS.U16 [R28+UR5+0x9100], R14 ;  /* 0x0091000e1c007988 */ /* 0x000fe80008000405 */
[----:B------:R-:W-:Y:S04]  /*73900*/  STS.U16 [R28+UR5+0x9180], R15 ;  /* 0x0091800f1c007988 */ /* 0x000fe80008000405 */
        /* <DEDUP_REMOVED lines=20> */
[----:B0-----:R-:W2:Y:S04]  /*73a50*/  LDL.LU R0, [R1+0xad0] ;  /* 0x000ad00001007983 */ /* 0x001ea80000300800 */
[----:B----4-:R0:W-:Y:S04]  /*73a60*/  STS.U16 [R28+UR5+0xe900], R4 ;  /* 0x00e900041c007988 */ /* 0x0101e80008000405 */
[----:B0-----:R-:W3:Y:S04]  /*73a70*/  LDL.LU R4, [R1+0xa9c] ;  /* 0x000a9c0001047983 */ /* 0x001ee80000300800 */
[----:B------:R-:W4:Y:S04]  /*73a80*/  LDL.LU R29, [R1+0xa64] ;  /* 0x000a6400011d7983 */ /* 0x000f280000300800 */
[----:B------:R-:W-:Y:S04]  /*73a90*/  STS.U16 [R28+UR5+0xe980], R27 ;  /* 0x00e9801b1c007988 */ /* 0x000fe80008000405 */
[----:B------:R-:W-:Y:S04]  /*73aa0*/  STS.U16 [R28+UR5+0xf100], R2 ;  /* 0x00f100021c007988 */ /* 0x000fe80008000405 */
[----:B------:R-:W-:Y:S04]  /*73ab0*/  STS.U16 [R28+UR5+0xf180], R3 ;  /* 0x00f180031c007988 */ /* 0x000fe80008000405 */
[----:B------:R-:W-:Y:S04]  /*73ac0*/  STS.U16 [R28+UR5+0xf900], R5 ;  /* 0x00f900051c007988 */ /* 0x000fe80008000405 */
[----:B----4-:R0:W-:Y:S04]  /*73ad0*/  STL [R1+0x363c], R29 ;  /* 0x00363c1d01007387 */ /* 0x0101e80000100800 */
[----:B0-----:R-:W4:Y:S04]  /*73ae0*/  LDL.LU R29, [R1+0xa98] ;  /* 0x000a9800011d7983 */ /* 0x001f280000300800 */
        /* <DEDUP_REMOVED lines=20> */
[----:B--2---:R0:W-:Y:S04]  /*73c30*/  STS.U16 [R28+UR5+0xf980], R0 ;  /* 0x00f980001c007988 */ /* 0x0041e80008000405 */
[----:B------:R-:W2:Y:S04]  /*73c40*/  LDL.LU R23, [R1+0x42c] ;  /* 0x00042c0001177983 */ /* 0x000ea80000300800 */
[----:B---3--:R1:W-:Y:S04]  /*73c50*/  STS.U16 [R28+UR5+0x10100], R4 ;  /* 0x010100041c007988 */ /* 0x0083e80008000405 */
[----:B0-----:R-:W3:Y:S04]  /*73c60*/  LDL.LU R0, [R1+0x3f8] ;  /* 0x0003f80001007983 */ /* 0x001ee80000300800 */
[----:B------:R-:W2:Y:S04]  /*73c70*/  LDL.LU R25, [R1+0x3f4] ;  /* 0x0003f40001197983 */ /* 0x000ea80000300800 */
[----:B------:R-:W2:Y:S04]  /*73c80*/  LDL.LU R27, [R1+0x3c0] ;  /* 0x0003c000011b7983 */ /* 0x000ea80000300800 */
[----:B------:R-:W2:Y:S04]  /*73c90*/  LDL.LU R2, [R1+0x3bc] ;  /* 0x0003bc0001027983 */ /* 0x000ea80000300800 */
[----:B------:R-:W2:Y:S04]  /*73ca0*/  LDL.LU R3, [R1+0x388] ;  /* 0x0003880001037983 */ /* 0x000ea80000300800 */
[----:B-1----:R-:W2:Y:S04]  /*73cb0*/  LDL.LU R4, [R1+0x384] ;  /* 0x0003840001047983 */ /* 0x002ea80000300800 */
[----:B----4-:R0:W-:Y:S04]  /*73cc0*/  STS.U16 [R28+UR5+0x10180], R29 ;  /* 0x0101801d1c007988 */ /* 0x0101e80008000405 */
[----:B0-----:R-:W4:Y:S04]  /*73cd0*/  LDL.LU R29, [R1+0x363c] ;  /* 0x00363c00011d7983 */ /* 0x001f280000300800 */
[----:B----4-:R-:W-:Y:S04]  /*73ce0*/  STS.U16 [R28+UR5+0x10900], R29 ;  /* 0x0109001d1c007988 */ /* 0x010fe80008000405 */
        /* <DEDUP_REMOVED lines=20> */
[----:B--2---:R-:W-:Y:S04]  /*73e30*/  STS.U16 [R28+UR5+0x15980], R23 ;  /* 0x015980171c007988 */ /* 0x004fe80008000405 */
[----:B---3--:R1:W-:Y:S04]  /*73e40*/  STS.U16 [R28+UR5+0x16100], R0 ;  /* 0x016100001c007988 */ /* 0x0083e80008000405 */
[----:B------:R-:W-:Y:S04]  /*73e50*/  STS.U16 [R28+UR5+0x16180], R25 ;  /* 0x016180191c007988 */ /* 0x000fe80008000405 */
[----:B------:R-:W-:Y:S04]  /*73e60*/  STS.U16 [R28+UR5+0x16900], R27 ;  /* 0x0169001b1c007988 */ /* 0x000fe80008000405 */
[----:B------:R-:W-:Y:S04]  /*73e70*/  STS.U16 [R28+UR5+0x16980], R2 ;  /* 0x016980021c007988 */ /* 0x000fe80008000405 */
[----:B0-----:R-:W2:Y:S04]  /*73e80*/  LDL.LU R5, [R1+0x350] ;  /* 0x0003500001057983 */ /* 0x001ea80000300800 */
[----:B------:R-:W-:Y:S04]  /*73e90*/  STS.U16 [R28+UR5+0x17100], R3 ;  /* 0x017100031c007988 */ /* 0x000fe80008000405 */
[----:B------:R0:W-:Y:S04]  /*73ea0*/  STS.U16 [R28+UR5+0x17180], R4 ;  /* 0x017180041c007988 */ /* 0x0001e80008000405 */
[----:B-1----:R-:W3:Y:S04]  /*73eb0*/  LDL.LU R0, [R1+0x34c] ;  /* 0x00034c0001007983 */ /* 0x002ee80000300800 */
[----:B0-----:R-:W4:Y:S04]  /*73ec0*/  LDL.LU R4, [R1+0x314] ;  /* 0x0003140001047983 */ /* 0x001f280000300800 */
[----:B----4-:R0:W-:Y:S04]  /*73ed0*/  STL [R1+0x3638], R4 ;  /* 0x0036380401007387 */ /* 0x0101e80000100800 */
[----:B0-----:R-:W4:Y:S04]  /*73ee0*/  LDL.LU R4, [R1+0x318] ;  /* 0x0003180001047983 */ /* 0x001f280000300800 */
[----:B------:R-:W4:Y:S04]  /*73ef0*/  LDL.LU R2, [R1+0x2e0] ;  /* 0x0002e00001027983 */ /* 0x000f280000300800 */
[----:B--2---:R0:W-:Y:S04]  /*73f00*/  STS.U16 [R28+UR5+0x17900], R5 ;  /* 0x017900051c007988 */ /* 0x0041e80008000405 */
        /* <DEDUP_REMOVED lines=26> */
[----:B0-----:R-:W2:Y:S04]  /*740b0*/  LDL.LU R0, [R1+0x8] ;  /* 0x0000080001007983 */ /* 0x001ea80000300800 */
[----:B----4-:R0:W-:Y:S04]  /*740c0*/  STS.U16 [R28+UR5+0x18100], R4 ;  /* 0x018100041c007988 */ /* 0x0101e80008000405 */
[----:B0-----:R-:W4:Y:S04]  /*740d0*/  LDL.LU R4, [R1+0x3638] ;  /* 0x0036380001047983 */ /* 0x001f280000300800 */
[----:B----4-:R0:W-:Y:S04]  /*740e0*/  STS.U16 [R28+UR5+0x18180], R4 ;  /* 0x018180041c007988 */ /* 0x0101e80008000405 */
[----:B------:R1:W-:Y:S04]  /*740f0*/  STS.U16 [R28+UR5+0x18900], R2 ;  /* 0x018900021c007988 */ /* 0x0003e80008000405 */
[----:B--2---:R2:W-:Y:S04]  /*74100*/  STS.U16 [R28+UR5+0x18980], R5 ;  /* 0x018980051c007988 */ /* 0x0045e80008000405 */
[----:B0-----:R-:W4:Y:S04]  /*74110*/  LDL.LU R4, [R1+0x3634] ;  /* 0x0036340001047983 */ /* 0x001f280000300800 */
[----:B-1----:R-:W4:Y:S04]  /*74120*/  LDL.LU R2, [R1+0x4] ;  /* 0x0000040001027983 */ /* 0x002f280000300800 */
[----:B--2---:R-:W2:Y:S04]  /*74130*/  LDL.LU R5, [R1+0x3630] ;  /* 0x0036300001057983 */ /* 0x004ea80000300800 */
        /* <DEDUP_REMOVED lines=18> */
[----:B------:R0:W-:Y:S02]  /*74260*/  STS.U16 [R28+UR5+0x1d900], R3 ;  /* 0x01d900031c007988 */ /* 0x0001e40008000405 */
[----:B0-----:R-:W0:Y:S02]  /*74270*/  S2R R3, SR_TID.X ;  /* 0x0000000000037919 */ /* 0x001e240000002100 */
[----:B------:R-:W-:Y:S04]  /*74280*/  STS.U16 [R28+UR5+0x1d980], R19 ;  /* 0x01d980131c007988 */ /* 0x000fe80008000405 */
[----:B------:R-:W-:Y:S04]  /*74290*/  STS.U16 [R28+UR5+0x1e100], R21 ;  /* 0x01e100151c007988 */ /* 0x000fe80008000405 */
[----:B------:R-:W-:Y:S04]  /*742a0*/  STS.U16 [R28+UR5+0x1e180], R23 ;  /* 0x01e180171c007988 */ /* 0x000fe80008000405 */
[----:B------:R-:W-:Y:S04]  /*742b0*/  STS.U16 [R28+UR5+0x1e900], R25 ;  /* 0x01e900191c007988 */ /* 0x000fe80008000405 */
[----:B---3--:R-:W-:Y:S04]  /*742c0*/  STS.U16 [R28+UR5+0x1e980], R27 ;  /* 0x01e9801b1c007988 */ /* 0x008fe80008000405 */
[----:B------:R-:W-:Y:S01]  /*742d0*/  STS.U16 [R28+UR5+0x1f100], R0 ;  /* 0x01f100001c007988 */ /* 0x000fe20008000405 */
[----:B0-----:R-:W-:-:S05]  /*742e0*/  LOP3.LUT R3, R3, 0x3f, RZ, 0xc0, !PT ;  /* 0x0000003f03037812 */ /* 0x001fca00078ec0ff */
[----:B------:R-:W-:Y:S04]  /*742f0*/  STL [R1+0x35fc], R3 ;  /* 0x0035fc0301007387 */ /* 0x000fe80000100800 */
[----:B----4-:R-:W-:Y:S04]  /*74300*/  STS.U16 [R28+UR5+0x1f180], R2 ;  /* 0x01f180021c007988 */ /* 0x010fe80008000405 */
[----:B--2---:R-:W-:Y:S04]  /*74310*/  STS.U16 [R28+UR5+0x1f900], R5 ;  /* 0x01f900051c007988 */ /* 0x004fe80008000405 */
[----:B------:R0:W-:Y:S04]  /*74320*/  STS.U16 [R28+UR5+0x1f980], R4 ;  /* 0x01f980041c007988 */ /* 0x0001e80008000405 */
[----:B0-----:R-:W2:Y:S04]  /*74330*/  LDL.LU R4, [R1+0x1154] ;  /* 0x0011540001047983 */ /* 0x001ea80000300800 */
[----:B--2---:R0:W-:Y:S04]  /*74340*/  STL [R1+0x3624], R4 ;  /* 0x0036240401007387 */ /* 0x0041e80000100800 */
[----:B0-----:R-:W2:Y:S04]  /*74350*/  LDL.LU R4, [R1+0x1158] ;  /* 0x0011580001047983 */ /* 0x001ea80000300800 */
[----:B--2---:R0:W-:Y:S04]  /*74360*/  STL [R1+0x3628], R4 ;  /* 0x0036280401007387 */ /* 0x0041e80000100800 */
[----:B0-----:R-:W2:Y:S01]  /*74370*/  LDL.LU R4, [R1+0x1184] ;  /* 0x0011840001047983 */ /* 0x001ea20000300800 */
[----:B------:R-:W-:-:S03]  /*74380*/  IMAD.SHL.U32 R0, R3, 0x2, RZ ;  /* 0x0000000203007824 */ /* 0x000fc600078e00ff */
[----:B--2---:R0:W-:Y:S04]  /*74390*/  STL [R1+0x362c], R4 ;  /* 0x00362c0401007387 */ /* 0x0041e80000100800 */
[----:B0-----:R-:W2:Y:S04]  /*743a0*/  LDL.LU R4, [R1+0x1188] ;  /* 0x0011880001047983 */ /* 0x001ea80000300800 */
[----:B------:R-:W3:Y:S04]  /*743b0*/  LDL.LU R5, [R1+0x1128] ;  /* 0x0011280001057983 */ /* 0x000ee80000300800 */
[----:B------:R-:W4:Y:S04]  /*743c0*/  LDL.LU R3, [R1+0x1124] ;  /* 0x0011240001037983 */ /* 0x000f280000300800 */
        /* <DEDUP_REMOVED lines=19> */
[----:B------:R-:W-:-:S03]  /*74500*/  LOP3.LUT R0, R0, 0x20, RZ, 0x3c, !PT ;  /* 0x0000002000007812 */ /* 0x000fc600078e3cff */
[----:B------:R-:W3:Y:S04]  /*74510*/  LDL.LU R21, [R1+0xef8] ;  /* 0x000ef80001157983 */ /* 0x000ee80000300800 */
[----:B------:R-:W3:Y:S04]  /*74520*/  LDL.LU R23, [R1+0xec4] ;  /* 0x000ec40001177983 */ /* 0x000ee80000300800 */
[----:B------:R-:W3:Y:S04]  /*74530*/  LDL.LU R25, [R1+0xec0] ;  /* 0x000ec00001197983 */ /* 0x000ee80000300800 */
[----:B------:R-:W3:Y:S04]  /*74540*/  LDL.LU R27, [R1+0xe8c] ;  /* 0x000e8c00011b7983 */ /* 0x000ee80000300800 */
[----:B------:R-:W3:Y:S04]  /*74550*/  LDL.LU R2, [R1+0xe88] ;  /* 0x000e880001027983 */ /* 0x000ee80000300800 */
[----:B------:R-:W3:Y:S04]  /*74560*/  LDL.LU R28, [R1+0xe54] ;  /* 0x000e5400011c7983 */ /* 0x000ee80000300800 */
        /* <DEDUP_REMOVED lines=12> */
[----:B---3--:R-:W-:Y:S04]  /*74630*/  STS.U16 [R0+UR5+0x1200], R5 ;  /* 0x0012000500007988 */ /* 0x008fe80008000405 */
        /* <DEDUP_REMOVED lines=129> */
[----:B--2---:R-:W-:Y:S04]  /*74e50*/  STS.U16 [R0+UR5+0x10280], R4 ;  /* 0x0102800400007988 */ /* 0x004fe80008000405 */
[----:B---3--:R-:W-:Y:S04]  /*74e60*/  STS.U16 [R0+UR5+0x10a00], R5 ;  /* 0x010a000500007988 */ /* 0x008fe80008000405 */
[----:B----4-:R0:W-:Y:S04]  /*74e70*/  STS.U16 [R0+UR5+0x10a80], R3 ;  /* 0x010a800300007988 */ /* 0x0101e80008000405 */
        /* <DEDUP_REMOVED lines=32> */
[----:B------:R0:W-:Y:S04]  /*75080*/  STS.U16 [R0+UR5+0x16a80], R2 ;  /* 0x016a800200007988 */ /* 0x0001e80008000405 */
        /* <DEDUP_REMOVED lines=33> */
[----:B---3--:R1:W-:Y:S04]  /*752a0*/  STS.U16 [R0+UR5+0x18280], R10 ;  /* 0x0182800a00007988 */ /* 0x0083e80008000405 */
[----:B----4-:R2:W-:Y:S04]  /*752b0*/  STS.U16 [R0+UR5+0x18a00], R9 ;  /* 0x018a000900007988 */ /* 0x0105e80008000405 */
[----:B------:R3:W-:Y:S04]  /*752c0*/  STS.U16 [R0+UR5+0x18a80], R27 ;  /* 0x018a801b00007988 */ /* 0x0007e80008000405 */
[----:B------:R4:W-:Y:S04]  /*752d0*/  STS.U16 [R0+UR5+0x19200], R2 ;  /* 0x0192000200007988 */ /* 0x0009e80008000405 */
[----:B0-----:R-:W4:Y:S04]  /*752e0*/  LDL.LU R3, [R1+0x35fc] ;  /* 0x0035fc0001037983 */ /* 0x001f280000300800 */
[----:B-1----:R-:W4:Y:S04]  /*752f0*/  LDL.LU R10, [R1+0x35f8] ;  /* 0x0035f800010a7983 */ /* 0x002f280000300800 */
[----:B--2---:R-:W2:Y:S04]  /*75300*/  LDL.LU R9, [R1+0x35f4] ;  /* 0x0035f40001097983 */ /* 0x004ea80000300800 */
[----:B---3--:R-:W3:Y:S04]  /*75310*/  LDL.LU R27, [R1+0x35f0] ;  /* 0x0035f000011b7983 */ /* 0x008ee80000300800 */
[----:B----4-:R-:W4:Y:S04]  /*75320*/  LDL.LU R2, [R1+0x35ec] ;  /* 0x0035ec0001027983 */ /* 0x010f280000300800 */
        /* <DEDUP_REMOVED lines=23> */
[----:B----4-:R-:W-:Y:S04]  /*754a0*/  STS.U16 [R0+UR5+0x1f200], R2 ;  /* 0x01f2000200007988 */ /* 0x010fe80008000405 */
[----:B---3--:R-:W-:Y:S04]  /*754b0*/  STS.U16 [R0+UR5+0x1f280], R27 ;  /* 0x01f2801b00007988 */ /* 0x008fe80008000405 */
        /* <DEDUP_REMOVED lines=71> */
[----:B0-----:R-:W2:Y:S04]  /*75930*/  LDL.LU R2, [R1+0xe48] ;  /* 0x000e480001027983 */ /* 0x001ea80000300800 */
[----:B------:R-:W3:Y:S04]  /*75940*/  LDL.LU R10, [R1+0xddc] ;  /* 0x000ddc00010a7983 */ /* 0x000ee80000300800 */
[----:B---3--:R0:W-:Y:S04]  /*75950*/  STL [R1+0x35d8], R10 ;  /* 0x0035d80a01007387 */ /* 0x0081e80000100800 */
[----:B0-----:R-:W3:Y:S04]  /*75960*/  LDL.LU R10, [R1+0xe10] ;  /* 0x000e1000010a7983 */ /* 0x001ee80000300800 */
[----:B------:R-:W-:Y:S04]  /*75970*/  STS.U16 [R3+UR5+0x7b00], R0 ;  /* 0x007b000003007988 */ /* 0x000fe80008000405 */
[----:B---3--:R0:W-:Y:S04]  /*75980*/  STL [R1+0x35dc], R10 ;  /* 0x0035dc0a01007387 */ /* 0x0081e80000100800 */
[----:B0-----:R-:W3:Y:S04]  /*75990*/  LDL.LU R10, [R1+0xe14] ;  /* 0x000e1400010a7983 */ /* 0x001ee80000300800 */
        /* <DEDUP_REMOVED lines=27> */
[----:B0-----:R-:W2:Y:S04]  /*75b50*/  LDL.LU R2, [R1+0xaf8] ;  /* 0x000af80001027983 */ /* 0x001ea80000300800 */
[----:B---3--:R0:W-:Y:S04]  /*75b60*/  STS.U16 [R3+UR5+0x8300], R10 ;  /* 0x0083000a03007988 */ /* 0x0081e80008000405 */
[----:B0-----:R-:W3:Y:S04]  /*75b70*/  LDL.LU R10, [R1+0x35dc] ;  /* 0x0035dc00010a7983 */ /* 0x001ee80000300800 */
[----:B---3--:R0:W-:Y:S04]  /*75b80*/  STS.U16 [R3+UR5+0x8380], R10 ;  /* 0x0083800a03007988 */ /* 0x0081e80008000405 */
[----:B0-----:R-:W3:Y:S04]  /*75b90*/  LDL.LU R10, [R1+0x35d8] ;  /* 0x0035d800010a7983 */ /* 0x001ee80000300800 */
        /* <DEDUP_REMOVED lines=28> */
[----:B------:R-:W4:Y:S04]  /*75d60*/  LDL.LU R10, [R1+0xa88] ;  /* 0x000a8800010a7983 */ /* 0x000f280000300800 */
[----:B----4-:R0:W-:Y:S04]  /*75d70*/  STL [R1+0x35d0], R10 ;  /* 0x0035d00a01007387 */ /* 0x0101e80000100800 */
[----:B0-----:R-:W4:Y:S04]  /*75d80*/  LDL.LU R10, [R1+0xa8c] ;  /* 0x000a8c00010a7983 */ /* 0x001f280000300800 */
[----:B--2---:R-:W-:Y:S04]  /*75d90*/  STS.U16 [R3+UR5+0xf380], R2 ;  /* 0x00f3800203007988 */ /* 0x004fe80008000405 */
[----:B----4-:R0:W-:Y:S04]  /*75da0*/  STL [R1+0x35d4], R10 ;  /* 0x0035d40a01007387 */ /* 0x0101e80000100800 */
[----:B0-----:R-:W2:Y:S04]  /*75db0*/  LDL.LU R10, [R1+0xac0] ;  /* 0x000ac000010a7983 */ /* 0x001ea80000300800 */
        /* <DEDUP_REMOVED lines=25> */
[----:B---3--:R0:W-:Y:S04]  /*75f50*/  STS.U16 [R3+UR5+0xfb00], R0 ;  /* 0x00fb000003007988 */ /* 0x0081e80008000405 */
[----:B------:R-:W3:Y:S04]  /*75f60*/  LDL.LU R28, [R1+0x3ac] ;  /* 0x0003ac00011c7983 */ /* 0x000ee80000300800 */
[----:B0-----:R-:W3:Y:S04]  /*75f70*/  LDL.LU R0, [R1+0x378] ;  /* 0x0003780001007983 */ /* 0x001ee80000300800 */
[----:B--2---:R0:W-:Y:S04]  /*75f80*/  STS.U16 [R3+UR5+0xfb80], R10 ;  /* 0x00fb800a03007988 */ /* 0x0041e80008000405 */
[----:B0-----:R-:W2:Y:S04]  /*75f90*/  LDL.LU R10, [R1+0x35d4] ;  /* 0x0035d400010a7983 */ /* 0x001ea80000300800 */
[----:B--2---:R0:W-:Y:S04]  /*75fa0*/  STS.U16 [R3+UR5+0x10300], R10 ;  /* 0x0103000a03007988 */ /* 0x0041e80008000405 */
[----:B0-----:R-:W2:Y:S04]  /*75fb0*/  LDL.LU R10, [R1+0x35d0] ;  /* 0x0035d000010a7983 */ /* 0x001ea80000300800 */
[----:B--2---:R-:W-:Y:S04]  /*75fc0*/  STS.U16 [R3+UR5+0x10380], R10 ;  /* 0x0103800a03007988 */ /* 0x004fe80008000405 */
        /* <DEDUP_REMOVED lines=25> */
[----:B------:R-:W4:Y:S04]  /*76160*/  LDL.LU R16, [R1+0x308] ;  /* 0x0003080001107983 */ /* 0x000f280000300800 */
[----:B----4-:R0:W-:Y:S04]  /*76170*/  STL [R1+0x35c8], R16 ;  /* 0x0035c81001007387 */ /* 0x0101e80000100800 */
[----:B0-----:R-:W4:Y:S04]  /*76180*/  LDL.LU R16, [R1+0x33c] ;  /* 0x00033c0001107983 */ /* 0x001f280000300800 */
[----:B------:R-:W-:Y:S04]  /*76190*/  STS.U16 [R3+UR5+0x16b00], R25 ;  /* 0x016b001903007988 */ /* 0x000fe80008000405 */
[----:B---3--:R-:W-:Y:S04]  /*761a0*/  STS.U16 [R3+UR5+0x16b80], R28 ;  /* 0x016b801c03007988 */ /* 0x008fe80008000405 */
[----:B------:R-:W-:Y:S04]  /*761b0*/  STS.U16 [R3+UR5+0x17300], R0 ;  /* 0x0173000003007988 */ /* 0x000fe80008000405 */
[----:B----4-:R0:W-:Y:S04]  /*761c0*/  STL [R1+0x35cc], R16 ;  /* 0x0035cc1001007387 */ /* 0x0101e80000100800 */
        /* <DEDUP_REMOVED lines=28> */
[----:B0-----:R-:W2:Y:S04]  /*76390*/  LDL.LU R2, [R1+0x2c] ;  /* 0x00002c0001027983 */ /* 0x001ea80000300800 */
[----:B---3--:R0:W-:Y:S04]  /*763a0*/  STS.U16 [R3+UR5+0x17b00], R16 ;  /* 0x017b001003007988 */ /* 0x0081e80008000405 */
[----:B0-----:R-:W3:Y:S04]  /*763b0*/  LDL.LU R16, [R1+0x35cc] ;  /* 0x0035cc0001107983 */ /* 0x001ee80000300800 */
[----:B---3--:R0:W-:Y:S04]  /*763c0*/  STS.U16 [R3+UR5+0x17b80], R16 ;  /* 0x017b801003007988 */ /* 0x0081e80008000405 */
[----:B0-----:R-:W3:Y:S04]  /*763d0*/  LDL.LU R16, [R1+0x35c8] ;  /* 0x0035c80001107983 */ /* 0x001ee80000300800 */
[----:B---3--:R0:W-:Y:S04]  /*763e0*/  STS.U16 [R3+UR5+0x18300], R16 ;  /* 0x0183001003007988 */ /* 0x0081e80008000405 */
[----:B----4-:R1:W-:Y:S04]  /*763f0*/  STS.U16 [R3+UR5+0x18380], R12 ;  /* 0x0183800c03007988 */ /* 0x0103e80008000405 */
[----:B------:R3:W-:Y:S04]  /*76400*/  STS.U16 [R3+UR5+0x18b00], R23 ;  /* 0x018b001703007988 */ /* 0x0007e80008000405 */
[----:B------:R4:W-:Y:S04]  /*76410*/  STS.U16 [R3+UR5+0x18b80], R25 ;  /* 0x018b801903007988 */ /* 0x0009e80008000405 */
[----:B0-----:R-:W2:Y:S04]  /*76420*/  LDL.LU R16, [R1+0x35c4] ;  /* 0x0035c40001107983 */ /* 0x001ea80000300800 */
[----:B-1----:R-:W2:Y:S04]  /*76430*/  LDL.LU R12, [R1+0x35c0] ;  /* 0x0035c000010c7983 */ /* 0x002ea80000300800 */
        /* <DEDUP_REMOVED lines=25> */
[----:B------:R-:W-:Y:S04]  /*765d0*/  STS.U16 [R3+UR5+0x1eb80], R2 ;  /* 0x01eb800203007988 */ /* 0x000fe80008000405 */
[----:B----4-:R0:W-:Y:S04]  /*765e0*/  STS.U16 [R3+UR5+0x1f300], R25 ;  /* 0x01f3001903007988 */ /* 0x0101e80008000405 */
[----:B0-----:R-:W2:Y:S04]  /*765f0*/  LDL.LU R25, [R1+0x1114] ;  /* 0x0011140001197983 */ /* 0x001ea80000300800 */
[----:B--2---:R0:W-:Y:S04]  /*76600*/  STL [R1+0x35ac], R25 ;  /* 0x0035ac1901007387 */ /* 0x0041e80000100800 */
[----:B0-----:R-:W2:Y:S01]  /*76610*/  LDL.LU R25, [R1+0x1174] ;  /* 0x0011740001197983 */ /* 0x001ea20000300800 */
[----:B------:R-:W0:Y:S03]  /*76620*/  S2R R0, SR_TID.X ;  /* 0x0000000000007919 */ /* 0x000e260000002100 */
[----:B--2---:R1:W-:Y:S04]  /*76630*/  STL [R1+0x35b0], R25 ;  /* 0x0035b01901007387 */ /* 0x0043e80000100800 */
[----:B-1----:R-:W2:Y:S01]  /*76640*/  LDL.LU R25, [R1+0x1178] ;  /* 0x0011780001197983 */ /* 0x002ea20000300800 */
[----:B0-----:R-:W-:-:S05]  /*76650*/  LOP3.LUT R0, R0, 0x3f, RZ, 0xc0, !PT ;  /* 0x0000003f00007812 */ /* 0x001fca00078ec0ff */
[C---:B------:R-:W-:Y:S01]  /*76660*/  IMAD.SHL.U32 R2, R0.reuse, 0x2, RZ ;  /* 0x0000000200027824 */ /* 0x040fe200078e00ff */
[----:B--2---:R0:W-:Y:S04]  /*76670*/  STL [R1+0x35b4], R25 ;  /* 0x0035b41901007387 */ /* 0x0041e80000100800 */
[----:B------:R-:W2:Y:S04]  /*76680*/  LDL.LU R10, [R1+0x10e4] ;  /* 0x0010e400010a7983 */ /* 0x000ea80000300800 */
[----:B------:R-:W4:Y:S04]  /*76690*/  LDL.LU R9, [R1+0x10e0] ;  /* 0x0010e00001097983 */ /* 0x000f280000300800 */
        /* <DEDUP_REMOVED lines=12> */
[----:B0-----:R-:W-:-:S03]  /*76760*/  IMAD.SHL.U32 R25, R0, 0x2, RZ ;  /* 0x0000000200197824 */ /* 0x001fc600078e00ff */
[----:B------:R-:W2:Y:S04]  /*76770*/  LDL.LU R8, [R1+0xf5c] ;  /* 0x000f5c0001087983 */ /* 0x000ea80000300800 */
[----:B------:R-:W2:Y:S04]  /*76780*/  LDL.LU R7, [R1+0xf58] ;  /* 0x000f580001077983 */ /* 0x000ea80000300800 */
[----:B------:R-:W2:Y:S04]  /*76790*/  LDL.LU R6, [R1+0xf24] ;  /* 0x000f240001067983 */ /* 0x000ea80000300800 */
[----:B------:R-:W2:Y:S04]  /*767a0*/  LDL.LU R13, [R1+0xf20] ;  /* 0x000f2000010d7983 */ /* 0x000ea80000300800 */
[----:B------:R-:W2:Y:S01]  /*767b0*/  LDL.LU R17, [R1+0xeec] ;  /* 0x000eec0001117983 */ /* 0x000ea20000300800 */
[----:B------:R-:W-:-:S03]  /*767c0*/  LOP3.LUT R25, R25, 0x30, RZ, 0x3c, !PT ;  /* 0x0000003019197812 */ /* 0x000fc600078e3cff */
[----:B------:R-:W2:Y:S04]  /*767d0*/  LDL.LU R19, [R1+0xee8] ;  /* 0x000ee80001137983 */ /* 0x000ea80000300800 */
[----:B------:R-:W2:Y:S04]  /*767e0*/  LDL.LU R21, [R1+0xeb4] ;  /* 0x000eb40001157983 */ /* 0x000ea80000300800 */
[----:B------:R-:W2:Y:S04]  /*767f0*/  LDL.LU R28, [R1+0xeb0] ;  /* 0x000eb000011c7983 */ /* 0x000ea80000300800 */
[----:B------:R-:W2:Y:S04]  /*76800*/  LDL.LU R3, [R1+0xe7c] ;  /* 0x000e7c0001037983 */ /* 0x000ea80000300800 */
[----:B------:R-:W2:Y:S04]  /*76810*/  LDL.LU R0, [R1+0xe78] ;  /* 0x000e780001007983 */ /* 0x000ea80000300800 */
[----:B---3--:R0:W-:Y:S04]  /*76820*/  STS.U16 [R25+UR5+0x1f380], R23 ;  /* 0x01f3801719007988 */ /* 0x0081e80008000405 */
[----:B------:R1:W-:Y:S04]  /*76830*/  STS.U16 [R25+UR5+0x1fb00], R12 ;  /* 0x01fb000c19007988 */ /* 0x0003e80008000405 */
[----:B------:R3:W-:Y:S04]  /*76840*/  STS.U16 [R25+UR5+0x1fb80], R16 ;  /* 0x01fb801019007988 */ /* 0x0007e80008000405 */
[----:B0-----:R-:W2:Y:S04]  /*76850*/  LDL.LU R23, [R1+0x1118] ;  /* 0x0011180001177983 */ /* 0x001ea80000300800 */
[----:B-1----:R-:W2:Y:S04]  /*76860*/  LDL.LU R12, [R1+0x1144] ;  /* 0x00114400010c7983 */ /* 0x002ea80000300800 */
[----:B---3--:R-:W3:Y:S01]  /*76870*/  LDL.LU R25, [R1+0x35b4] ;  /* 0x0035b40001197983 */ /* 0x008ee20000300800 */
[----:B------:R-:W-:-:S03]  /*76880*/  LOP3.LUT R2, R2, 0x40, RZ, 0x3c, !PT ;  /* 0x0000004002027812 */ /* 0x000fc600078e3cff */
[----:B------:R-:W2:Y:S04]  /*76890*/  LDL.LU R16, [R1+0x1148] ;  /* 0x0011480001107983 */ /* 0x000ea80000300800 */
[----:B---3--:R0:W-:Y:S04]  /*768a0*/  STS.U16 [R2+UR5+0x400], R25 ;  /* 0x0004001902007988 */ /* 0x0081e80008000405 */
[----:B0-----:R-:W3:Y:S04]  /*768b0*/  LDL.LU R25, [R1+0x35b0] ;  /* 0x0035b00001197983 */ /* 0x001ee80000300800 */
[----:B---3--:R0:W-:Y:S04]  /*768c0*/  STS.U16 [R2+UR5+0x480], R25 ;  /* 0x0004801902007988 */ /* 0x0081e80008000405 */
[----:B--2---:R1:W-:Y:S04]  /*768d0*/  STS.U16 [R2+UR5+0xc00], R16 ;  /* 0x000c001002007988 */ /* 0x0043e80008000405 */
[----:B0-----:R-:W2:Y:S04]  /*768e0*/  LDL.LU R25, [R1+0x35ac] ;  /* 0x0035ac0001197983 */ /* 0x001ea80000300800 */
[----:B-1----:R-:W3:Y:S04]  /*768f0*/  LDL.LU R16, [R1+0xe08] ;  /* 0x000e080001107983 */ /* 0x002ee80000300800 */
[----:B---3--:R0:W-:Y:S04]  /*76900*/  STL [R1+0x35a0], R16 ;  /* 0x0035a01001007387 */ /* 0x0081e80000100800 */
[----:B0-----:R-:W3:Y:S04]  /*76910*/  LDL.LU R16, [R1+0xe0c] ;  /* 0x000e0c0001107983 */ /* 0x001ee80000300800 */
[----:B---3--:R0:W-:Y:S04]  /*76920*/  STL [R1+0x35a4], R16 ;  /* 0x0035a41001007387 */ /* 0x0081e80000100800 */
[----:B0-----:R-:W3:Y:S04]  /*76930*/  LDL.LU R16, [R1+0xe40] ;  /* 0x000e400001107983 */ /* 0x001ee80000300800 */
[----:B------:R-:W-:Y:S04]  /*76940*/  STS.U16 [R2+UR5+0xc80], R12 ;  /* 0x000c800c02007988 */ /* 0x000fe80008000405 */
[----:B------:R-:W-:Y:S04]  /*76950*/  STS.U16 [R2+UR5+0x1400], R23 ;  /* 0x0014001702007988 */ /* 0x000fe80008000405 */
[----:B--2---:R-:W-:Y:S04]  /*76960*/  STS.U16 [R2+UR5+0x1480], R25 ;  /* 0x0014801902007988 */ /* 0x004fe80008000405 */
[----:B------:R-:W-:Y:S04]  /*76970*/  STS.U16 [R2+UR5+0x1c00], R10 ;  /* 0x001c000a02007988 */ /* 0x000fe80008000405 */
        /* <DEDUP_REMOVED lines=9> */
[----:B---3--:R0:W-:Y:S04]  /*76a10*/  STL [R1+0x35a8], R16 ;  /* 0x0035a81001007387 */ /* 0x0081e80000100800 */
        /* <DEDUP_REMOVED lines=189> */
[----:B------:R2:W-:Y:S04]  /*775f0*/  STS.U16 [R2+UR5+0x19400], R16 ;  /* 0x0194001002007988 */ /* 0x0005e80008000405 */
[----:B0-----:R-:W4:Y:S04]  /*77600*/  LDL.LU R20, [R1+0x3584] ;  /* 0x0035840001147983 */ /* 0x001f280000300800 */
[----:B-1----:R-:W4:Y:S04]  /*77610*/  LDL.LU R18, [R1+0x3580] ;  /* 0x0035800001127983 */ /* 0x002f280000300800 */
[----:B--2---:R-:W2:Y:S04]  /*77620*/  LDL.LU R19, [R1+0x357c] ;  /* 0x00357c0001137983 */ /* 0x004ea80000300800 */
[----:B---3--:R-:W3:Y:S04]  /*77630*/  LDL.LU R21, [R1+0x3578] ;  /* 0x0035780001157983 */ /* 0x008ee80000300800 */
[----:B----4-:R-:W4:Y:S04]  /*77640*/  LDL.LU R0, [R1+0x3574] ;  /* 0x0035740001007983 */ /* 0x010f280000300800 */
[----:B------:R-:W2:Y:S04]  /*77650*/  LDL.LU R16, [R1+0x10d8] ;  /* 0x0010d80001107983 */ /* 0x000ea80000300800 */
        /* <DEDUP_REMOVED lines=25> */
[----:B--2---:R0:W-:Y:S04]  /*777f0*/  STL [R1+0x356c], R16 ;  /* 0x00356c1001007387 */ /* 0x0041e80000100800 */
[----:B0-----:R-:W2:Y:S01]  /*77800*/  LDL.LU R16, [R1+0x1170] ;  /* 0x0011700001107983 */ /* 0x001ea20000300800 */
[----:B------:R-:W0:Y:S02]  /*77810*/  S2R R0, SR_TID.X ;  /* 0x0000000000007919 */ /* 0x000e240000002100 */
[----:B0-----:R-:W-:-:S05]  /*77820*/  LOP3.LUT R0, R0, 0x3f, RZ, 0xc0, !PT ;  /* 0x0000003f00007812 */ /* 0x001fca00078ec0ff */
[----:B------:R-:W-:-:S05]  /*77830*/  IMAD.SHL.U32 R0, R0, 0x2, RZ ;  /* 0x0000000200007824 */ /* 0x000fca00078e00ff */
[C---:B------:R-:W-:Y:S01]  /*77840*/  LOP3.LUT R2, R0.reuse, 0x50, RZ, 0x3c, !PT ;  /* 0x0000005000027812 */ /* 0x040fe200078e3cff */
        /* <DEDUP_REMOVED lines=18> */
[----:B0-----:R-:W-:-:S03]  /*77970*/  LOP3.LUT R16, R0, 0x40, RZ, 0x3c, !PT ;  /* 0x0000004000107812 */ /* 0x001fc600078e3cff */
        /* <DEDUP_REMOVED lines=8> */
[----:B------:R1:W-:Y:S04]  /*77a00*/  STS.U16 [R16+UR5+0x1fc80], R20 ;  /* 0x01fc801410007988 */ /* 0x0003e80008000405 */
[----:B0-----:R-:W2:Y:S04]  /*77a10*/  LDL.LU R21, [R1+0x10dc] ;  /* 0x0010dc0001157983 */ /* 0x001ea80000300800 */
[----:B------:R-:W2:Y:S04]  /*77a20*/  LDL.LU R0, [R1+0x110c] ;  /* 0x00110c0001007983 */ /* 0x000ea80000300800 */
[----:B-1----:R-:W2:Y:S04]  /*77a30*/  LDL.LU R19, [R1+0x1110] ;  /* 0x0011100001137983 */ /* 0x002ea80000300800 */
[----:B---3--:R-:W3:Y:S04]  /*77a40*/  LDL.LU R18, [R1+0x113c] ;  /* 0x00113c0001127983 */ /* 0x008ee80000300800 */
[----:B------:R-:W2:Y:S04]  /*77a50*/  LDL.LU R16, [R1+0x3570] ;  /* 0x0035700001107983 */ /* 0x000ea80000300800 */
[----:B------:R-:W3:Y:S04]  /*77a60*/  LDL.LU R20, [R1+0x1140] ;  /* 0x0011400001147983 */ /* 0x000ee80000300800 */
[----:B--2---:R0:W-:Y:S04]  /*77a70*/  STS.U16 [R2+UR5+0x500], R16 ;  /* 0x0005001002007988 */ /* 0x0041e80008000405 */
[----:B0-----:R-:W2:Y:S04]  /*77a80*/  LDL.LU R16, [R1+0x356c] ;  /* 0x00356c0001107983 */ /* 0x001ea80000300800 */
[----:B--2---:R0:W-:Y:S04]  /*77a90*/  STS.U16 [R2+UR5+0x580], R16 ;  /* 0x0005801002007988 */ /* 0x0041e80008000405 */
[----:B---3--:R1:W-:Y:S04]  /*77aa0*/  STS.U16 [R2+UR5+0xd00], R20 ;  /* 0x000d001402007988 */ /* 0x0083e80008000405 */
        /* <DEDUP_REMOVED lines=209> */
[----:B------:R-:W-:Y:S04]  /*787c0*/  STS.U16 [R2+UR5+0x19500], R0 ;  /* 0x0195000002007988 */ /* 0x000fe80008000405 */
        /* <DEDUP_REMOVED lines=8> */
[----:B0-----:R-:W2:Y:S01]  /*78850*/  LDL.LU R20, [R1+0x1164] ;  /* 0x0011640001147983 */ /* 0x001ea20000300800 */
[----:B------:R-:W0:Y:S03]  /*78860*/  S2R R0, SR_TID.X ;  /* 0x0000000000007919 */ /* 0x000e260000002100 */
[----:B--2---:R1:W-:Y:S04]  /*78870*/  STL [R1+0x3528], R20 ;  /* 0x0035281401007387 */ /* 0x0043e80000100800 */
[----:B-1----:R-:W2:Y:S04]  /*78880*/  LDL.LU R20, [R1+0x1168] ;  /* 0x0011680001147983 */ /* 0x002ea80000300800 */
[----:B------:R-:W-:Y:S04]  /*78890*/  STS.U16 [R2+UR5+0x19d00], R18 ;  /* 0x019d001202007988 */ /* 0x000fe80008000405 */
[----:B------:R-:W-:Y:S04]  /*788a0*/  STS.U16 [R2+UR5+0x19d80], R19 ;  /* 0x019d801302007988 */ /* 0x000fe80008000405 */
[----:B------:R-:W-:Y:S04]  /*788b0*/  STS.U16 [R2+UR5+0x1a500], R21 ;  /* 0x01a5001502007988 */ /* 0x000fe80008000405 */
[----:B------:R-:W-:Y:S04]  /*788c0*/  STS.U16 [R2+UR5+0x1a580], R16 ;  /* 0x01a5801002007988 */ /* 0x000fe80008000405 */
[----:B------:R-:W-:Y:S04]  /*788d0*/  STS.U16 [R2+UR5+0x1ad00], R12 ;  /* 0x01ad000c02007988 */ /* 0x000fe80008000405 */
[----:B------:R-:W-:Y:S04]  /*788e0*/  STS.U16 [R2+UR5+0x1ad80], R23 ;  /* 0x01ad801702007988 */ /* 0x000fe80008000405 */
[----:B------:R-:W-:Y:S01]  /*788f0*/  STS.U16 [R2+UR5+0x1b500], R25 ;  /* 0x01b5001902007988 */ /* 0x000fe20008000405 */
[----:B0-----:R-:W-:-:S03]  /*78900*/  LOP3.LUT R0, R0, 0x3f, RZ, 0xc0, !PT ;  /* 0x0000003f00007812 */ /* 0x001fc600078ec0ff */
[----:B------:R-:W-:Y:S04]  /*78910*/  STS.U16 [R2+UR5+0x1b580], R10 ;  /* 0x01b5800a02007988 */ /* 0x000fe80008000405 */
[----:B------:R-:W-:Y:S04]  /*78920*/  STS.U16 [R2+UR5+0x1bd00], R9 ;  /* 0x01bd000902007988 */ /* 0x000fe80008000405 */
[----:B------:R-:W-:Y:S04]  /*78930*/  STS.U16 [R2+UR5+0x1bd80], R27 ;  /* 0x01bd801b02007988 */ /* 0x000fe80008000405 */
[----:B------:R-:W-:Y:S04]  /*78940*/  STS.U16 [R2+UR5+0x1c500], R4 ;  /* 0x01c5000402007988 */ /* 0x000fe80008000405 */
[----:B------:R-:W-:Y:S01]  /*78950*/  STS.U16 [R2+UR5+0x1c580], R5 ;  /* 0x01c5800502007988 */ /* 0x000fe20008000405 */
[----:B------:R-:W-:-:S03]  /*78960*/  IMAD.SHL.U32 R0, R0, 0x2, RZ ;  /* 0x0000000200007824 */ /* 0x000fc600078e00ff */
        /* <DEDUP_REMOVED lines=9> */
[----:B----4-:R0:W-:Y:S02]  /*78a00*/  STS.U16 [R2+UR5+0x1ed80], R3 ;  /* 0x01ed800302007988 */ /* 0x0101e40008000405 */
[----:B0-----:R-:W-:-:S02]  /*78a10*/  LOP3.LUT R3, R0, 0x60, RZ, 0x3c, !PT ;  /* 0x0000006000037812 */ /* 0x001fc400078e3cff */
        /* <DEDUP_REMOVED lines=254> */
[----:B------:R-:W2:Y:S01]  /*79a00*/  LDL.LU R24, [R1+0x10fc] ;  /* 0x0010fc0001187983 */ /* 0x000ea20000300800 */
        /* <DEDUP_REMOVED lines=16> */
[----:B------:R0:W-:Y:S04]  /*79b10*/  STS.U16 [R3+UR5+0x1d680], R5 ;  /* 0x01d6800503007988 */ /* 0x0001e80008000405 */
[----:B------:R0:W-:Y:S04]  /*79b20*/  STS.U16 [R3+UR5+0x1de00], R14 ;  /* 0x01de000e03007988 */ /* 0x0001e80008000405 */
[----:B------:R1:W-:Y:S04]  /*79b30*/  STS.U16 [R3+UR5+0x1de80], R15 ;  /* 0x01de800f03007988 */ /* 0x0003e80008000405 */
[----:B------:R-:W-:Y:S04]  /*79b40*/  STS.U16 [R3+UR5+0x1e600], R11 ;  /* 0x01e6000b03007988 */ /* 0x000fe80008000405 */
[----:B------:R-:W-:Y:S01]  /*79b50*/  STS.U16 [R3+UR5+0x1e680], R8 ;  /* 0x01e6800803007988 */ /* 0x000fe20008000405 */
[----:B0-----:R-:W-:-:S05]  /*79b60*/  LOP3.LUT R0, R0, 0x3f, RZ, 0xc0, !PT ;  /* 0x0000003f00007812 */ /* 0x001fca00078ec0ff */
[----:B------:R-:W-:Y:S01]  /*79b70*/  IMAD.SHL.U32 R0, R0, 0x2, RZ ;  /* 0x0000000200007824 */ /* 0x000fe200078e00ff */
[----:B------:R-:W-:Y:S04]  /*79b80*/  STS.U16 [R3+UR5+0x1ee00], R28 ;  /* 0x01ee001c03007988 */ /* 0x000fe80008000405 */
[C---:B-1----:R-:W-:Y:S01]  /*79b90*/  LOP3.LUT R4, R0.reuse, 0x70, RZ, 0x3c, !PT ;  /* 0x0000007000047812 */ /* 0x042fe200078e3cff */
[----:B--2---:R0:W-:Y:S04]  /*79ba0*/  STL [R1+0x34e8], R24 ;  /* 0x0034e81801007387 */ /* 0x0041e80000100800 */
        /* <DEDUP_REMOVED lines=20> */
[----:B----4-:R0:W-:Y:S04]  /*79cf0*/  STS.U16 [R3+UR5+0x1ee80], R2 ;  /* 0x01ee800203007988 */ /* 0x0101e80008000405 */
[----:B------:R-:W4:Y:S04]  /*79d00*/  LDL.LU R28, [R1+0xed0] ;  /* 0x000ed000011c7983 */ /* 0x000f280000300800 */
[----:B---3--:R1:W-:Y:S04]  /*79d10*/  STS.U16 [R24+UR5+0x1f600], R6 ;  /* 0x01f6000618007988 */ /* 0x0083e80008000405 */
[----:B------:R3:W-:Y:S04]  /*79d20*/  STS.U16 [R24+UR5+0x1f680], R7 ;  /* 0x01f6800718007988 */ /* 0x0007e80008000405 */
[----:B------:R1:W-:Y:S04]  /*79d30*/  STS.U16 [R24+UR5+0x1fe00], R26 ;  /* 0x01fe001a18007988 */ /* 0x0003e80008000405 */
[----:B------:R1:W-:Y:S04]  /*79d40*/  STS.U16 [R24+UR5+0x1fe80], R29 ;  /* 0x01fe801d18007988 */ /* 0x0003e80008000405 */
[----:B0-----:R-:W2:Y:S04]  /*79d50*/  LDL.LU R3, [R1+0xe9c] ;  /* 0x000e9c0001037983 */ /* 0x001ea80000300800 */
[----:B------:R-:W2:Y:S04]  /*79d60*/  LDL.LU R2, [R1+0xe98] ;  /* 0x000e980001027983 */ /* 0x000ea80000300800 */
[----:B-1----:R-:W2:Y:S04]  /*79d70*/  LDL.LU R6, [R1+0x1100] ;  /* 0x0011000001067983 */ /* 0x002ea80000300800 */
[----:B------:R-:W2:Y:S04]  /*79d80*/  LDL.LU R0, [R1+0x112c] ;  /* 0x00112c0001007983 */ /* 0x000ea80000300800 */
[----:B---3--:R-:W3:Y:S04]  /*79d90*/  LDL.LU R7, [R1+0x1130] ;  /* 0x0011300001077983 */ /* 0x008ee80000300800 */
[----:B------:R-:W2:Y:S04]  /*79da0*/  LDL.LU R26, [R1+0x115c] ;  /* 0x00115c00011a7983 */ /* 0x000ea80000300800 */
[----:B------:R-:W2:Y:S04]  /*79db0*/  LDL.LU R24, [R1+0x34e8] ;  /* 0x0034e80001187983 */ /* 0x000ea80000300800 */
[----:B------:R-:W2:Y:S04]  /*79dc0*/  LDL.LU R29, [R1+0x1160] ;  /* 0x00116000011d7983 */ /* 0x000ea80000300800 */
[----:B--2---:R-:W-:Y:S04]  /*79dd0*/  STS.U16 [R4+UR5+0x700], R29 ;  /* 0x0007001d04007988 */ /* 0x004fe80008000405 */
[----:B------:R-:W-:Y:S04]  /*79de0*/  STS.U16 [R4+UR5+0x780], R26 ;  /* 0x0007801a04007988 */ /* 0x000fe80008000405 */
        /* <DEDUP_REMOVED lines=23> */
[----:B----4-:R1:W-:Y:S04]  /*79f60*/  STS.U16 [R4+UR5+0x6780], R28 ;  /* 0x0067801c04007988 */ /* 0x0103e80008000405 */
[----:B0-----:R-:W2:Y:S04]  /*79f70*/  LDL.LU R8, [R1+0xe64] ;  /* 0x000e640001087983 */ /* 0x001ea80000300800 */
[----:B-1----:R-:W3:Y:S04]  /*79f80*/  LDL.LU R28, [R1+0xe60] ;  /* 0x000e6000011c7983 */ /* 0x002ee80000300800 */
[----:B------:R-:W4:Y:S04]  /*79f90*/  LDL.LU R29, [R1+0xe28] ;  /* 0x000e2800011d7983 */ /* 0x000f280000300800 */
        /* <DEDUP_REMOVED lines=30> */
[----:B---3--:R1:W-:Y:S04]  /*7a180*/  STS.U16 [R4+UR5+0x7780], R28 ;  /* 0x0077801c04007988 */ /* 0x0083e80008000405 */
[----:B0-----:R-:W2:Y:S04]  /*7a190*/  LDL.LU R8, [R1+0xb48] ;  /* 0x000b480001087983 */ /* 0x001ea80000300800 */
[----:B-1----:R-:W3:Y:S04]  /*7a1a0*/  LDL.LU R28, [R1+0xb14] ;  /* 0x000b1400011c7983 */ /* 0x002ee80000300800 */
[----:B----4-:R0:W-:Y:S04]  /*7a1b0*/  STS.U16 [R4+UR5+0x7f00], R29 ;  /* 0x007f001d04007988 */ /* 0x0101e80008000405 */
[----:B0-----:R-:W4:Y:S04]  /*7a1c0*/  LDL.LU R29, [R1+0x34e4] ;  /* 0x0034e400011d7983 */ /* 0x001f280000300800 */
        /* <DEDUP_REMOVED lines=26> */
[----:B0-----:R-:W4:Y:S04]  /*7a370*/  LDL.LU R3, [R1+0xb10] ;  /* 0x000b100001037983 */ /* 0x001f280000300800 */
[----:B-1----:R-:W4:Y:S04]  /*7a380*/  LDL.LU R2, [R1+0xadc] ;  /* 0x000adc0001027983 */ /* 0x002f280000300800 */
[----:B------:R-:W4:Y:S04]  /*7a390*/  LDL.LU R29, [R1+0xaa4] ;  /* 0x000aa400011d7983 */ /* 0x000f280000300800 */
[----:B--2---:R-:W-:Y:S04]  /*7a3a0*/  STS.U16 [R4+UR5+0xe780], R8 ;  /* 0x00e7800804007988 */ /* 0x004fe80008000405 */
[----:B---3--:R-:W-:Y:S04]  /*7a3b0*/  STS.U16 [R4+UR5+0xef00], R28 ;  /* 0x00ef001c04007988 */ /* 0x008fe80008000405 */
[----:B----4-:R0:W-:Y:S04]  /*7a3c0*/  STL [R1+0x34e0], R29 ;  /* 0x0034e01d01007387 */ /* 0x0101e80000100800 */
        /* <DEDUP_REMOVED lines=56> */
[----:B0-----:R-:W3:Y:S04]  /*7a750*/  LDL.LU R14, [R1+0x390] ;  /* 0x00039000010e7983 */ /* 0x001ee80000300800 */
[----:B-1----:R-:W4:Y:S04]  /*7a760*/  LDL.LU R15, [R1+0x38c] ;  /* 0x00038c00010f7983 */ /* 0x002f280000300800 */
[----:B--2---:R-:W2:Y:S04]  /*7a770*/  LDL.LU R11, [R1+0x354] ;  /* 0x00035400010b7983 */ /* 0x004ea80000300800 */
        /* <DEDUP_REMOVED lines=34> */
[----:B-1----:R-:W3:Y:S04]  /*7a9a0*/  LDL.LU R15, [R1+0x10] ;  /* 0x00001000010f7983 */ /* 0x002ee80000300800 */
[----:B--2---:R0:W-:Y:S04]  /*7a9b0*/  STS.U16 [R4+UR5+0x17700], R11 ;  /* 0x0177000b04007988 */ /* 0x0041e80008000405 */
[----:B0-----:R-:W2:Y:S04]  /*7a9c0*/  LDL.LU R11, [R1+0x34dc] ;  /* 0x0034dc00010b7983 */ /* 0x001ea80000300800 */
[----:B--2---:R0:W-:Y:S04]  /*7a9d0*/  STS.U16 [R4+UR5+0x17780], R11 ;  /* 0x0177800b04007988 */ /* 0x0041e80008000405 */
[----:B------:R1:W-:Y:S04]  /*7a9e0*/  STS.U16 [R4+UR5+0x17f00], R8 ;  /* 0x017f000804007988 */ /* 0x0003e80008000405 */
[----:B------:R2:W-:Y:S04]  /*7a9f0*/  STS.U16 [R4+UR5+0x17f80], R28 ;  /* 0x017f801c04007988 */ /* 0x0005e80008000405 */
[----:B------:R1:W-:Y:S04]  /*7aa00*/  STS.U16 [R4+UR5+0x18700], R3 ;  /* 0x0187000304007988 */ /* 0x0003e80008000405 */
[----:B------:R2:W-:Y:S04]  /*7aa10*/  STS.U16 [R4+UR5+0x18780], R2 ;  /* 0x0187800204007988 */ /* 0x0005e80008000405 */
[----:B0-----:R-:W3:Y:S04]  /*7aa20*/  LDL.LU R11, [R1+0x34d8] ;  /* 0x0034d800010b7983 */ /* 0x001ee80000300800 */
[----:B-1----:R-:W3:Y:S04]  /*7aa30*/  LDL.LU R8, [R1+0x34d4] ;  /* 0x0034d40001087983 */ /* 0x002ee80000300800 */
[----:B--2---:R-:W2:Y:S04]  /*7aa40*/  LDL.LU R28, [R1+0x34d0] ;  /* 0x0034d000011c7983 */ /* 0x004ea80000300800 */
[----:B------:R-:W2:Y:S04]  /*7aa50*/  LDL.LU R3, [R1+0x34cc] ;  /* 0x0034cc0001037983 */ /* 0x000ea80000300800 */
[----:B------:R-:W2:Y:S04]  /*7aa60*/  LDL.LU R2, [R1+0x34c8] ;  /* 0x0034c80001027983 */ /* 0x000ea80000300800 */
        /* <DEDUP_REMOVED lines=21> */
[----:B------:R0:W-:Y:S04]  /*7abc0*/  STS.U16 [R4+UR5+0x1df00], R3 ;  /* 0x01df000304007988 */ /* 0x0001e80008000405 */
[----:B0-----:R-:W2:Y:S04]  /*7abd0*/  LDL.LU R3, [R1+0x34c0] ;  /* 0x0034c00001037983 */ /* 0x001ea80000300800 */
[----:B------:R-:W-:Y:S04]  /*7abe0*/  STS.U16 [R4+UR5+0x1df80], R27 ;  /* 0x01df801b04007988 */ /* 0x000fe80008000405 */
[----:B---3--:R-:W-:Y:S04]  /*7abf0*/  STS.U16 [R4+UR5+0x1e700], R5 ;  /* 0x01e7000504007988 */ /* 0x008fe80008000405 */
[----:B----4-:R-:W-:Y:S04]  /*7ac00*/  STS.U16 [R4+UR5+0x1e780], R14 ;  /* 0x01e7800e04007988 */ /* 0x010fe80008000405 */
[----:B------:R-:W-:Y:S04]  /*7ac10*/  STS.U16 [R4+UR5+0x1ef00], R15 ;  /* 0x01ef000f04007988 */ /* 0x000fe80008000405 */
[----:B------:R0:W-:Y:S04]  /*7ac20*/  STS.U16 [R4+UR5+0x1ef80], R28 ;  /* 0x01ef801c04007988 */ /* 0x0001e80008000405 */
[----:B------:R-:W-:Y:S04]  /*7ac30*/  STS.U16 [R4+UR5+0x1f700], R8 ;  /* 0x01f7000804007988 */ /* 0x000fe80008000405 */
[----:B------:R-:W-:Y:S04]  /*7ac40*/  STS.U16 [R4+UR5+0x1f780], R11 ;  /* 0x01f7800b04007988 */ /* 0x000fe80008000405 */
[----:B0-----:R-:W3:Y:S01]  /*7ac50*/  LDL.LU R28, [R1+0x34bc] ;  /* 0x0034bc00011c7983 */ /* 0x001ee20000300800 */
[----:B------:R-:W0:Y:S03]  /*7ac60*/  S2R R0, SR_TID.X ;  /* 0x0000000000007919 */ /* 0x000e260000002100 */
[----:B--2---:R1:W-:Y:S04]  /*7ac70*/  STS.U16 [R4+UR5+0x1ff00], R2 ;  /* 0x01ff000204007988 */ /* 0x0043e80008000405 */
[----:B-1----:R-:W2:Y:S04]  /*7ac80*/  LDL.LU R2, [R1+0x34b8] ;  /* 0x0034b80001027983 */ /* 0x002ea80000300800 */
[----:B------:R1:W-:Y:S02]  /*7ac90*/  STS.U16 [R4+UR5+0x1ff80], R3 ;  /* 0x01ff800304007988 */ /* 0x0003e40008000405 */
[----:B-1----:R-:W1:Y:S01]  /*7aca0*/  LDC R3, c[0x0][0x3ac] ;  /* 0x0000eb00ff037b82 */ /* 0x002e620000000800 */
[----:B0-----:R-:W-:-:S05]  /*7acb0*/  LOP3.LUT R0, R0, 0x3f, RZ, 0xc0, !PT ;  /* 0x0000003f00007812 */ /* 0x001fca00078ec0ff */
[----:B------:R-:W-:Y:S02]  /*7acc0*/  IMAD.SHL.U32 R0, R0, 0x2, RZ ;  /* 0x0000000200007824 */ /* 0x000fe400078e00ff */
[----:B-1----:R-:W-:-:S04]  /*7acd0*/  IMAD.SHL.U32 R3, R3, 0x80, RZ ;  /* 0x0000008003037824 */ /* 0x002fc800078e00ff */
[----:B------:R-:W-:Y:S01]  /*7ace0*/  IMAD.SHL.U32 R3, R3, 0x2, RZ ;  /* 0x0000000203037824 */ /* 0x000fe200078e00ff */
[----:B------:R-:W4:Y:S01]  /*7acf0*/  LDL R4, [R1+0xda4] ;  /* 0x000da40001047983 */ /* 0x000f220000100800 */
[----:B------:R-:W-:Y:S06]  /*7ad00*/  BAR.SYNC.DEFER_BLOCKING 0x0 ;  /* 0x0000000000007b1d */ /* 0x000fec0000010000 */
[----:B--2---:R-:W-:Y:S04]  /*7ad10*/  STL [R1+0x34f0], R2 ;  /* 0x0034f00201007387 */ /* 0x004fe80000100800 */
[----:B---3--:R-:W-:Y:S04]  /*7ad20*/  LDSM.16.M88.4 R16, [R28+UR5+0x2000] ;  /* 0x002000051c10783b */ /* 0x008fe80008000200 */
[----:B------:R-:W-:Y:S04]  /*7ad30*/  LDSM.16.M88.4 R24, [R28+UR5+0x4000] ;  /* 0x004000051c18783b */ /* 0x000fe80008000200 */
[----:B------:R-:W-:Y:S04]  /*7ad40*/  LDSM.16.M88.4 R20, [R28+UR5+0x5000] ;  /* 0x005000051c14783b */ /* 0x000fe80008000200 */
[----:B----4-:R-:W-:Y:S04]  /*7ad50*/  LDSM.16.MT88.4 R8, [R4+UR5+0x20000] ;  /* 0x020000050408783b */ /* 0x010fe80008004200 */
[----:B------:R-:W0:Y:S04]  /*7ad60*/  LDSM.16.M88.4 R4, [R28+UR5] ;  /* 0x000000051c04783b */ /* 0x000e280008000200 */
[----:B0-----:R-:W-:Y:S01]  /*7ad70*/  STL.64 [R1+0x1b0], R4 ;  /* 0x0001b00401007387 */ /* 0x001fe20000100a00 */
[----:B------:R-:W-:-:S02]  /*7ad80*/  IMAD.MOV.U32 R13, RZ, RZ, R4 ;  /* 0x000000ffff0d7224 */ /* 0x000fc400078e0004 */
[----:B------:R-:W-:Y:S01]  /*7ad90*/  IMAD.MOV.U32 R12, RZ, RZ, R5 ;  /* 0x000000ffff0c7224 */ /* 0x000fe200078e0005 */
[----:B------:R-:W-:Y:S01]  /*7ada0*/  STL.64 [R1+0x1b8], R6 ;  /* 0x0001b80601007387 */ /* 0x000fe20000100a00 */
[----:B------:R-:W-:-:S03]  /*7adb0*/  IMAD.MOV.U32 R29, RZ, RZ, R7 ;  /* 0x000000ffff1d7224 */ /* 0x000fc600078e0007 */
[----:B------:R-:W0:Y:S04]  /*7adc0*/  LDSM.16.M88.4 R4, [R28+UR5+0x1000] ;  /* 0x001000051c04783b */ /* 0x000e280008000200 */
[----:B------:R-:W-:Y:S04]  /*7add0*/  STL [R1+0x5bb0], R29 ;  /* 0x005bb01d01007387 */ /* 0x000fe80000100800 */
[----:B0-----:R0:W-:Y:S01]  /*7ade0*/  STL.64 [R1+0x1a0], R4 ;  /* 0x0001a00401007387 */ /* 0x0011e20000100a00 */
[----:B------:R-:W-:Y:S02]  /*7adf0*/  IMAD.MOV.U32 R15, RZ, RZ, R4 ;  /* 0x000000ffff0f7224 */ /* 0x000fe400078e0004 */
[----:B------:R-:W-:Y:S01]  /*7ae00*/  IMAD.MOV.U32 R14, RZ, RZ, R5 ;  /* 0x000000ffff0e7224 */ /* 0x000fe200078e0005 */
[----:B------:R-:W-:Y:S04]  /*7ae10*/  STL.64 [R1+0x1a8], R6 ;  /* 0x0001a80601007387 */ /* 0x000fe80000100a00 */
[----:B------:R-:W-:Y:S01]  /*7ae20*/  STL.64 [R1+0x190], R16 ;  /* 0x0001901001007387 */ /* 0x000fe20000100a00 */
[----:B0-----:R-:W-:-:S03]  /*7ae30*/  IMAD.MOV.U32 R5, RZ, RZ, R16 ;  /* 0x000000ffff057224 */ /* 0x001fc600078e0010 */
[----:B------:R-:W-:Y:S01]  /*7ae40*/  STL.64 [R1+0x198], R18 ;  /* 0x0001981201007387 */ /* 0x000fe20000100a00 */
[----:B------:R-:W-:-:S03]  /*7ae50*/  IMAD.MOV.U32 R4, RZ, RZ, R17 ;  /* 0x000000ffff047224 */ /* 0x000fc600078e0011 */
[----:B------:R-:W0:Y:S04]  /*7ae60*/  LDSM.16.M88.4 R16, [R28+UR5+0x3000] ;  /* 0x003000051c10783b */ /* 0x000e280008000200 */
[----:B0-----:R-:W-:Y:S01]  /*7ae70*/  STL.64 [R1+0x180], R16 ;  /* 0x0001801001007387 */ /* 0x001fe20000100a00 */
[----:B------:R-:W-:Y:S02]  /*7ae80*/  IMAD.MOV.U32 R7, RZ, RZ, R16 ;  /* 0x000000ffff077224 */ /* 0x000fe400078e0010 */
[----:B------:R-:W-:Y:S01]  /*7ae90*/  IMAD.MOV.U32 R6, RZ, RZ, R17 ;  /* 0x000000ffff067224 */ /* 0x000fe200078e0011 */
[----:B------:R-:W-:Y:S04]  /*7aea0*/  STL.64 [R1+0x188], R18 ;  /* 0x0001881201007387 */ /* 0x000fe80000100a00 */
[----:B------:R-:W0:Y:S04]  /*7aeb0*/  LDSM.16.M88.4 R16, [R28+UR5+0x6000] ;  /* 0x006000051c10783b */ /* 0x000e280008000200 */
[----:B------:R-:W-:Y:S04]  /*7aec0*/  STL.64 [R1+0x170], R24 ;  /* 0x0001701801007387 */ /* 0x000fe80000100a00 */
[----:B------:R-:W-:Y:S04]  /*7aed0*/  STL.64 [R1+0x178], R26 ;  /* 0x0001781a01007387 */ /* 0x000fe80000100a00 */
[----:B------:R-:W-:Y:S04]  /*7aee0*/  STL.64 [R1+0x160], R20 ;  /* 0x0001601401007387 */ /* 0x000fe80000100a00 */
[----:B------:R-:W-:Y:S04]  /*7aef0*/  STL.64 [R1+0x168], R22 ;  /* 0x0001681601007387 */ /* 0x000fe80000100a00 */
[----:B------:R-:W-:Y:S04]  /*7af00*/  LDSM.16.M88.4 R24, [R28+UR5+0x8000] ;  /* 0x008000051c18783b */ /* 0x000fe80008000200 */
[----:B------:R-:W-:Y:S04]  /*7af10*/  LDSM.16.M88.4 R20, [R28+UR5+0x9000] ;  /* 0x009000051c14783b */ /* 0x000fe80008000200 */
[----:B0-----:R-:W-:Y:S01]  /*7af20*/  STL.64 [R1+0x150], R16 ;  /* 0x0001501001007387 */ /* 0x001fe20000100a00 */
[----:B------:R-:W-:-:S02]  /*7af30*/  IMAD.MOV.U32 R2, RZ, RZ, R16 ;  /* 0x000000ffff027224 */ /* 0x000fc400078e0010 */
[----:B------:R-:W-:Y:S01]  /*7af40*/  IMAD.MOV.U32 R0, RZ, RZ, R17 ;  /* 0x000000ffff007224 */ /* 0x000fe200078e0011 */
[----:B------:R-:W-:Y:S04]  /*7af50*/  STL.64 [R1+0x158], R18 ;  /* 0x0001581201007387 */ /* 0x000fe80000100a00 */
[----:B------:R-:W0:Y:S04]  /*7af60*/  LDSM.16.M88.4 R16, [R28+UR5+0x7000] ;  /* 0x007000051c10783b */ /* 0x000e280008000200 */
[----:B0-----:R-:W-:Y:S04]  /*7af70*/  STL.64 [R1+0x140], R16 ;  /* 0x0001401001007387 */ /* 0x001fe80000100a00 */
[----:B------:R-:W-:Y:S04]  /*7af80*/  STL.64 [R1+0x148], R18 ;  /* 0x0001481201007387 */ /* 0x000fe80000100a00 */
[----:B------:R-:W0:Y:S04]  /*7af90*/  LDSM.16.M88.4 R16, [R28+UR5+0xa000] ;  /* 0x00a000051c10783b */ /* 0x000e280008000200 */
[----:B------:R-:W-:Y:S04]  /*7afa0*/  STL.64 [R1+0x130], R24 ;  /* 0x0001301801007387 */ /* 0x000fe80000100a00 */
[----:B------:R-:W-:Y:S04]  /*7afb0*/  STL.64 [R1+0x138], R26 ;  /* 0x0001381a01007387 */ /* 0x000fe80000100a00 */
[----:B------:R-:W-:Y:S04]  /*7afc0*/  LDSM.16.M88.4 R24, [R28+UR5+0x10000] ;  /* 0x010000051c18783b */ /* 0x000fe80008000200 */
[----:B0-----:R-:W-:Y:S01]  /*7afd0*/  STL.64 [R1+0x110], R16 ;  /* 0x0001101001007387 */ /* 0x001fe20000100a00 */
[----:B------:R-:W-:-:S03]  /*7afe0*/  IMAD.MOV.U32 R29, RZ, RZ, R17 ;  /* 0x000000ffff1d7224 */ /* 0x000fc600078e0011 */
[----:B------:R-:W-:Y:S04]  /*7aff0*/  STL.64 [R1+0x120], R20 ;  /* 0x0001201401007387 */ /* 0x000fe80000100a00 */
[----:B------:R-:W-:Y:S04]  /*7b000*/  STL.64 [R1+0x128], R22 ;  /* 0x0001281601007387 */ /* 0x000fe80000100a00 */
[----:B------:R-:W-:Y:S04]  /*7b010*/  STL.64 [R1+0x118], R18 ;  /* 0x0001181201007387 */ /* 0x000fe80000100a00 */
[----:B------:R-:W0:Y:S04]  /*7b020*/  LDSM.16.M88.4 R16, [R28+UR5+0xc000] ;  /* 0x00c000051c10783b */ /* 0x000e280008000200 */
[----:B------:R-:W1:Y:S04]  /*7b030*/  LDSM.16.M88.4 R20, [R28+UR5+0xb000] ;  /* 0x00b000051c14783b */ /* 0x000e680008000200 */
[----:B------:R2:W-:Y:S04]  /*7b040*/  STL [R1+0x5df0], R29 ;  /* 0x005df01d01007387 */ /* 0x0005e80000100800 */
[----:B0-----:R-:W-:Y:S01]  /*7b050*/  STL.64 [R1+0xf0], R16 ;  /* 0x0000f01001007387 */ /* 0x001fe20000100a00 */
[----:B--2---:R-:W-:-:S03]  /*7b060*/  IMAD.MOV.U32 R29, RZ, RZ, R17 ;  /* 0x000000ffff1d7224 */ /* 0x004fc600078e0011 */
[----:B-1----:R-:W-:Y:S04]  /*7b070*/  STL.64 [R1+0x100], R20 ;  /* 0x0001001401007387 */ /* 0x002fe80000100a00 */
        /* <DEDUP_REMOVED lines=12> */
[----:B0-----:R-:W-:Y:S04]  /*7b140*/  STL.64 [R1+0xc0], R16 ;  /* 0x0000c01001007387 */ /* 0x001fe80000100a00 */
[----:B------:R-:W-:Y:S04]  /*7b150*/  STL.64 [R1+0xc8], R18 ;  /* 0x0000c81201007387 */ /* 0x000fe80000100a00 */
[----:B------:R-:W0:Y:S04]  /*7b160*/  LDSM.16.M88.4 R16, [R28+UR5+0x12000] ;  /* 0x012000051c10783b */ /* 0x000e280008000200 */
[----:B------:R-:W-:Y:S04]  /*7b170*/  STL.64 [R1+0xb0], R24 ;  /* 0x0000b01801007387 */ /* 0x000fe80000100a00 */
[----:B------:R-:W-:Y:S04]  /*7b180*/  STL.64 [R1+0xb8], R26 ;  /* 0x0000b81a01007387 */ /* 0x000fe80000100a00 */
[----:B------:R-:W2:Y:S04]  /*7b190*/  LDSM.16.M88.4 R24, [R28+UR5+0x13000] ;  /* 0x013000051c18783b */ /* 0x000ea80008000200 */
[----:B-1----:R-:W-:Y:S04]  /*7b1a0*/  STL.64 [R1+0xa0], R20 ;  /* 0x0000a01401007387 */ /* 0x002fe80000100a00 */
[----:B------:R-:W-:Y:S04]  /*7b1b0*/  STL.64 [R1+0xa8], R22 ;  /* 0x0000a81601007387 */ /* 0x000fe80000100a00 */
[----:B------:R-:W1:Y:S04]  /*7b1c0*/  LDSM.16.M88.4 R20, [R28+UR5+0x14000] ;  /* 0x014000051c14783b */ /* 0x000e680008000200 */
[----:B0-----:R-:W-:Y:S04]  /*7b1d0*/  STL.64 [R1+0x90], R16 ;  /* 0x0000901001007387 */ /* 0x001fe80000100a00 */
[----:B------:R-:W-:Y:S04]  /*7b1e0*/  STL.64 [R1+0x98], R18 ;  /* 0x0000981201007387 */ /* 0x000fe80000100a00 */
[----:B------:R-:W0:Y:S04]  /*7b1f0*/  LDSM.16.M88.4 R16, [R28+UR5+0x15000] ;  /* 0x015000051c10783b */ /* 0x000e280008000200 */
[----:B--2---:R-:W-:Y:S04]  /*7b200*/  STL.64 [R1+0x80], R24 ;  /* 0x0000801801007387 */ /* 0x004fe80000100a00 */
        /* <DEDUP_REMOVED lines=19> */
[----:B------:R-:W2:Y:S04]  /*7b340*/  LDL R3, [R1+0xd28] ;  /* 0x000d280001037983 */ /* 0x000ea80000100800 */
[----:B-1----:R-:W-:Y:S04]  /*7b350*/  STL.64 [R1+0x10], R20 ;  /* 0x0000101401007387 */ /* 0x002fe80000100a00 */
[----:B------:R-:W1:Y:S04]  /*7b360*/  LDSM.16.M88.4 R24, [R28+UR5+0x1c000] ;  /* 0x01c000051c18783b */ /* 0x000e680008000200 */
[----:B------:R-:W-:Y:S04]  /*7b370*/  STL.64 [R1+0x18], R22 ;  /* 0x0000181601007387 */ /* 0x000fe80000100a00 */
[----:B------:R-:W3:Y:S04]  /*7b380*/  LDSM.16.M88.4 R20, [R28+UR5+0x1d000] ;  /* 0x01d000051c14783b */ /* 0x000ee80008000200 */
[----:B0-----:R-:W-:Y:S04]  /*7b390*/  STL.64 [R1], R16 ;  /* 0x0000001001007387 */ /* 0x001fe80000100a00 */
[----:B------:R-:W-:Y:S04]  /*7b3a0*/  STL.64 [R1+0x8], R18 ;  /* 0x0000081201007387 */ /* 0x000fe80000100a00 */
[----:B------:R-:W0:Y:S04]  /*7b3b0*/  LDSM.16.M88.4 R16, [R28+UR5+0x1e000] ;  /* 0x01e000051c10783b */ /* 0x000e280008000200 */
[----:B-1----:R-:W-:Y:S04]  /*7b3c0*/  STL.64 [R1+0x5cf8], R26 ;  /* 0x005cf81a01007387 */ /* 0x002fe80000100a00 */
[----:B------:R-:W-:Y:S04]  /*7b3d0*/  STL.64 [R1+0x5cf0], R24 ;  /* 0x005cf01801007387 */ /* 0x000fe80000100a00 */
[----:B---3--:R-:W-:Y:S04]  /*7b3e0*/  STL [R1+0x58ac], R22 ;  /* 0x0058ac1601007387 */ /* 0x008fe80000100800 */
[----:B------:R-:W-:Y:S04]  /*7b3f0*/  STL [R1+0x58a8], R23 ;  /* 0x0058a81701007387 */ /* 0x000fe80000100800 */
[----:B------:R1:W-:Y:S02]  /*7b400*/  STL.64 [R1+0x5e20], R20 ;  /* 0x005e201401007387 */ /* 0x0003e40000100a00 */
[----:B-1----:R-:W-:-:S02]  /*7b410*/  IMAD.MOV.U32 R20, RZ, RZ, R7 ;  /* 0x000000ffff147224 */ /* 0x002fc400078e0007 */
[----:B------:R-:W-:-:S05]  /*7b420*/  IMAD.MOV.U32 R21, RZ, RZ, R6 ;  /* 0x000000ffff157224 */ /* 0x000fca00078e0006 */
[----:B------:R1:W-:Y:S02]  /*7b430*/  STL.64 [R1+0x5e38], R20 ;  /* 0x005e381401007387 */ /* 0x0003e40000100a00 */
[----:B-1----:R-:W-:Y:S02]  /*7b440*/  IMAD.MOV.U32 R20, RZ, RZ, R5 ;  /* 0x000000ffff147224 */ /* 0x002fe400078e0005 */
[----:B------:R-:W-:Y:S02]  /*7b450*/  IMAD.MOV.U32 R21, RZ, RZ, R4 ;  /* 0x000000ffff157224 */ /* 0x000fe400078e0004 */
[----:B------:R-:W1:Y:S04]  /*7b460*/  LDSM.16.M88.4 R4, [R28+UR5+0x1f000] ;  /* 0x01f000051c04783b */ /* 0x000e680008000200 */
[----:B------:R-:W-:Y:S04]  /*7b470*/  STL.64 [R1+0x5e50], R20 ;  /* 0x005e501401007387 */ /* 0x000fe80000100a00 */
[----:B0-----:R-:W-:Y:S04]  /*7b480*/  STL [R1+0x5894], R19 ;  /* 0x0058941301007387 */ /* 0x001fe80000100800 */
[----:B------:R-:W-:Y:S04]  /*7b490*/  STL [R1+0x5e48], R18 ;  /* 0x005e481201007387 */ /* 0x000fe80000100800 */
[----:B------:R-:W-:Y:S04]  /*7b4a0*/  STL.64 [R1+0x5e40], R16 ;  /* 0x005e401001007387 */ /* 0x000fe80000100a00 */
[----:B-1----:R-:W-:Y:S04]  /*7b4b0*/  STL [R1+0x5904], R6 ;  /* 0x0059040601007387 */ /* 0x002fe80000100800 */
[----:B------:R-:W-:Y:S04]  /*7b4c0*/  STL [R1+0x5900], R7 ;  /* 0x0059000701007387 */ /* 0x000fe80000100800 */
[----:B------:R0:W-:Y:S02]  /*7b4d0*/  STL.64 [R1+0x5e00], R4 ;  /* 0x005e000401007387 */ /* 0x0001e40000100a00 */
[----:B0-----:R-:W-:-:S02]  /*7b4e0*/  IMAD.MOV.U32 R4, RZ, RZ, R15 ;  /* 0x000000ffff047224 */ /* 0x001fc400078e000f */
[----:B------:R-:W-:-:S05]  /*7b4f0*/  IMAD.MOV.U32 R5, RZ, RZ, R14 ;  /* 0x000000ffff057224 */ /* 0x000fca00078e000e */
[----:B------:R0:W-:Y:S04]  /*7b500*/  STL.64 [R1+0x5e58], R4 ;  /* 0x005e580401007387 */ /* 0x0001e80000100a00 */
[----:B------:R-:W-:Y:S04]  /*7b510*/  STL [R1+0x4cc8], R28 ;  /* 0x004cc81c01007387 */ /* 0x000fe80000100800 */
[----:B------:R-:W3:Y:S04]  /*7b520*/  LDL.LU.64 R20, [R1+0x5a0] ;  /* 0x0005a00001147983 */ /* 0x000ee80000300a00 */
[----:B------:R-:W4:Y:S01]  /*7b530*/  LDL.LU.64 R22, [R1+0x5a8] ;  /* 0x0005a80001167983 */ /* 0x000f220000300a00 */
[----:B0-----:R-:W-:-:S02]  /*7b540*/  IMAD.MOV.U32 R4, RZ, RZ, R13 ;  /* 0x000000ffff047224 */ /* 0x001fc400078e000d */
[----:B------:R-:W-:Y:S02]  /*7b550*/  IMAD.MOV.U32 R5, RZ, RZ, R12 ;  /* 0x000000ffff057224 */ /* 0x000fe400078e000c */
[----:B--2---:R-:W0:Y:S04]  /*7b560*/  LDSM.16.MT88.4 R12, [R3+UR5+0x20000] ;  /* 0x02000005030c783b */ /* 0x004e280008004200 */
[----:B----4-:R-:W-:Y:S04]  /*7b570*/  STL.64 [R1+0x5e68], R22 ;  /* 0x005e681601007387 */ /* 0x010fe80000100a00 */
[----:B---3--:R1:W-:Y:S04]  /*7b580*/  STL.64 [R1+0x5e60], R20 ;  /* 0x005e601401007387 */ /* 0x0083e80000100a00 */
[----:B-1----:R-:W2:Y:S04]  /*7b590*/  LDL.LU.64 R20, [R1+0x5b0] ;  /* 0x0005b00001147983 */ /* 0x002ea80000300a00 */
[----:B------:R-:W2:Y:S04]  /*7b5a0*/  LDL.LU.64 R22, [R1+0x5b8] ;  /* 0x0005b80001167983 */ /* 0x000ea80000300a00 */
[----:B------:R-:W3:Y:S04]  /*7b5b0*/  LDL.LU.64 R16, [R1+0x590] ;  /* 0x0005900001107983 */ /* 0x000ee80000300a00 */
[----:B------:R-:W3:Y:S04]  /*7b5c0*/  LDL.LU.64 R18, [R1+0x598] ;  /* 0x0005980001127983 */ /* 0x000ee80000300a00 */
[----:B------:R-:W4:Y:S04]  /*7b5d0*/  LDL.64 R24, [R1+0x140] ;  /* 0x0001400001187983 */ /* 0x000f280000100a00 */
[----:B----4-:R1:W-:Y:S04]  /*7b5e0*/  STL.64 [R1+0x5df8], R24 ;  /* 0x005df81801007387 */ /* 0x0103e80000100a00 */
[----:B-1----:R-:W4:Y:S01]  /*7b5f0*/  LDL.LU.64 R24, [R1+0x160] ;  /* 0x0001600001187983 */ /* 0x002f220000300a00 */
[C---:B--2---:R-:W-:Y:S03]  /*7b600*/  HMMA.16816.F32 R4, R8.reuse, R4, R20 ;  /* 0x000000040804723c */ /* 0x044fe60000001814 */
[----:B----4-:R1:W-:Y:S04]  /*7b610*/  STL.64 [R1+0x5e08], R24 ;  /* 0x005e081801007387 */ /* 0x0103e80000100a00 */
[----:B-1----:R-:W2:Y:S04]  /*7b620*/  LDL.LU.64 R24, [R1+0x570] ;  /* 0x0005700001187983 */ /* 0x002ea80000300a00 */
[----:B------:R-:W4:Y:S04]  /*7b630*/  LDL.LU.64 R26, [R1+0x578] ;  /* 0x00057800011a7983 */ /* 0x000f280000300a00 */
[----:B----4-:R-:W-:Y:S04]  /*7b640*/  STL.64 [R1+0x5e30], R26 ;  /* 0x005e301a01007387 */ /* 0x010fe80000100a00 */
[----:B--2---:R1:W-:Y:S04]  /*7b650*/  STL.64 [R1+0x5e28], R24 ;  /* 0x005e281801007387 */ /* 0x0043e80000100a00 */
[----:B-1----:R-:W2:Y:S04]  /*7b660*/  LDL.LU.64 R24, [R1+0x580] ;  /* 0x0005800001187983 */ /* 0x002ea80000300a00 */
[----:B------:R-:W2:Y:S04]  /*7b670*/  LDL.LU.64 R26, [R1+0x588] ;  /* 0x00058800011a7983 */ /* 0x000ea80000300a00 */
[----:B0-----:R-:W-:Y:S04]  /*7b680*/  STL [R1+0x5cc8], R15 ;  /* 0x005cc80f01007387 */ /* 0x001fe80000100800 */
[----:B------:R-:W-:Y:S04]  /*7b690*/  STL [R1+0x5e18], R14 ;  /* 0x005e180e01007387 */ /* 0x000fe80000100800 */
[----:B------:R0:W-:Y:S04]  /*7b6a0*/  STL.64 [R1+0x5e10], R12 ;  /* 0x005e100c01007387 */ /* 0x0001e80000100a00 */
[----:B0-----:R-:W4:Y:S04]  /*7b6b0*/  LDL.LU.64 R12, [R1+0x170] ;  /* 0x00017000010c7983 */ /* 0x001f280000300a00 */
[----:B------:R-:W2:Y:S04]  /*7b6c0*/  LDL.LU.64 R22, [R1+0x5e68] ;  /* 0x005e680001167983 */ /* 0x000ea80000300a00 */
[----:B------:R-:W2:Y:S04]  /*7b6d0*/  LDL.LU.64 R20, [R1+0x5e60] ;  /* 0x005e600001147983 */ /* 0x000ea80000300a00 */
[----:B------:R0:W-:Y:S04]  /*7b6e0*/  STL.64 [R1+0x5b0], R4 ;  /* 0x0005b00401007387 */ /* 0x0001e80000100a00 */
[----:B------:R2:W-:Y:S04]  /*7b6f0*/  STL.64 [R1+0x5b8], R6 ;  /* 0x0005b80601007387 */ /* 0x0005e80000100a00 */
[----:B0-----:R-:W2:Y:S02]  /*7b700*/  LDL.LU.64 R4, [R1+0x5e58] ;  /* 0x005e580001047983 */ /* 0x001ea40000300a00 */
[----:B--2---:R-:W-:Y:S02]  /*7b710*/  HMMA.16816.F32 R4, R8, R4, R20 ;  /* 0x000000040804723c */ /* 0x004fe40000001814 */
[----:B------:R-:W3:-:S15]  /*7b720*/  LDL.LU.64 R20, [R1+0x5e50] ;  /* 0x005e500001147983 */ /* 0x000ede0000300a00 */
[----:B------:R-:W-:Y:S02]  /*7b730*/  NOP ;  /* 0x0000000000007918 */ /* 0x000fe40000000000 */
[----:B------:R0:W-:Y:S04]  /*7b740*/  STL.64 [R1+0x5a0], R4 ;  /* 0x0005a00401007387 */ /* 0x0001e80000100a00 */
[----:B------:R1:W-:Y:S04]  /*7b750*/  STL.64 [R1+0x5a8], R6 ;  /* 0x0005a80601007387 */ /* 0x0003e80000100a00 */
[----:B0-----:R-:W2:Y:S04]  /*7b760*/  LDL.LU.64 R4, [R1+0x560] ;  /* 0x0005600001047983 */ /* 0x001ea80000300a00 */
[----:B-1----:R-:W2:Y:S01]  /*7b770*/  LDL.LU.64 R6, [R1+0x568] ;  /* 0x0005680001067983 */ /* 0x002ea20000300a00 */
[----:B---3--:R-:W-:Y:S03]  /*7b780*/  HMMA.16816.F32 R20, R8, R20, R16 ;  /* 0x000000140814723c */ /* 0x008fe60000001810 */
[----:B------:R-:W3:Y:S04]  /*7b790*/  LDL.LU R18, [R1+0x5e48] ;  /* 0x005e480001127983 */ /* 0x000ee80000300800 */
[----:B------:R-:W2:-:S12]  /*7b7a0*/  LDL.LU.64 R16, [R1+0x5e40] ;  /* 0x005e400001107983 */ /* 0x000e980000300a00 */
[----:B------:R0:W-:Y:S04]  /*7b7b0*/  STL.64 [R1+0x590], R20 ;  /* 0x0005901401007387 */ /* 0x0001e80000100a00 */
[----:B------:R1:W-:Y:S04]  /*7b7c0*/  STL [R1+0x598], R22 ;  /* 0x0005981601007387 */ /* 0x0003e80000100800 */
[----:B0-----:R-:W1:Y:S01]  /*7b7d0*/  LDL.LU.64 R20, [R1+0x5e38] ;  /* 0x005e380001147983 */ /* 0x001e620000300a00 */
[----:B------:R-:W-:-:S05]  /*7b7e0*/  IMAD.MOV.U32 R19, RZ, RZ, R23 ;  /* 0x000000ffff137224 */ /* 0x000fca00078e0017 */
[----:B------:R-:W-:Y:S01]  /*7b7f0*/  STL [R1+0x5a50], R19 ;  /* 0x005a501301007387 */ /* 0x000fe20000100800 */
[----:B-1----:R-:W-:Y:S03]  /*7b800*/  HMMA.16816.F32 R20, R8, R20, R24 ;  /* 0x000000140814723c */ /* 0x002fe60000001818 */
[----:B------:R-:W2:Y:S04]  /*7b810*/  LDL.LU.64 R26, [R1+0x5e30] ;  /* 0x005e3000011a7983 */ /* 0x000ea80000300a00 */
[----:B------:R-:W2:-:S12]  /*7b820*/  LDL.LU.64 R24, [R1+0x5e28] ;  /* 0x005e280001187983 */ /* 0x000e980000300a00 */
[----:B------:R0:W-:Y:S04]  /*7b830*/  STL.64 [R1+0x580], R20 ;  /* 0x0005801401007387 */ /* 0x0001e80000100a00 */
[----:B------:R4:W-:Y:S04]  /*7b840*/  STL.64 [R1+0x588], R22 ;  /* 0x0005881601007387 */ /* 0x0009e80000100a00 */
[----:B0-----:R-:W3:Y:S01]  /*7b850*/  LDL.LU.64 R20, [R1+0x5e20] ;  /* 0x005e200001147983 */ /* 0x001ee20000300a00 */
[----:B----4-:R-:W-:-:S03]  /*7b860*/  IMAD.MOV.U32 R23, RZ, RZ, R12 ;  /* 0x000000ffff177224 */ /* 0x010fc600078e000c */
[----:B------:R-:W4:Y:S01]  /*7b870*/  LDL.LU R14, [R1+0x5e18] ;  /* 0x005e1800010e7983 */ /* 0x000f220000300800 */
[----:B------:R-:W-:Y:S01]  /*7b880*/  IMAD.MOV.U32 R22, RZ, RZ, R13 ;  /* 0x000000ffff167224 */ /* 0x000fe200078e000d */
[----:B--2---:R-:W-:Y:S02]  /*7b890*/  HMMA.16816.F32 R24, R8, R12, R24 ;  /* 0x0000000c0818723c */ /* 0x004fe40000001818 */
[----:B------:R-:W2:-:S15]  /*7b8a0*/  LDL.LU.64 R12, [R1+0x5e10] ;  /* 0x005e1000010c7983 */ /* 0x000e9e0000300a00 */
[----:B------:R-:W-:Y:S02]  /*7b8b0*/  NOP ;  /* 0x0000000000007918 */ /* 0x000fe40000000000 */
[----:B------:R0:W-:Y:S01]  /*7b8c0*/  STL [R1+0x570], R24 ;  /* 0x0005701801007387 */ /* 0x0001e20000100800 */
[----:B------:R-:W-:-:S03]  /*7b8d0*/  IMAD.MOV.U32 R19, RZ, RZ, R25 ;  /* 0x000000ffff137224 */ /* 0x000fc600078e0019 */
[----:B------:R-:W-:Y:S04]  /*7b8e0*/  STL.64 [R1+0x578], R26 ;  /* 0x0005781a01007387 */ /* 0x000fe80000100a00 */
[----:B0-----:R-:W2:Y:S04]  /*7b8f0*/  LDL.LU.64 R24, [R1+0x5e08] ;  /* 0x005e080001187983 */ /* 0x001ea80000300a00 */
[----:B------:R-:W-:Y:S04]  /*7b900*/  STL.64 [R1+0x5d08], R22 ;  /* 0x005d081601007387 */ /* 0x000fe80000100a00 */
[----:B---3--:R-:W-:Y:S04]  /*7b910*/  STL.64 [R1+0x5d00], R20 ;  /* 0x005d001401007387 */ /* 0x008fe80000100a00 */
[----:B------:R-:W-:Y:S04]  /*7b920*/  STL.64 [R1+0x5ce8], R18 ;  /* 0x005ce81201007387 */ /* 0x000fe80000100a00 */
[----:B------:R0:W-:Y:S04]  /*7b930*/  STL.64 [R1+0x5ce0], R16 ;  /* 0x005ce01001007387 */ /* 0x0001e80000100a00 */
[----:B0-----:R-:W3:Y:S04]  /*7b940*/  LDL.LU.64 R16, [R1+0x540] ;  /* 0x0005400001107983 */ /* 0x001ee80000300a00 */
[----:B------:R-:W3:Y:S01]  /*7b950*/  LDL.LU.64 R18, [R1+0x548] ;  /* 0x0005480001127983 */ /* 0x000ee20000300a00 */
[----:B--2---:R-:W-:-:S15]  /*7b960*/  HMMA.16816.F32 R4, R8, R24, R4 ;  /* 0x000000180804723c */ /* 0x004fde0000001804 */
[----:B------:R-:W-:-:S04]  /*7b970*/  NOP ;  /* 0x0000000000007918 */ /* 0x000fc80000000000 */
[----:B------:R0:W-:Y:S04]  /*7b980*/  STL.64 [R1+0x560], R4 ;  /* 0x0005600401007387 */ /* 0x0001e80000100a00 */
[----:B------:R1:W-:Y:S04]  /*7b990*/  STL.64 [R1+0x568], R6 ;  /* 0x0005680601007387 */ /* 0x0003e80000100a00 */
[----:B0-----:R-:W2:Y:S01]  /*7b9a0*/  LDL.LU.64 R4, [R1+0x5e00] ;  /* 0x005e000001047983 */ /* 0x001ea20000300a00 */
[----:B-1----:R-:W-:Y:S02]  /*7b9b0*/  IMAD.MOV.U32 R7, RZ, RZ, R24 ;  /* 0x000000ffff077224 */ /* 0x002fe400078e0018 */
[----:B------:R-:W-:-:S02]  /*7b9c0*/  IMAD.MOV.U32 R6, RZ, RZ, R25 ;  /* 0x000000ffff067224 */ /* 0x000fc400078e0019 */
[----:B------:R-:W3:Y:S04]  /*7b9d0*/  LDL.LU.64 R24, [R1+0x5df8] ;  /* 0x005df80001187983 */ /* 0x000ee80000300a00 */
[----:B------:R-:W-:Y:S04]  /*7b9e0*/  STL.64 [R1+0x5d18], R6 ;  /* 0x005d180601007387 */ /* 0x000fe80000100a00 */
[----:B--2---:R0:W-:Y:S04]  /*7b9f0*/  STL.64 [R1+0x5d10], R4 ;  /* 0x005d100401007387 */ /* 0x0041e80000100a00 */
[----:B0-----:R-:W2:Y:S01]  /*7ba00*/  LDL.LU.64 R4, [R1+0xa0] ;  /* 0x0000a00001047983 */ /* 0x001ea20000300a00 */
[----:B------:R-:W-:-:S02]  /*7ba10*/  IMAD.MOV.U32 R20, RZ, RZ, R2 ;  /* 0x000000ffff147224 */ /* 0x000fc400078e0002 */
[----:B------:R-:W-:Y:S01]  /*7ba20*/  IMAD.MOV.U32 R21, RZ, RZ, R0 ;  /* 0x000000ffff157224 */ /* 0x000fe200078e0000 */
[----:B--2---:R0:W-:Y:S04]  /*7ba30*/  STL.64 [R1+0x5d58], R4 ;  /* 0x005d580401007387 */ /* 0x0041e80000100a00 */
[----:B0-----:R-:W2:Y:S04]  /*7ba40*/  LDL.LU.64 R4, [R1+0x550] ;  /* 0x0005500001047983 */ /* 0x001ea80000300a00 */
[----:B------:R-:W2:Y:S02]  /*7ba50*/  LDL.LU.64 R6, [R1+0x558] ;  /* 0x0005580001067983 */ /* 0x000ea40000300a00 */
[----:B--2---:R-:W-:-:S15]  /*7ba60*/  HMMA.16816.F32 R20, R8, R20, R4 ;  /* 0x000000140814723c */ /* 0x004fde0000001804 */
[----:B------:R-:W-:-:S04]  /*7ba70*/  NOP ;  /* 0x0000000000007918 */ /* 0x000fc80000000000 */
[----:B------:R-:W-:Y:S01]  /*7ba80*/  IMAD.MOV.U32 R3, RZ, RZ, R21 ;  /* 0x000000ffff037224 */ /* 0x000fe200078e0015 */
[----:B------:R0:W-:Y:S04]  /*7ba90*/  STL [R1+0x550], R20 ;  /* 0x0005501401007387 */ /* 0x0001e80000100800 */
[----:B0-----:R-:W2:Y:S01]  /*7baa0*/  LDL.LU.64 R20, [R1+0x90] ;  /* 0x0000900001147983 */ /* 0x001ea20000300a00 */
[----:B---3--:R-:W-:Y:S01]  /*7bab0*/  HMMA.16816.F32 R16, R8, R24, R16 ;  /* 0x000000180810723c */ /* 0x008fe20000001810 */
[----:B------:R-:W-:Y:S02]  /*7bac0*/  IMAD.MOV.U32 R0, RZ, RZ, R23 ;  /* 0x000000ffff007224 */ /* 0x000fe400078e0017 */
[----:B------:R-:W-:Y:S01]  /*7bad0*/  IMAD.MOV.U32 R2, RZ, RZ, R22 ;  /* 0x000000ffff027224 */ /* 0x000fe200078e0016 */
[----:B--2---:R-:W-:Y:S04]  /*7bae0*/  STL.64 [R1+0x5d50], R20 ;  /* 0x005d501401007387 */ /* 0x004fe80000100a00 */
[----:B------:R-:W-:Y:S04]  /*7baf0*/  STL [R1+0x5bbc], R0 ;  /* 0x005bbc0001007387 */ /* 0x000fe80000100800 */
[----:B------:R-:W-:Y:S04]  /*7bb00*/  STL [R1+0x5bb8], R2 ;  /* 0x005bb80201007387 */ /* 0x000fe80000100800 */
[----:B------:R-:W-:Y:S04]  /*7bb10*/  STL [R1+0x5bb4], R3 ;  /* 0x005bb40301007387 */ /* 0x000fe80000100800 */
[----:B------:R-:W2:Y:S04]  /*7bb20*/  LDL.LU.64 R4, [R1+0x850] ;  /* 0x0008500001047983 */ /* 0x000ea80000300a00 */
[----:B------:R-:W-:Y:S04]  /*7bb30*/  STL.64 [R1+0x540], R16 ;  /* 0x0005401001007387 */ /* 0x000fe80000100a00 */
[----:B------:R-:W-:Y:S04]  /*7bb40*/  STL.64 [R1+0x548], R18 ;  /* 0x0005481201007387 */ /* 0x000fe80000100a00 */
[----:B------:R-:W3:Y:S04]  /*7bb50*/  LDL.LU.64 R6, [R1+0x858] ;  /* 0x0008580001067983 */ /* 0x000ee80000300a00 */
[----:B---3--:R-:W-:Y:S04]  /*7bb60*/  STL.64 [R1+0x5d68], R6 ;  /* 0x005d680601007387 */ /* 0x008fe80000100a00 */
[----:B--2---:R0:W-:Y:S04]  /*7bb70*/  STL.64 [R1+0x5d60], R4 ;  /* 0x005d600401007387 */ /* 0x0041e80000100a00 */
[----:B0-----:R-:W2:Y:S04]  /*7bb80*/  LDL R4, [R1+0xc0] ;  /* 0x0000c00001047983 */ /* 0x001ea80000100800 */
[----:B------:R-:W2:Y:S04]  /*7bb90*/  LDL R5, [R1+0xc4] ;  /* 0x0000c40001057983 */ /* 0x000ea80000100800 */
[----:B--2---:R0:W-:Y:S04]  /*7bba0*/  STL.64 [R1+0x5d78], R4 ;  /* 0x005d780401007387 */ /* 0x0041e80000100a00 */
[----:B0-----:R-:W2:Y:S01]  /*7bbb0*/  LDL R4, [R1+0xd0] ;  /* 0x0000d00001047983 */ /* 0x001ea20000100800 */
[----:B------:R-:W-:-:S03]  /*7bbc0*/  IMAD.MOV.U32 R5, RZ, RZ, R29 ;  /* 0x000000ffff057224 */ /* 0x000fc600078e001d */
[----:B------:R-:W3:Y:S04]  /*7bbd0*/  LDL.LU R29, [R1+0x5df4] ;  /* 0x005df400011d7983 */ /* 0x000ee80000300800 */
[----:B--2---:R-:W-:Y:S04]  /*7bbe0*/  STL.64 [R1+0x5d90], R4 ;  /* 0x005d900401007387 */ /* 0x004fe80000100a00 */
[----:B------:R-:W2:Y:S04]  /*7bbf0*/  LDL.LU.64 R16, [R1+0x80] ;  /* 0x0000800001107983 */ /* 0x000ea80000300a00 */
[----:B--2---:R0:W-:Y:S04]  /*7bc00*/  STL.64 [R1+0x5d48], R16 ;  /* 0x005d481001007387 */ /* 0x0041e80000100a00 */
[----:B0-----:R-:W2:Y:S04]  /*7bc10*/  LDL R16, [R1+0xe0] ;  /* 0x0000e00001107983 */ /* 0x001ea80000100800 */
[----:B------:R-:W2:Y:S01]  /*7bc20*/  LDL R17, [R1+0xe4] ;  /* 0x0000e40001117983 */ /* 0x000ea20000100800 */
[----:B------:R-:W-:-:S03]  /*7bc30*/  IMAD.MOV.U32 R15, RZ, RZ, R24 ;  /* 0x000000ffff0f7224 */ /* 0x000fc600078e0018 */
[----:B--2---:R0:W-:Y:S04]  /*7bc40*/  STL.64 [R1+0x5d98], R16 ;  /* 0x005d981001007387 */ /* 0x0041e80000100a00 */
[----:B0-----:R-:W2:Y:S01]  /*7bc50*/  LDL R16, [R1+0xf0] ;  /* 0x0000f00001107983 */ /* 0x001ea20000100800 */
[----:B---3--:R-:W-:-:S03]  /*7bc60*/  IMAD.MOV.U32 R17, RZ, RZ, R29 ;  /* 0x000000ffff117224 */ /* 0x008fc600078e001d */
[----:B------:R-:W3:Y:S04]  /*7bc70*/  LDL.LU R29, [R1+0x5df0] ;  /* 0x005df000011d7983 */ /* 0x000ee80000300800 */
[----:B------:R-:W2:Y:S04]  /*7bc80*/  LDL R24, [R1+0x120] ;  /* 0x0001200001187983 */ /* 0x000ea80000100800 */
[----:B------:R-:W2:Y:S04]  /*7bc90*/  LDL R25, [R1+0x124] ;  /* 0x0001240001197983 */ /* 0x000ea80000100800 */
[----:B--2---:R0:W-:Y:S04]  /*7bca0*/  STL.64 [R1+0x5de0], R24 ;  /* 0x005de01801007387 */ /* 0x0041e80000100a00 */
[----:B0-----:R-:W2:Y:S04]  /*7bcb0*/  LDL R24, [R1+0x130] ;  /* 0x0001300001187983 */ /* 0x001ea80000100800 */
[----:B------:R-:W2:Y:S04]  /*7bcc0*/  LDL R25, [R1+0x134] ;  /* 0x0001340001197983 */ /* 0x000ea80000100800 */
[----:B------:R0:W-:Y:S04]  /*7bcd0*/  STL.64 [R1+0x5db0], R16 ;  /* 0x005db01001007387 */ /* 0x0001e80000100a00 */
[----:B0-----:R-:W2:Y:S04]  /*7bce0*/  LDL R16, [R1+0x100] ;  /* 0x0001000001107983 */ /* 0x001ea80000100800 */
[----:B------:R-:W2:Y:S04]  /*7bcf0*/  LDL R17, [R1+0x104] ;  /* 0x0001040001117983 */ /* 0x000ea80000100800 */
[----:B--2---:R0:W-:Y:S04]  /*7bd00*/  STL.64 [R1+0x5dc8], R16 ;  /* 0x005dc81001007387 */ /* 0x0041e80000100a00 */
[----:B0-----:R-:W2:Y:S01]  /*7bd10*/  LDL R16, [R1+0x110] ;  /* 0x0001100001107983 */ /* 0x001ea20000100800 */
[----:B---3--:R-:W-:-:S05]  /*7bd20*/  IMAD.MOV.U32 R17, RZ, RZ, R29 ;  /* 0x000000ffff117224 */ /* 0x008fca00078e001d */
[----:B--2---:R0:W-:Y:S04]  /*7bd30*/  STL.64 [R1+0x5de8], R16 ;  /* 0x005de81001007387 */ /* 0x0041e80000100a00 */
[----:B0-----:R-:W2:Y:S04]  /*7bd40*/  LDL.LU.64 R16, [R1+0x530] ;  /* 0x0005300001107983 */ /* 0x001ea80000300a00 */
[----:B------:R-:W2:Y:S04]  /*7bd50*/  LDL.LU.64 R18, [R1+0x538] ;  /* 0x0005380001127983 */ /* 0x000ea80000300a00 */
[----:B------:R-:W3:Y:S04]  /*7bd60*/  LDL.LU.64 R20, [R1+0x900] ;  /* 0x0009000001147983 */ /* 0x000ee80000300a00 */
[----:B------:R-:W3:Y:S04]  /*7bd70*/  LDL.LU.64 R22, [R1+0x908] ;  /* 0x0009080001167983 */ /* 0x000ee80000300a00 */
[----:B------:R-:W2:Y:S04]  /*7bd80*/  LDL.LU.64 R4, [R1+0x8a0] ;  /* 0x0008a00001047983 */ /* 0x000ea80000300a00 */
[----:B------:R-:W2:Y:S04]  /*7bd90*/  LDL.LU.64 R6, [R1+0x8a8] ;  /* 0x0008a80001067983 */ /* 0x000ea80000300a00 */
[----:B--2---:R-:W-:Y:S04]  /*7bda0*/  STL.64 [R1+0x5da8], R6 ;  /* 0x005da80601007387 */ /* 0x004fe80000100a00 */
[----:B------:R0:W-:Y:S04]  /*7bdb0*/  STL.64 [R1+0x5da0], R4 ;  /* 0x005da00401007387 */ /* 0x0001e80000100a00 */
[----:B0-----:R-:W2:Y:S04]  /*7bdc0*/  LDL.LU.64 R4, [R1+0x8b0] ;  /* 0x0008b00001047983 */ /* 0x001ea80000300a00 */
        /* <DEDUP_REMOVED lines=9> */
[----:B----4-:R-:W-:Y:S04]  /*7be60*/  STL.64 [R1+0x5cd8], R14 ;  /* 0x005cd80e01007387 */ /* 0x010fe80000100a00 */
[----:B------:R0:W-:Y:S04]  /*7be70*/  STL.64 [R1+0x5cd0], R12 ;  /* 0x005cd00c01007387 */ /* 0x0001e80000100a00 */
[----:B0-----:R-:W4:Y:S01]  /*7be80*/  LDL.LU.64 R12, [R1+0xb0] ;  /* 0x0000b000010c7983 */ /* 0x001f220000300a00 */
[C---:B------:R-:W-:Y:S03]  /*7be90*/  HMMA.16816.F32 R24, R8.reuse, R24, R16 ;  /* 0x000000180818723c */ /* 0x040fe60000001810 */
[----:B----4-:R0:W-:Y:S04]  /*7bea0*/  STL.64 [R1+0x5d70], R12 ;  /* 0x005d700c01007387 */ /* 0x0101e80000100a00 */
[----:B0-----:R-:W4:Y:S04]  /*7beb0*/  LDL.LU.64 R12, [R1+0x870] ;  /* 0x00087000010c7983 */ /* 0x001f280000300a00 */
[----:B------:R-:W2:Y:S04]  /*7bec0*/  LDL.LU.64 R14, [R1+0x878] ;  /* 0x00087800010e7983 */ /* 0x000ea80000300a00 */
[----:B--2---:R-:W-:Y:S04]  /*7bed0*/  STL.64 [R1+0x5d88], R14 ;  /* 0x005d880e01007387 */ /* 0x004fe80000100a00 */
[----:B----4-:R0:W-:Y:S04]  /*7bee0*/  STL.64 [R1+0x5d80], R12 ;  /* 0x005d800c01007387 */ /* 0x0101e80000100a00 */
[----:B0-----:R-:W2:Y:S04]  /*7bef0*/  LDL.LU.64 R12, [R1+0x880] ;  /* 0x00088000010c7983 */ /* 0x001ea80000300a00 */
[----:B------:R-:W2:Y:S04]  /*7bf00*/  LDL.LU.64 R14, [R1+0x888] ;  /* 0x00088800010e7983 */ /* 0x000ea80000300a00 */
[----:B------:R-:W4:Y:S04]  /*7bf10*/  LDL.LU.64 R16, [R1+0x5de8] ;  /* 0x005de80001107983 */ /* 0x000f280000300a00 */
[----:B------:R0:W-:Y:S04]  /*7bf20*/  STL.64 [R1+0x530], R24 ;  /* 0x0005301801007387 */ /* 0x0001e80000100a00 */
[----:B------:R3:W-:Y:S04]  /*7bf30*/  STL.64 [R1+0x538], R26 ;  /* 0x0005381a01007387 */ /* 0x0007e80000100a00 */
[----:B0-----:R-:W3:Y:S01]  /*7bf40*/  LDL.LU.64 R24, [R1+0x5de0] ;  /* 0x005de00001187983 */ /* 0x001ee20000300a00 */
[C---:B----4-:R-:W-:Y:S08]  /*7bf50*/  HMMA.16816.F32 R16, R8.reuse, R16, R4 ;  /* 0x000000100810723c */ /* 0x050ff00000001804 */
[----:B---3--:R-:W-:Y:S01]  /*7bf60*/  HMMA.16816.F32 R24, R8, R24, R20 ;  /* 0x000000180818723c */ /* 0x008fe20000001814 */
[----:B------:R-:W3:Y:S04]  /*7bf70*/  LDL.LU.64 R20, [R1+0x840] ;  /* 0x0008400001147983 */ /* 0x000ee80000300a00 */
[----:B------:R-:W3:-:S14]  /*7bf80*/  LDL.LU.64 R22, [R1+0x848] ;  /* 0x0008480001167983 */ /* 0x000edc0000300a00 */
[----:B------:R0:W-:Y:S04]  /*7bf90*/  STL.64 [R1+0x520], R24 ;  /* 0x0005201801007387 */ /* 0x0001e80000100a00 */
[----:B------:R-:W-:Y:S04]  /*7bfa0*/  STL.64 [R1+0x528], R26 ;  /* 0x0005281a01007387 */ /* 0x000fe80000100a00 */
[----:B0-----:R-:W4:Y:S04]  /*7bfb0*/  LDL.LU.64 R24, [R1+0x70] ;  /* 0x0000700001187983 */ /* 0x001f280000300a00 */
[----:B------:R-:W2:Y:S04]  /*7bfc0*/  LDL.LU.64 R6, [R1+0x5dd8] ;  /* 0x005dd80001067983 */ /* 0x000ea80000300a00 */
[----:B------:R-:W2:Y:S04]  /*7bfd0*/  LDL.LU.64 R4, [R1+0x5dd0] ;  /* 0x005dd00001047983 */ /* 0x000ea80000300a00 */
[----:B------:R0:W-:Y:S04]  /*7bfe0*/  STL.64 [R1+0x510], R16 ;  /* 0x0005101001007387 */ /* 0x0001e80000100a00 */
[----:B------:R2:W-:Y:S04]  /*7bff0*/  STL.64 [R1+0x518], R18 ;  /* 0x0005181201007387 */ /* 0x0005e80000100a00 */
[----:B0-----:R-:W2:Y:S02]  /*7c000*/  LDL.LU.64 R16, [R1+0x5dc8] ;  /* 0x005dc80001107983 */ /* 0x001ea40000300a00 */
[----:B--2---:R-:W-:Y:S02]  /*7c010*/  HMMA.16816.F32 R16, R8, R16, R4 ;  /* 0x000000100810723c */ /* 0x004fe40000001804 */
[----:B------:R-:W2:Y:S04]  /*7c020*/  LDL.LU.64 R6, [R1+0x5dc0] ;  /* 0x005dc00001067983 */ /* 0x000ea80000300a00 */
[----:B------:R-:W2:-:S13]  /*7c030*/  LDL.LU.64 R4, [R1+0x5db8] ;  /* 0x005db80001047983 */ /* 0x000e9a0000300a00 */
        /* <DEDUP_REMOVED lines=10> */
[----:B------:R-:W2:-:S15]  /*7c0e0*/  LDL.LU.64 R4, [R1+0x5d90] ;  /* 0x005d900001047983 */ /* 0x000e9e0000300a00 */
[----:B------:R-:W-:Y:S02]  /*7c0f0*/  NOP ;  /* 0x0000000000007918 */ /* 0x000fe40000000000 */
[----:B------:R0:W-:Y:S04]  /*7c100*/  STL.64 [R1+0x4e0], R16 ;  /* 0x0004e01001007387 */ /* 0x0001e80000100a00 */
[----:B------:R1:W-:Y:S04]  /*7c110*/  STL.64 [R1+0x4e8], R18 ;  /* 0x0004e81201007387 */ /* 0x0003e80000100a00 */
[----:B0-----:R-:W3:Y:S04]  /*7c120*/  LDL.LU.64 R16, [R1+0x820] ;  /* 0x0008200001107983 */ /* 0x001ee80000300a00 */
[----:B-1----:R-:W3:Y:S01]  /*7c130*/  LDL.LU.64 R18, [R1+0x828] ;  /* 0x0008280001127983 */ /* 0x002ee20000300a00 */
[----:B--2---:R-:W-:Y:S03]  /*7c140*/  HMMA.16816.F32 R4, R8, R4, R12 ;  /* 0x000000040804723c */ /* 0x004fe6000000180c */
[----:B------:R-:W2:Y:S04]  /*7c150*/  LDL.LU.64 R14, [R1+0x5d88] ;  /* 0x005d8800010e7983 */ /* 0x000ea80000300a00 */
[----:B------:R-:W2:-:S12]  /*7c160*/  LDL.LU.64 R12, [R1+0x5d80] ;  /* 0x005d8000010c7983 */ /* 0x000e980000300a00 */
[----:B------:R0:W-:Y:S04]  /*7c170*/  STL.64 [R1+0x4d0], R4 ;  /* 0x0004d00401007387 */ /* 0x0001e80000100a00 */
[----:B------:R2:W-:Y:S04]  /*7c180*/  STL.64 [R1+0x4d8], R6 ;  /* 0x0004d80601007387 */ /* 0x0005e80000100a00 */
[----:B0-----:R-:W2:Y:S02]  /*7c190*/  LDL.LU.64 R4, [R1+0x5d78] ;  /* 0x005d780001047983 */ /* 0x001ea40000300a00 */
[----:B--2---:R-:W-:Y:S02]  /*7c1a0*/  HMMA.16816.F32 R4, R8, R4, R12 ;  /* 0x000000040804723c */ /* 0x004fe4000000180c */
[----:B------:R-:W2:-:S15]  /*7c1b0*/  LDL.LU.64 R12, [R1+0x5d70] ;  /* 0x005d7000010c7983 */ /* 0x000e9e0000300a00 */
[----:B------:R-:W-:Y:S02]  /*7c1c0*/  NOP ;  /* 0x0000000000007918 */ /* 0x000fe40000000000 */
[----:B------:R-:W-:Y:S04]  /*7c1d0*/  STL.64 [R1+0x4c0], R4 ;  /* 0x0004c00401007387 */ /* 0x000fe80000100a00 */
[----:B------:R0:W-:Y:S04]  /*7c1e0*/  STL.64 [R1+0x4c8], R6 ;  /* 0x0004c80601007387 */ /* 0x0001e80000100a00 */
[----:B0-----:R-:W2:Y:S04]  /*7c1f0*/  LDL.LU.64 R6, [R1+0x5d68] ;  /* 0x005d680001067983 */ /* 0x001ea80000300a00 */
[----:B------:R-:W2:Y:S02]  /*7c200*/  LDL.LU.64 R4, [R1+0x5d60] ;  /* 0x005d600001047983 */ /* 0x000ea40000300a00 */
[----:B--2---:R-:W-:-:S15]  /*7c210*/  HMMA.16816.F32 R4, R8, R12, R4 ;  /* 0x0000000c0804723c */ /* 0x004fde0000001804 */
[----:B------:R-:W-:-:S04]  /*7c220*/  NOP ;  /* 0x0000000000007918 */ /* 0x000fc80000000000 */
[----:B------:R0:W-:Y:S04]  /*7c230*/  STL.64 [R1+0x4b0], R4 ;  /* 0x0004b00401007387 */ /* 0x0001e80000100a00 */
[----:B------:R-:W-:Y:S04]  /*7c240*/  STL.64 [R1+0x4b8], R6 ;  /* 0x0004b80601007387 */ /* 0x000fe80000100a00 */
[----:B0-----:R-:W3:Y:S01]  /*7c250*/  LDL.LU.64 R4, [R1+0x5d58] ;  /* 0x005d580001047983 */ /* 0x001ee20000300a00 */
[----:B------:R-:W-:Y:S02]  /*7c260*/  IMAD.MOV.U32 R29, RZ, RZ, R12 ;  /* 0x000000ffff1d7224 */ /* 0x000fe400078e000c */
[----:B------:R-:W-:-:S02]  /*7c270*/  IMAD.MOV.U32 R28, RZ, RZ, R13 ;  /* 0x000000ffff1c7224 */ /* 0x000fc400078e000d */
[----:B------:R-:W2:Y:S04]  /*7c280*/  LDL.LU.64 R12, [R1+0x810] ;  /* 0x00081000010c7983 */ /* 0x000ea80000300a00 */
[----:B------:R-:W2:Y:S04]  /*7c290*/  LDL.LU.64 R14, [R1+0x818] ;  /* 0x00081800010e7983 */ /* 0x000ea80000300a00 */
[----:B------:R-:W-:Y:S04]  /*7c2a0*/  STL [R1+0x5bc4], R29 ;  /* 0x005bc41d01007387 */ /* 0x000fe80000100800 */
[----:B------:R-:W-:Y:S01]  /*7c2b0*/  STL [R1+0x5bc0], R28 ;  /* 0x005bc01c01007387 */ /* 0x000fe20000100800 */
[----:B---3--:R-:W-:-:S15]  /*7c2c0*/  HMMA.16816.F32 R20, R8, R4, R20 ;  /* 0x000000040814723c */ /* 0x008fde0000001814 */
[----:B------:R-:W-:-:S04]  /*7c2d0*/  NOP ;  /* 0x0000000000007918 */ /* 0x000fc80000000000 */
[----:B------:R0:W-:Y:S04]  /*7c2e0*/  STL.64 [R1+0x4a0], R20 ;  /* 0x0004a01401007387 */ /* 0x0001e80000100a00 */
[----:B------:R-:W-:Y:S04]  /*7c2f0*/  STL.64 [R1+0x4a8], R22 ;  /* 0x0004a81601007387 */ /* 0x000fe80000100a00 */
[----:B0-----:R-:W3:Y:S01]  /*7c300*/  LDL.LU.64 R20, [R1+0x5d50] ;  /* 0x005d500001147983 */ /* 0x001ee20000300a00 */
[----:B------:R-:W-:Y:S02]  /*7c310*/  IMAD.MOV.U32 R2, RZ, RZ, R4 ;  /* 0x000000ffff027224 */ /* 0x000fe400078e0004 */
[----:B------:R-:W-:-:S02]  /*7c320*/  IMAD.MOV.U32 R3, RZ, RZ, R5 ;  /* 0x000000ffff037224 */ /* 0x000fc400078e0005 */
[----:B------:R-:W4:Y:S04]  /*7c330*/  LDL.LU.64 R4, [R1+0x7e0] ;  /* 0x0007e00001047983 */ /* 0x000f280000300a00 */
[----:B------:R-:W4:Y:S04]  /*7c340*/  LDL.LU.64 R6, [R1+0x7e8] ;  /* 0x0007e80001067983 */ /* 0x000f280000300a00 */
[----:B------:R-:W-:Y:S04]  /*7c350*/  STL [R1+0x5bcc], R2 ;  /* 0x005bcc0201007387 */ /* 0x000fe80000100800 */
[----:B------:R-:W-:Y:S01]  /*7c360*/  STL [R1+0x5bc8], R3 ;  /* 0x005bc80301007387 */ /* 0x000fe20000100800 */
[----:B---3--:R-:W-:Y:S01]  /*7c370*/  HMMA.16816.F32 R16, R8, R20, R16 ;  /* 0x000000140810723c */ /* 0x008fe20000001810 */
[----:B------:R-:W-:-:S15]  /*7c380*/  IMAD.MOV.U32 R28, RZ, RZ, R20 ;  /* 0x000000ffff1c7224 */ /* 0x000fde00078e0014 */
[----:B------:R-:W-:-:S03]  /*7c390*/  NOP ;  /* 0x0000000000007918 */ /* 0x000fc60000000000 */
[----:B------:R0:W-:Y:S04]  /*7c3a0*/  STL.64 [R1+0x490], R16 ;  /* 0x0004901001007387 */ /* 0x0001e80000100a00 */
[----:B------:R-:W-:Y:S04]  /*7c3b0*/  STL.64 [R1+0x498], R18 ;  /* 0x0004981201007387 */ /* 0x000fe80000100a00 */
[----:B0-----:R-:W2:Y:S01]  /*7c3c0*/  LDL.LU.64 R16, [R1+0x5d48] ;  /* 0x005d480001107983 */ /* 0x001ea20000300a00 */
[----:B------:R-:W-:-:S03]  /*7c3d0*/  IMAD.MOV.U32 R0, RZ, RZ, R21 ;  /* 0x000000ffff007224 */ /* 0x000fc600078e0015 */
[----:B------:R-:W3:Y:S01]  /*7c3e0*/  LDL.LU.64 R20, [R1+0x40] ;  /* 0x0000400001147983 */ /* 0x000ee20000300a00 */
[C---:B--2---:R-:W-:Y:S03]  /*7c3f0*/  HMMA.16816.F32 R12, R8.reuse, R16, R12 ;  /* 0x00000010080c723c */ /* 0x044fe6000000180c */
[----:B---3--:R-:W-:Y:S04]  /*7c400*/  STL.64 [R1+0x5d38], R20 ;  /* 0x005d381401007387 */ /* 0x008fe80000100a00 */
[----:B------:R-:W-:Y:S04]  /*7c410*/  STL [R1+0x5bd4], R28 ;  /* 0x005bd41c01007387 */ /* 0x000fe80000100800 */
[----:B------:R-:W-:Y:S08]  /*7c420*/  STL [R1+0x5bd0], R0 ;  /* 0x005bd00001007387 */ /* 0x000ff00000100800 */
[----:B------:R0:W-:Y:S04]  /*7c430*/  STL.64 [R1+0x480], R12 ;  /* 0x0004800c01007387 */ /* 0x0001e80000100a00 */
[----:B------:R-:W-:Y:S04]  /*7c440*/  STL.64 [R1+0x488], R14 ;  /* 0x0004880e01007387 */ /* 0x000fe80000100a00 */
[----:B0-----:R-:W2:Y:S01]  /*7c450*/  LDL.LU.64 R12, [R1+0x30] ;  /* 0x00003000010c7983 */ /* 0x001ea20000300a00 */
[----:B----4-:R-:W-:Y:S01]  /*7c460*/  HMMA.16816.F32 R4, R8, R24, R4 ;  /* 0x000000180804723c */ /* 0x010fe20000001804 */
[----:B------:R-:W-:-:S02]  /*7c470*/  IMAD.MOV.U32 R3, RZ, RZ, R16 ;  /* 0x000000ffff037224 */ /* 0x000fc400078e0010 */
[----:B------:R-:W-:Y:S01]  /*7c480*/  IMAD.MOV.U32 R29, RZ, RZ, R17 ;  /* 0x000000ffff1d7224 */ /* 0x000fe200078e0011 */
[----:B--2---:R0:W-:Y:S04]  /*7c490*/  STL.64 [R1+0x5d40], R12 ;  /* 0x005d400c01007387 */ /* 0x0041e80000100a00 */
[----:B------:R-:W-:Y:S04]  /*7c4a0*/  STL [R1+0x5bdc], R3 ;  /* 0x005bdc0301007387 */ /* 0x000fe80000100800 */
[----:B------:R-:W-:Y:S07]  /*7c4b0*/  STL [R1+0x5bd8], R29 ;  /* 0x005bd81d01007387 */ /* 0x000fee0000100800 */
[----:B------:R1:W-:Y:S04]  /*7c4c0*/  STL.64 [R1+0x470], R4 ;  /* 0x0004700401007387 */ /* 0x0003e80000100a00 */
[----:B------:R2:W-:Y:S04]  /*7c4d0*/  STL.64 [R1+0x478], R6 ;  /* 0x0004780601007387 */ /* 0x0005e80000100a00 */
[----:B0-----:R-:W3:Y:S04]  /*7c4e0*/  LDL.LU.64 R12, [R1+0x7d0] ;  /* 0x0007d000010c7983 */ /* 0x001ee80000300a00 */
[----:B------:R-:W3:Y:S04]  /*7c4f0*/  LDL.LU.64 R14, [R1+0x7d8] ;  /* 0x0007d800010e7983 */ /* 0x000ee80000300a00 */
[----:B------:R-:W4:Y:S04]  /*7c500*/  LDL.LU.64 R20, [R1+0x7c0] ;  /* 0x0007c00001147983 */ /* 0x000f280000300a00 */
[----:B------:R-:W4:Y:S04]  /*7c510*/  LDL.LU.64 R22, [R1+0x7c8] ;  /* 0x0007c80001167983 */ /* 0x000f280000300a00 */
[----:B-1----:R-:W3:Y:S04]  /*7c520*/  LDL.LU.64 R4, [R1+0x7b0] ;  /* 0x0007b00001047983 */ /* 0x002ee80000300a00 */
[----:B--2---:R-:W2:Y:S04]  /*7c530*/  LDL.LU.64 R6, [R1+0x7b8] ;  /* 0x0007b80001067983 */ /* 0x004ea80000300a00 */
[----:B------:R-:W2:Y:S04]  /*7c540*/  LDL.LU.64 R16, [R1+0x10] ;  /* 0x0000100001107983 */ /* 0x000ea80000300a00 */
[----:B--2---:R0:W-:Y:S04]  /*7c550*/  STL.64 [R1+0x5d20], R16 ;  /* 0x005d201001007387 */ /* 0x0041e80000100a00 */
[----:B0-----:R-:W2:Y:S01]  /*7c560*/  LDL.LU.64 R16, [R1+0x20] ;  /* 0x0000200001107983 */ /* 0x001ea20000300a00 */
[----:B------:R-:W-:-:S02]  /*7c570*/  IMAD.MOV.U32 R0, RZ, RZ, R24 ;  /* 0x000000ffff007224 */ /* 0x000fc400078e0018 */
[----:B------:R-:W-:Y:S01]  /*7c580*/  IMAD.MOV.U32 R2, RZ, RZ, R25 ;  /* 0x000000ffff027224 */ /* 0x000fe200078e0019 */
[----:B--2---:R0:W-:Y:S04]  /*7c590*/  STL.64 [R1+0x5d30], R16 ;  /* 0x005d301001007387 */ /* 0x0041e80000100a00 */
[----:B0-----:R-:W3:Y:S04]  /*7c5a0*/  LDL.LU.64 R16, [R1+0x60] ;  /* 0x0000600001107983 */ /* 0x001ee80000300a00 */
[----:B------:R-:W2:Y:S04]  /*7c5b0*/  LDL.LU.64 R24, [R1] ;  /* 0x0000000001187983 */ /* 0x000ea80000300a00 */
[----:B--2---:R0:W-:Y:S04]  /*7c5c0*/  STL.64 [R1+0x5d28], R24 ;  /* 0x005d281801007387 */ /* 0x0041e80000100a00 */
[----:B0-----:R-:W4:Y:S01]  /*7c5d0*/  LDL.LU.64 R24, [R1+0x50] ;  /* 0x0000500001187983 */ /* 0x001f220000300a00 */
[----:B---3--:R-:W-:Y:S01]  /*7c5e0*/  HMMA.16816.F32 R12, R8, R16, R12 ;  /* 0x00000010080c723c */ /* 0x008fe2000000180c */
[----:B------:R-:W-:-:S02]  /*7c5f0*/  IMAD.MOV.U32 R28, RZ, RZ, R17 ;  /* 0x000000ffff1c7224 */ /* 0x000fc400078e0011 */
[----:B------:R-:W-:Y:S01]  /*7c600*/  STL [R1+0x5bf0], R0 ;  /* 0x005bf00001007387 */ /* 0x000fe20000100800 */
[----:B------:R-:W-:-:S03]  /*7c610*/  IMAD.MOV.U32 R29, RZ, RZ, R16 ;  /* 0x000000ffff1d7224 */ /* 0x000fc600078e0010 */
[----:B------:R-:W-:-:S12]  /*7c620*/  STL [R1+0x5be0], R2 ;  /* 0x005be00201007387 */ /* 0x000fd80000100800 */
[----:B------:R0:W-:Y:S04]  /*7c630*/  STL.64 [R1+0x460], R12 ;  /* 0x0004600c01007387 */ /* 0x0001e80000100a00 */
[----:B------:R-:W-:Y:S04]  /*7c640*/  STL.64 [R1+0x468], R14 ;  /* 0x0004680e01007387 */ /* 0x000fe80000100a00 */
[----:B0-----:R-:W2:Y:S04]  /*7c650*/  LDL.LU.64 R12, [R1+0x5d40] ;  /* 0x005d4000010c7983 */ /* 0x001ea80000300a00 */
[----:B------:R-:W2:Y:S04]  /*7c660*/  LDL.LU.64 R16, [R1+0x780] ;  /* 0x0007800001107983 */ /* 0x000ea80000300a00 */
[----:B------:R-:W2:Y:S04]  /*7c670*/  LDL.LU.64 R18, [R1+0x788] ;  /* 0x0007880001127983 */ /* 0x000ea80000300a00 */
[----:B------:R-:W-:Y:S04]  /*7c680*/  STL [R1+0x5c38], R28 ;  /* 0x005c381c01007387 */ /* 0x000fe80000100800 */
[----:B------:R-:W-:Y:S01]  /*7c690*/  STL [R1+0x5bf4], R29 ;  /* 0x005bf41d01007387 */ /* 0x000fe20000100800 */
[----:B----4-:R-:W-:-:S15]  /*7c6a0*/  HMMA.16816.F32 R20, R8, R24, R20 ;  /* 0x000000180814723c */ /* 0x010fde0000001814 */
[----:B------:R-:W-:-:S04]  /*7c6b0*/  NOP ;  /* 0x0000000000007918 */ /* 0x000fc80000000000 */
[----:B------:R0:W-:Y:S04]  /*7c6c0*/  STL.64 [R1+0x450], R20 ;  /* 0x0004501401007387 */ /* 0x0001e80000100a00 */
[----:B------:R-:W-:Y:S04]  /*7c6d0*/  STL.64 [R1+0x458], R22 ;  /* 0x0004581601007387 */ /* 0x000fe80000100a00 */
[----:B0-----:R-:W3:Y:S01]  /*7c6e0*/  LDL.LU.64 R20, [R1+0x5d38] ;  /* 0x005d380001147983 */ /* 0x001ee20000300a00 */
[----:B------:R-:W-:Y:S02]  /*7c6f0*/  IMAD.MOV.U32 R3, RZ, RZ, R25 ;  /* 0x000000ffff037224 */ /* 0x000fe400078e0019 */
[----:B------:R-:W-:-:S02]  /*7c700*/  IMAD.MOV.U32 R2, RZ, RZ, R24 ;  /* 0x000000ffff027224 */ /* 0x000fc400078e0018 */
[----:B------:R-:W4:Y:S01]  /*7c710*/  LDL.LU.64 R24, [R1+0x770] ;  /* 0x0007700001187983 */ /* 0x000f220000300a00 */
[C---:B--2---:R-:W-:Y:S03]  /*7c720*/  HMMA.16816.F32 R16, R8.reuse, R12, R16 ;  /* 0x0000000c0810723c */ /* 0x044fe60000001810 */
[----:B------:R-:W4:Y:S04]  /*7c730*/  LDL.LU.64 R26, [R1+0x778] ;  /* 0x00077800011a7983 */ /* 0x000f280000300a00 */
[----:B------:R-:W-:Y:S04]  /*7c740*/  STL [R1+0x5c68], R3 ;  /* 0x005c680301007387 */ /* 0x000fe80000100800 */
[----:B------:R-:W-:Y:S01]  /*7c750*/  STL [R1+0x5c3c], R2 ;  /* 0x005c3c0201007387 */ /* 0x000fe20000100800 */
[----:B---3--:R-:W-:Y:S01]  /*7c760*/  HMMA.16816.F32 R4, R8, R20, R4 ;  /* 0x000000140804723c */ /* 0x008fe20000001804 */
[----:B------:R-:W-:-:S02]  /*7c770*/  IMAD.MOV.U32 R0, RZ, RZ, R21 ;  /* 0x000000ffff007224 */ /* 0x000fc400078e0015 */
[----:B------:R-:W-:-:S15]  /*7c780*/  IMAD.MOV.U32 R29, RZ, RZ, R20 ;  /* 0x000000ffff1d7224 */ /* 0x000fde00078e0014 */
[----:B------:R-:W-:Y:S01]  /*7c790*/  NOP ;  /* 0x0000000000007918 */ /* 0x000fe20000000000 */
[----:B------:R0:W-:Y:S04]  /*7c7a0*/  STL.64 [R1+0x440], R4 ;  /* 0x0004400401007387 */ /* 0x0001e80000100a00 */
[----:B------:R1:W-:Y:S04]  /*7c7b0*/  STL.64 [R1+0x448], R6 ;  /* 0x0004480601007387 */ /* 0x0003e80000100a00 */
[----:B0-----:R-:W2:Y:S04]  /*7c7c0*/  LDL.LU.64 R4, [R1+0x760] ;  /* 0x0007600001047983 */ /* 0x001ea80000300a00 */
[----:B-1----:R-:W2:Y:S04]  /*7c7d0*/  LDL.LU.64 R6, [R1+0x768] ;  /* 0x0007680001067983 */ /* 0x002ea80000300a00 */
[----:B------:R-:W3:Y:S04]  /*7c7e0*/  LDL.LU.64 R20, [R1+0x750] ;  /* 0x0007500001147983 */ /* 0x000ee80000300a00 */
[----:B------:R-:W3:Y:S04]  /*7c7f0*/  LDL.LU.64 R22, [R1+0x758] ;  /* 0x0007580001167983 */ /* 0x000ee80000300a00 */
[----:B------:R-:W-:Y:S04]  /*7c800*/  STL [R1+0x5c70], R0 ;  /* 0x005c700001007387 */ /* 0x000fe80000100800 */
[----:B------:R-:W-:Y:S04]  /*7c810*/  STL [R1+0x5c6c], R29 ;  /* 0x005c6c1d01007387 */ /* 0x000fe80000100800 */
[----:B------:R0:W-:Y:S04]  /*7c820*/  STL.64 [R1+0x430], R16 ;  /* 0x0004301001007387 */ /* 0x0001e80000100a00 */
[----:B------:R-:W-:Y:S04]  /*7c830*/  STL.64 [R1+0x438], R18 ;  /* 0x0004381201007387 */ /* 0x000fe80000100a00 */
[----:B0-----:R-:W4:Y:S01]  /*7c840*/  LDL.LU.64 R16, [R1+0x5d30] ;  /* 0x005d300001107983 */ /* 0x001f220000300a00 */
[----:B------:R-:W-:-:S02]  /*7c850*/  IMAD.MOV.U32 R28, RZ, RZ, R13 ;  /* 0x000000ffff1c7224 */ /* 0x000fc400078e000d */
[----:B------:R-:W-:Y:S02]  /*7c860*/  IMAD.MOV.U32 R2, RZ, RZ, R12 ;  /* 0x000000ffff027224 */ /* 0x000fe400078e000c */
[----:B------:R-:W2:Y:S04]  /*7c870*/  LDL.LU.64 R12, [R1+0x720] ;  /* 0x00072000010c7983 */ /* 0x000ea80000300a00 */
[----:B------:R-:W2:Y:S04]  /*7c880*/  LDL.LU.64 R14, [R1+0x728] ;  /* 0x00072800010e7983 */ /* 0x000ea80000300a00 */
[----:B------:R-:W-:Y:S04]  /*7c890*/  STL [R1+0x5c78], R28 ;  /* 0x005c781c01007387 */ /* 0x000fe80000100800 */
[----:B------:R-:W-:Y:S01]  /*7c8a0*/  STL [R1+0x5c74], R2 ;  /* 0x005c740201007387 */ /* 0x000fe20000100800 */
[----:B----4-:R-:W-:Y:S01]  /*7c8b0*/  HMMA.16816.F32 R24, R8, R16, R24 ;  /* 0x000000100818723c */ /* 0x010fe20000001818 */
[----:B------:R-:W-:-:S02]  /*7c8c0*/  IMAD.MOV.U32 R29, RZ, RZ, R16 ;  /* 0x000000ffff1d7224 */ /* 0x000fc400078e0010 */
[----:B------:R-:W-:-:S15]  /*7c8d0*/  IMAD.MOV.U32 R3, RZ, RZ, R17 ;  /* 0x000000ffff037224 */ /* 0x000fde00078e0011 */
[----:B------:R-:W-:Y:S01]  /*7c8e0*/  NOP ;  /* 0x0000000000007918 */ /* 0x000fe20000000000 */
[----:B------:R0:W-:Y:S04]  /*7c8f0*/  STL.64 [R1+0x420], R24 ;  /* 0x0004201801007387 */ /* 0x0001e80000100a00 */
[----:B------:R-:W-:Y:S04]  /*7c900*/  STL.64 [R1+0x428], R26 ;  /* 0x0004281a01007387 */ /* 0x000fe80000100a00 */
[----:B0-----:R-:W3:Y:S04]  /*7c910*/  LDL.LU.64 R24, [R1+0x5d28] ;  /* 0x005d280001187983 */ /* 0x001ee80000300a00 */
[----:B------:R-:W2:Y:S04]  /*7c920*/  LDL.LU.64 R16, [R1+0x5d20] ;  /* 0x005d200001107983 */ /* 0x000ea80000300a00 */
[----:B------:R-:W-:Y:S01]  /*7c930*/  STL [R1+0x5c7c], R29 ;  /* 0x005c7c1d01007387 */ /* 0x000fe20000100800 */
[C---:B--2---:R-:W-:Y:S08]  /*7c940*/  HMMA.16816.F32 R4, R8.reuse, R16, R4 ;  /* 0x000000100804723c */ /* 0x044ff00000001804 */
[----:B---3--:R-:W-:Y:S01]  /*7c950*/  HMMA.16816.F32 R20, R8, R24, R20 ;  /* 0x000000180814723c */ /* 0x008fe20000001814 */
[----:B------:R-:W-:-:S02]  /*7c960*/  IMAD.MOV.U32 R2, RZ, RZ, R16 ;  /* 0x000000ffff027224 */ /* 0x000fc400078e0010 */
[----:B------:R-:W-:-:S08]  /*7c970*/  IMAD.MOV.U32 R0, RZ, RZ, R17 ;  /* 0x000000ffff007224 */ /* 0x000fd000078e0011 */
[----:B------:R-:W-:Y:S04]  /*7c980*/  STL.64 [R1+0x410], R4 ;  /* 0x0004100401007387 */ /* 0x000fe80000100a00 */
[----:B------:R0:W-:Y:S04]  /*7c990*/  STL.64 [R1+0x418], R6 ;  /* 0x0004180601007387 */ /* 0x0001e80000100a00 */
[----:B0-----:R-:W2:Y:S04]  /*7c9a0*/  LDL.LU.64 R6, [R1+0x5d18] ;  /* 0x005d180001067983 */ /* 0x001ea80000300a00 */
[----:B------:R-:W3:Y:S04]  /*7c9b0*/  LDL.LU.64 R4, [R1+0x5d10] ;  /* 0x005d100001047983 */ /* 0x000ee80000300a00 */
[----:B------:R-:W4:Y:S04]  /*7c9c0*/  LDL.LU.64 R16, [R1+0x710] ;  /* 0x0007100001107983 */ /* 0x000f280000300a00 */
[----:B------:R-:W4:Y:S04]  /*7c9d0*/  LDL.LU.64 R18, [R1+0x718] ;  /* 0x0007180001127983 */ /* 0x000f280000300a00 */
[----:B------:R-:W-:Y:S04]  /*7c9e0*/  STL.64 [R1+0x400], R20 ;  /* 0x0004001401007387 */ /* 0x000fe80000100a00 */
[----:B------:R0:W-:Y:S04]  /*7c9f0*/  STL.64 [R1+0x408], R22 ;  /* 0x0004081601007387 */ /* 0x0001e80000100a00 */
[----:B0-----:R-:W2:Y:S04]  /*7ca00*/  LDL.LU.64 R22, [R1+0x5d08] ;  /* 0x005d080001167983 */ /* 0x001ea80000300a00 */
[----:B------:R-:W4:Y:S04]  /*7ca10*/  LDL.LU.64 R20, [R1+0x5d00] ;  /* 0x005d000001147983 */ /* 0x000f280000300a00 */
[----:B------:R-:W2:Y:S01]  /*7ca20*/  LDL.LU.64 R26, [R1+0x5cf8] ;  /* 0x005cf800011a7983 */ /* 0x000ea20000300a00 */
[----:B------:R-:W-:-:S02]  /*7ca30*/  IMAD.MOV.U32 R29, RZ, RZ, R24 ;  /* 0x000000ffff1d7224 */ /* 0x000fc400078e0018 */
[----:B------:R-:W-:Y:S02]  /*7ca40*/  IMAD.MOV.U32 R28, RZ, RZ, R25 ;  /* 0x000000ffff1c7224 */ /* 0x000fe400078e0019 */
[----:B------:R-:W3:Y:S04]  /*7ca50*/  LDL.LU.64 R24, [R1+0x5cf0] ;  /* 0x005cf00001187983 */ /* 0x000ee80000300a00 */
[----:B--2---:R0:W-:Y:S04]  /*7ca60*/  STL.64 [R1+0x5aa0], R26 ;  /* 0x005aa01a01007387 */ /* 0x0041e80000100a00 */
[----:B0-----:R-:W2:Y:S01]  /*7ca70*/  LDL R27, [R1+0xda4] ;  /* 0x000da400011b7983 */ /* 0x001ea20000100800 */
[C---:B---3--:R-:W-:Y:S08]  /*7ca80*/  HMMA.16816.F32 R12, R8.reuse, R24, R12 ;  /* 0x00000018080c723c */ /* 0x048ff0000000180c */
[----:B----4-:R-:W-:Y:S11]  /*7ca90*/  HMMA.16816.F32 R16, R8, R20, R16 ;  /* 0x000000140810723c */ /* 0x010ff60000001810 */
[----:B------:R-:W-:Y:S04]  /*7caa0*/  STL.64 [R1+0x3f0], R12 ;  /* 0x0003f00c01007387 */ /* 0x000fe80000100a00 */
[----:B------:R-:W-:Y:S04]  /*7cab0*/  STL.64 [R1+0x3f8], R14 ;  /* 0x0003f80e01007387 */ /* 0x000fe80000100a00 */
[----:B------:R0:W-:Y:S02]  /*7cac0*/  STL.64 [R1+0x5a98], R24 ;  /* 0x005a981801007387 */ /* 0x0001e40000100a00 */
[----:B0-----:R-:W-:-:S02]  /*7cad0*/  IMAD.MOV.U32 R24, RZ, RZ, R7 ;  /* 0x000000ffff187224 */ /* 0x001fc400078e0007 */
[----:B------:R-:W-:Y:S02]  /*7cae0*/  IMAD.MOV.U32 R25, RZ, RZ, R6 ;  /* 0x000000ffff197224 */ /* 0x000fe400078e0006 */
[----:B------:R-:W-:Y:S02]  /*7caf0*/  IMAD.MOV.U32 R6, RZ, RZ, R18 ;  /* 0x000000ffff067224 */ /* 0x000fe400078e0012 */
[----:B------:R-:W-:Y:S01]  /*7cb00*/  IMAD.MOV.U32 R7, RZ, RZ, R19 ;  /* 0x000000ffff077224 */ /* 0x000fe200078e0013 */
[----:B--2---:R-:W-:Y:S04]  /*7cb10*/  STL [R1+0x5c80], R27 ;  /* 0x005c801b01007387 */ /* 0x004fe80000100800 */
[----:B------:R-:W2:Y:S04]  /*7cb20*/  LDL.LU.64 R12, [R1+0x6e0] ;  /* 0x0006e000010c7983 */ /* 0x000ea80000300a00 */
[----:B------:R-:W2:Y:S04]  /*7cb30*/  LDL.LU.64 R14, [R1+0x6e8] ;  /* 0x0006e800010e7983 */ /* 0x000ea80000300a00 */
[----:B------:R0:W-:Y:S04]  /*7cb40*/  STL.64 [R1+0x5c90], R24 ;  /* 0x005c901801007387 */ /* 0x0001e80000100a00 */
[----:B0-----:R-:W3:Y:S04]  /*7cb50*/  LDL.LU.64 R24, [R1+0x700] ;  /* 0x0007000001187983 */ /* 0x001ee80000300a00 */
[----:B------:R-:W3:Y:S04]  /*7cb60*/  LDL.LU.64 R26, [R1+0x708] ;  /* 0x00070800011a7983 */ /* 0x000ee80000300a00 */
[----:B------:R0:W-:Y:S04]  /*7cb70*/  STL.64 [R1+0x3e0], R16 ;  /* 0x0003e01001007387 */ /* 0x0001e80000100a00 */
[----:B------:R-:W4:Y:S04]  /*7cb80*/  LDL.LU.64 R18, [R1+0x5ce8] ;  /* 0x005ce80001127983 */ /* 0x000f280000300a00 */
[----:B0-----:R-:W3:Y:S04]  /*7cb90*/  LDL.LU.64 R16, [R1+0x5ce0] ;  /* 0x005ce00001107983 */ /* 0x001ee80000300a00 */
[----:B------:R0:W-:Y:S01]  /*7cba0*/  STL.64 [R1+0x5cc0], R20 ;  /* 0x005cc01401007387 */ /* 0x0001e20000100a00 */
[----:B---3--:R-:W-:-:S15]  /*7cbb0*/  HMMA.16816.F32 R24, R8, R16, R24 ;  /* 0x000000100818723c */ /* 0x008fde0000001818 */
[----:B------:R-:W-:-:S04]  /*7cbc0*/  NOP ;  /* 0x0000000000007918 */ /* 0x000fc80000000000 */
[----:B------:R1:W-:Y:S04]  /*7cbd0*/  STL.64 [R1+0x3d0], R24 ;  /* 0x0003d01801007387 */ /* 0x0003e80000100a00 */
[----:B------:R-:W-:Y:S04]  /*7cbe0*/  STL.64 [R1+0x3d8], R26 ;  /* 0x0003d81a01007387 */ /* 0x000fe80000100a00 */
[----:B0-----:R-:W3:Y:S01]  /*7cbf0*/  LDL.LU.64 R20, [R1+0x930] ;  /* 0x0009300001147983 */ /* 0x001ee20000300a00 */
[----:B-1----:R-:W-:Y:S02]  /*7cc00*/  IMAD.MOV.U32 R24, RZ, RZ, R23 ;  /* 0x000000ffff187224 */ /* 0x002fe400078e0017 */
[----:B------:R-:W-:-:S02]  /*7cc10*/  IMAD.MOV.U32 R25, RZ, RZ, R22 ;  /* 0x000000ffff197224 */ /* 0x000fc400078e0016 */
[----:B------:R-:W3:Y:S04]  /*7cc20*/  LDL.LU.64 R22, [R1+0x938] ;  /* 0x0009380001167983 */ /* 0x000ee80000300a00 */
[----:B------:R0:W-:Y:S01]  /*7cc30*/  STL.64 [R1+0x5ca8], R24 ;  /* 0x005ca81801007387 */ /* 0x0001e20000100a00 */
[----:B--2---:R-:W-:Y:S03]  /*7cc40*/  HMMA.16816.F32 R8, R8, R4, R12 ;  /* 0x000000040808723c */ /* 0x004fe6000000180c */
[----:B0-----:R-:W2:Y:S04]  /*7cc50*/  LDL.LU R24, [R1+0x1a0] ;  /* 0x0001a00001187983 */ /* 0x001ea80000300800 */
[----:B------:R-:W2:Y:S04]  /*7cc60*/  LDL.LU R25, [R1+0x1a4] ;  /* 0x0001a40001197983 */ /* 0x000ea80000300800 */
[----:B----4-:R-:W-:Y:S04]  /*7cc70*/  STL.64 [R1+0x5a80], R18 ;  /* 0x005a801201007387 */ /* 0x010fe80000100a00 */
[----:B------:R0:W-:Y:S04]  /*7cc80*/  STL.64 [R1+0x5a78], R16 ;  /* 0x005a781001007387 */ /* 0x0001e80000100a00 */
[----:B0-----:R-:W4:Y:S04]  /*7cc90*/  LDL.LU R16, [R1+0x190] ;  /* 0x0001900001107983 */ /* 0x001f280000300800 */
[----:B------:R-:W4:Y:S04]  /*7cca0*/  LDL.LU R17, [R1+0x194] ;  /* 0x0001940001117983 */ /* 0x000f280000300800 */
[----:B------:R-:W2:Y:S04]  /*7ccb0*/  LDL.LU.64 R14, [R1+0x5cd8] ;  /* 0x005cd800010e7983 */ /* 0x000ea80000300a00 */
[----:B------:R-:W3:Y:S04]  /*7ccc0*/  LDL.LU.64 R12, [R1+0x5cd0] ;  /* 0x005cd000010c7983 */ /* 0x000ee80000300a00 */
[----:B------:R2:W-:Y:S04]  /*7ccd0*/  STL.64 [R1+0x3c0], R8 ;  /* 0x0003c00801007387 */ /* 0x0005e80000100a00 */
[----:B------:R-:W-:Y:S01]  /*7cce0*/  STL.64 [R1+0x3c8], R10 ;  /* 0x0003c80a01007387 */ /* 0x000fe20000100a00 */
[----:B--2---:R-:W-:-:S03]  /*7ccf0*/  IMAD.MOV.U32 R8, RZ, RZ, R15 ;  /* 0x000000ffff087224 */ /* 0x004fc600078e000f */
[----:B------:R-:W3:Y:S04]  /*7cd00*/  LDL.LU R15, [R1+0x5cc8] ;  /* 0x005cc800010f7983 */ /* 0x000ee80000300800 */
[----:B------:R-:W2:Y:S04]  /*7cd10*/  LDL.LU R9, [R1+0x144] ;  /* 0x0001440001097983 */ /* 0x000ea80000300800 */
[----:B--2---:R0:W-:Y:S04]  /*7cd20*/  STL.64 [R1+0x5c88], R8 ;  /* 0x005c880801007387 */ /* 0x0041e80000100a00 */
[----:B0-----:R-:W2:Y:S04]  /*7cd30*/  LDL.LU.64 R8, [R1+0x920] ;  /* 0x0009200001087983 */ /* 0x001ea80000300a00 */
[----:B------:R-:W2:Y:S04]  /*7cd40*/  LDL.LU.64 R10, [R1+0x928] ;  /* 0x00092800010a7983 */ /* 0x000ea80000300a00 */
[----:B------:R-:W-:Y:S04]  /*7cd50*/  STL.64 [R1+0x5a70], R6 ;  /* 0x005a700601007387 */ /* 0x000fe80000100a00 */
[----:B------:R0:W-:Y:S04]  /*7cd60*/  STL.64 [R1+0x5a68], R4 ;  /* 0x005a680401007387 */ /* 0x0001e80000100a00 */
[----:B0-----:R-:W3:Y:S04]  /*7cd70*/  LDL.LU R4, [R1+0x1b0] ;  /* 0x0001b00001047983 */ /* 0x001ee80000300800 */
[----:B------:R-:W3:Y:S02]  /*7cd80*/  LDL.LU R5, [R1+0x1b4] ;  /* 0x0001b40001057983 */ /* 0x000ee40000300800 */
[----:B---3--:R-:W-:Y:S02]  /*7cd90*/  HMMA.16816.F32 R4, R12, R4, R20 ;  /* 0x000000040c04723c */ /* 0x008fe40000001814 */
[----:B------:R-:W3:-:S15]  /*7cda0*/  LDL.LU.64 R20, [R1+0x5cc0] ;  /* 0x005cc00001147983 */ /* 0x000ede0000300a00 */
[----:B------:R-:W-:Y:S02]  /*7cdb0*/  NOP ;  /* 0x0000000000007918 */ /* 0x000fe40000000000 */
[----:B------:R0:W-:Y:S04]  /*7cdc0*/  STL.64 [R1+0x3b0], R4 ;  /* 0x0003b00401007387 */ /* 0x0001e80000100a00 */
[----:B------:R1:W-:Y:S04]  /*7cdd0*/  STL.64 [R1+0x3b8], R6 ;  /* 0x0003b80601007387 */ /* 0x0003e80000100a00 */
[----:B0-----:R-:W3:Y:S04]  /*7cde0*/  LDL.LU.64 R4, [R1+0x830] ;  /* 0x0008300001047983 */ /* 0x001ee80000300a00 */
[----:B-1----:R-:W3:Y:S01]  /*7cdf0*/  LDL.LU.64 R6, [R1+0x838] ;  /* 0x0008380001067983 */ /* 0x002ee20000300a00 */
[----:B--2---:R-:W-:Y:S03]  /*7ce00*/  HMMA.16816.F32 R8, R12, R24, R8 ;  /* 0x000000180c08723c */ /* 0x004fe60000001808 */
[----:B---3--:R-:W-:Y:S04]  /*7ce10*/  STL.64 [R1+0x5ca0], R6 ;  /* 0x005ca00601007387 */ /* 0x008fe80000100a00 */
[----:B------:R-:W-:-:S12]  /*7ce20*/  STL.64 [R1+0x5c98], R4 ;  /* 0x005c980401007387 */ /* 0x000fd80000100a00 */
[----:B------:R-:W-:Y:S04]  /*7ce30*/  STL.64 [R1+0x3a8], R10 ;  /* 0x0003a80a01007387 */ /* 0x000fe80000100a00 */
[----:B------:R-:W2:Y:S04]  /*7ce40*/  LDL.LU.64 R24, [R1+0x8f0] ;  /* 0x0008f00001187983 */ /* 0x000ea80000300a00 */
[----:B------:R-:W3:Y:S04]  /*7ce50*/  LDL.LU.64 R26, [R1+0x8f8] ;  /* 0x0008f800011a7983 */ /* 0x000ee80000300a00 */
[----:B---3--:R-:W-:Y:S04]  /*7ce60*/  STL.64 [R1+0x5cb8], R26 ;  /* 0x005cb81a01007387 */ /* 0x008fe80000100a00 */
[----:B--2---:R0:W-:Y:S04]  /*7ce70*/  STL.64 [R1+0x5cb0], R24 ;  /* 0x005cb01801007387 */ /* 0x0041e80000100a00 */
[----:B0-----:R-:W4:Y:S04]  /*7ce80*/  LDL.LU.64 R24, [R1+0x910] ;  /* 0x0009100001187983 */ /* 0x001f280000300a00 */
[----:B------:R-:W4:Y:S01]  /*7ce90*/  LDL.LU.64 R26, [R1+0x918] ;  /* 0x00091800011a7983 */ /* 0x000f220000300a00 */
[----:B------:R-:W-:-:S02]  /*7cea0*/  IMAD.MOV.U32 R22, RZ, RZ, R8 ;  /* 0x000000ffff167224 */ /* 0x000fc400078e0008 */
[----:B------:R-:W-:Y:S01]  /*7ceb0*/  IMAD.MOV.U32 R23, RZ, RZ, R9 ;  /* 0x000000ffff177224 */ /* 0x000fe200078e0009 */
[----:B------:R-:W2:Y:S04]  /*7cec0*/  LDL.LU.64 R4, [R1+0x8c0] ;  /* 0x0008c00001047983 */ /* 0x000ea80000300a00 */
[----:B------:R-:W2:Y:S04]  /*7ced0*/  LDL.LU.64 R6, [R1+0x8c8] ;  /* 0x0008c80001067983 */ /* 0x000ea80000300a00 */
[----:B------:R-:W3:Y:S04]  /*7cee0*/  LDL.LU.64 R8, [R1+0x890] ;  /* 0x0008900001087983 */ /* 0x000ee80000300a00 */
[----:B------:R-:W3:Y:S04]  /*7cef0*/  LDL.LU.64 R10, [R1+0x898] ;  /* 0x00089800010a7983 */ /* 0x000ee80000300a00 */
[----:B------:R-:W-:Y:S04]  /*7cf00*/  STL.64 [R1+0x5a90], R22 ;  /* 0x005a901601007387 */ /* 0x000fe80000100a00 */
[----:B------:R0:W-:Y:S04]  /*7cf10*/  STL.64 [R1+0x5a88], R20 ;  /* 0x005a881401007387 */ /* 0x0001e80000100a00 */
[----:B0-----:R-:W2:Y:S04]  /*7cf20*/  LDL.LU R20, [R1+0x180] ;  /* 0x0001800001147983 */ /* 0x001ea80000300800 */
[----:B------:R-:W2:Y:S01]  /*7cf30*/  LDL.LU R21, [R1+0x184] ;  /* 0x0001840001157983 */ /* 0x000ea20000300800 */
[----:B----4-:R-:W-:Y:S03]  /*7cf40*/  HMMA.16816.F32 R16, R12, R16, R24 ;  /* 0x000000100c10723c */ /* 0x010fe60000001818 */
[----:B------:R-:W2:Y:S04]  /*7cf50*/  LDL.LU.64 R26, [R1+0x5cb8] ;  /* 0x005cb800011a7983 */ /* 0x000ea80000300a00 */
[----:B------:R-:W2:-:S12]  /*7cf60*/  LDL.LU.64 R24, [R1+0x5cb0] ;  /* 0x005cb00001187983 */ /* 0x000e980000300a00 */
[----:B------:R0:W-:Y:S04]  /*7cf70*/  STL.64 [R1+0x390], R16 ;  /* 0x0003901001007387 */ /* 0x0001e80000100a00 */
[----:B------:R-:W-:Y:S04]  /*7cf80*/  STL.64 [R1+0x398], R18 ;  /* 0x0003981201007387 */ /* 0x000fe80000100a00 */
[----:B0-----:R-:W4:Y:S04]  /*7cf90*/  LDL.LU R16, [R1+0xc0] ;  /* 0x0000c00001107983 */ /* 0x001f280000300800 */
[----:B------:R-:W4:Y:S01]  /*7cfa0*/  LDL.LU R17, [R1+0xc4] ;  /* 0x0000c40001117983 */ /* 0x000f220000300800 */
[C---:B--2---:R-:W-:Y:S03]  /*7cfb0*/  HMMA.16816.F32 R20, R12.reuse, R20, R24 ;  /* 0x000000140c14723c */ /* 0x044fe60000001818 */
[----:B----4-:R0:W-:Y:S04]  /*7cfc0*/  STL.64 [R1+0x5be8], R16 ;  /* 0x005be81001007387 */ /* 0x0101e80000100a00 */
[----:B0-----:R-:W2:Y:S04]  /*7cfd0*/  LDL.LU R16, [R1+0x150] ;  /* 0x0001500001107983 */ /* 0x001ea80000300800 */
[----:B------:R-:W2:Y:S04]  /*7cfe0*/  LDL.LU R17, [R1+0x154] ;  /* 0x0001540001117983 */ /* 0x000ea80000300800 */
[----:B------:R-:W4:Y:S04]  /*7cff0*/  LDL.LU.64 R24, [R1+0x5ca8] ;  /* 0x005ca80001187983 */ /* 0x000f280000300a00 */
[----:B------:R0:W-:Y:S04]  /*7d000*/  STL.64 [R1+0x380], R20 ;  /* 0x0003801401007387 */ /* 0x0001e80000100a00 */
[----:B------:R-:W-:Y:S04]  /*7d010*/  STL.64 [R1+0x388], R22 ;  /* 0x0003881601007387 */ /* 0x000fe80000100a00 */
[----:B0-----:R-:W2:Y:S04]  /*7d020*/  LDL.LU R20, [R1+0xd0] ;  /* 0x0000d00001147983 */ /* 0x001ea80000300800 */
[----:B------:R-:W2:Y:S01]  /*7d030*/  LDL.LU R21, [R1+0xd4] ;  /* 0x0000d40001157983 */ /* 0x000ea20000300800 */
[C---:B----4-:R-:W-:Y:S03]  /*7d040*/  HMMA.16816.F32 R24, R12.reuse, R24, R4 ;  /* 0x000000180c18723c */ /* 0x050fe60000001804 */
[----:B--2---:R0:W-:Y:S04]  /*7d050*/  STL.64 [R1+0x5bf8], R20 ;  /* 0x005bf81401007387 */ /* 0x0041e80000100a00 */
[----:B0-----:R-:W2:Y:S04]  /*7d060*/  LDL.LU.64 R20, [R1+0x860] ;  /* 0x0008600001147983 */ /* 0x001ea80000300a00 */
[----:B------:R-:W2:Y:S04]  /*7d070*/  LDL.LU.64 R22, [R1+0x868] ;  /* 0x0008680001167983 */ /* 0x000ea80000300a00 */
[----:B------:R-:W4:Y:S04]  /*7d080*/  LDL.LU.64 R6, [R1+0x5ca0] ;  /* 0x005ca00001067983 */ /* 0x000f280000300a00 */
[----:B------:R-:W4:Y:S04]  /*7d090*/  LDL.LU.64 R4, [R1+0x5c98] ;  /* 0x005c980001047983 */ /* 0x000f280000300a00 */
[----:B------:R0:W-:Y:S04]  /*7d0a0*/  STL.64 [R1+0x370], R24 ;  /* 0x0003701801007387 */ /* 0x0001e80000100a00 */
[----:B------:R3:W-:Y:S04]  /*7d0b0*/  STL.64 [R1+0x378], R26 ;  /* 0x0003781a01007387 */ /* 0x0007e80000100a00 */
[----:B0-----:R-:W3:Y:S02]  /*7d0c0*/  LDL.LU.64 R24, [R1+0x5c90] ;  /* 0x005c900001187983 */ /* 0x001ee40000300a00 */
[----:B---3--:R-:W-:Y:S02]  /*7d0d0*/  HMMA.16816.F32 R24, R12, R24, R8 ;  /* 0x000000180c18723c */ /* 0x008fe40000001808 */
[----:B------:R-:W4:-:S15]  /*7d0e0*/  LDL.LU.64 R8, [R1+0x5c88] ;  /* 0x005c880001087983 */ /* 0x000f1e0000300a00 */
[----:B------:R-:W-:Y:S02]  /*7d0f0*/  NOP ;  /* 0x0000000000007918 */ /* 0x000fe40000000000 */
[----:B------:R-:W-:Y:S04]  /*7d100*/  STL.64 [R1+0x360], R24 ;  /* 0x0003601801007387 */ /* 0x000fe80000100a00 */
[----:B------:R0:W-:Y:S04]  /*7d110*/  STL.64 [R1+0x368], R26 ;  /* 0x0003681a01007387 */ /* 0x0001e80000100a00 */
[----:B0-----:R-:W3:Y:S01]  /*7d120*/  LDL.LU R27, [R1+0x5c80] ;  /* 0x005c8000011b7983 */ /* 0x001ee20000300800 */
[----:B--2---:R-:W-:Y:S01]  /*7d130*/  HMMA.16816.F32 R16, R12, R16, R20 ;  /* 0x000000100c10723c */ /* 0x004fe20000001814 */
[----:B------:R-:W-:-:S02]  /*7d140*/  IMAD.MOV.U32 R24, RZ, RZ, R29 ;  /* 0x000000ffff187224 */ /* 0x000fc400078e001d */
[----:B------:R-:W-:-:S15]  /*7d150*/  IMAD.MOV.U32 R25, RZ, RZ, R28 ;  /* 0x000000ffff197224 */ /* 0x000fde00078e001c */
[----:B------:R-:W-:Y:S01]  /*7d160*/  NOP ;  /* 0x0000000000007918 */ /* 0x000fe20000000000 */
[----:B------:R-:W-:Y:S04]  /*7d170*/  STL.64 [R1+0x350], R16 ;  /* 0x0003501001007387 */ /* 0x000fe80000100a00 */
[----:B------:R-:W-:Y:S04]  /*7d180*/  STL.64 [R1+0x358], R18 ;  /* 0x0003581201007387 */ /* 0x000fe80000100a00 */
[----:B------:R-:W2:Y:S01]  /*7d190*/  LDL.LU R29, [R1+0x5c7c] ;  /* 0x005c7c00011d7983 */ /* 0x000ea20000300800 */
[----:B----4-:R-:W-:Y:S03]  /*7d1a0*/  HMMA.16816.F32 R4, R12, R8, R4 ;  /* 0x000000080c04723c */ /* 0x010fe60000001804 */
[----:B---3--:R-:W0:-:S15]  /*7d1b0*/  LDSM.16.MT88.4 R8, [R27+UR5+0x20400] ;  /* 0x020400051b08783b */ /* 0x008e1e0008004200 */
[----:B------:R-:W-:Y:S01]  /*7d1c0*/  NOP ;  /* 0x0000000000007918 */ /* 0x000fe20000000000 */
[----:B------:R-:W-:Y:S04]  /*7d1d0*/  STL.64 [R1+0x340], R4 ;  /* 0x0003400401007387 */ /* 0x000fe80000100a00 */
[----:B------:R-:W-:Y:S04]  /*7d1e0*/  STL.64 [R1+0x348], R6 ;  /* 0x0003480601007387 */ /* 0x000fe80000100a00 */
[----:B------:R-:W3:Y:S04]  /*7d1f0*/  LDL.LU R28, [R1+0x5c78] ;  /* 0x005c7800011c7983 */ /* 0x000ee80000300800 */
[----:B------:R-:W-:Y:S04]  /*7d200*/  STL.64 [R1+0x5ab8], R24 ;  /* 0x005ab81801007387 */ /* 0x000fe80000100a00 */
[----:B0-----:R-:W-:Y:S04]  /*7d210*/  STL.64 [R1+0x5a60], R10 ;  /* 0x005a600a01007387 */ /* 0x001fe80000100a00 */
[----:B------:R0:W-:Y:S02]  /*7d220*/  STL.64 [R1+0x5a58], R8 ;  /* 0x005a580801007387 */ /* 0x0001e40000100a00 */
[----:B0-----:R-:W-:-:S02]  /*7d230*/  IMAD.MOV.U32 R8, RZ, RZ, R2 ;  /* 0x000000ffff087224 */ /* 0x001fc400078e0002 */
[----:B------:R-:W4:Y:S01]  /*7d240*/  LDL.LU R2, [R1+0x5c74] ;  /* 0x005c740001027983 */ /* 0x000f220000300800 */
[----:B------:R-:W-:-:S03]  /*7d250*/  IMAD.MOV.U32 R9, RZ, RZ, R0 ;  /* 0x000000ffff097224 */ /* 0x000fc600078e0000 */
[----:B------:R-:W2:Y:S04]  /*7d260*/  LDL.LU R0, [R1+0x5c70] ;  /* 0x005c700001007983 */ /* 0x000ea80000300800 */
[----:B------:R-:W2:Y:S04]  /*7d270*/  LDL.LU.64 R20, [R1+0x740] ;  /* 0x0007400001147983 */ /* 0x000ea80000300a00 */
[----:B------:R-:W2:Y:S04]  /*7d280*/  LDL.LU.64 R22, [R1+0x748] ;  /* 0x0007480001167983 */ /* 0x000ea80000300a00 */
[----:B--2---:R-:W-:Y:S04]  /*7d290*/  STL.64 [R1+0x5c08], R22 ;  /* 0x005c081601007387 */ /* 0x004fe80000100a00 */
[----:B------:R0:W-:Y:S04]  /*7d2a0*/  STL.64 [R1+0x5c00], R20 ;  /* 0x005c001401007387 */ /* 0x0001e80000100a00 */
[----:B0-----:R-:W2:Y:S04]  /*7d2b0*/  LDL.LU R20, [R1+0x100] ;  /* 0x0001000001147983 */ /* 0x001ea80000300800 */
[----:B------:R-:W2:Y:S04]  /*7d2c0*/  LDL.LU R21, [R1+0x104] ;  /* 0x0001040001157983 */ /* 0x000ea80000300800 */
[----:B--2---:R0:W-:Y:S04]  /*7d2d0*/  STL.64 [R1+0x5c20], R20 ;  /* 0x005c201401007387 */ /* 0x0041e80000100a00 */
[----:B0-----:R-:W2:Y:S04]  /*7d2e0*/  LDL.LU R20, [R1+0x110] ;  /* 0x0001100001147983 */ /* 0x001ea80000300800 */
[----:B------:R-:W2:Y:S04]  /*7d2f0*/  LDL.LU R21, [R1+0x114] ;  /* 0x0001140001157983 */ /* 0x000ea80000300800 */
[----:B--2---:R0:W-:Y:S04]  /*7d300*/  STL.64 [R1+0x5c40], R20 ;  /* 0x005c401401007387 */ /* 0x0041e80000100a00 */
[----:B0-----:R-:W2:Y:S04]  /*7d310*/  LDL.LU.64 R20, [R1+0x7f0] ;  /* 0x0007f00001147983 */ /* 0x001ea80000300a00 */
[----:B------:R-:W2:Y:S04]  /*7d320*/  LDL.LU.64 R22, [R1+0x7f8] ;  /* 0x0007f80001167983 */ /* 0x000ea80000300a00 */
[----:B--2---:R-:W-:Y:S04]  /*7d330*/  STL.64 [R1+0x5c50], R22 ;  /* 0x005c501601007387 */ /* 0x004fe80000100a00 */
[----:B------:R0:W-:Y:S04]  /*7d340*/  STL.64 [R1+0x5c48], R20 ;  /* 0x005c481401007387 */ /* 0x0001e80000100a00 */
[----:B0-----:R-:W2:Y:S04]  /*7d350*/  LDL.LU R20, [R1+0x130] ;  /* 0x0001300001147983 */ /* 0x001ea80000300800 */
[----:B------:R-:W2:Y:S04]  /*7d360*/  LDL.LU R21, [R1+0x134] ;  /* 0x0001340001157983 */ /* 0x000ea80000300800 */
        /* <DEDUP_REMOVED lines=14> */
[----:B------:R-:W3:Y:S04]  /*7d450*/  LDL.LU.64 R24, [R1+0x6f0] ;  /* 0x0006f00001187983 */ /* 0x000ee80000300a00 */
[----:B------:R-:W3:Y:S04]  /*7d460*/  LDL.LU.64 R26, [R1+0x6f8] ;  /* 0x0006f800011a7983 */ /* 0x000ee80000300a00 */
[----:B------:R-:W3:Y:S04]  /*7d470*/  LDL.LU.64 R4, [R1+0x6d0] ;  /* 0x0006d00001047983 */ /* 0x000ee80000300a00 */
[----:B------:R-:W3:Y:S04]  /*7d480*/  LDL.LU.64 R6, [R1+0x6d8] ;  /* 0x0006d80001067983 */ /* 0x000ee80000300a00 */
[----:B------:R0:W-:Y:S02]  /*7d490*/  STL.64 [R1+0x5ac0], R8 ;  /* 0x005ac00801007387 */ /* 0x0001e40000100a00 */
[----:B0-----:R-:W-:-:S02]  /*7d4a0*/  IMAD.MOV.U32 R8, RZ, RZ, R29 ;  /* 0x000000ffff087224 */ /* 0x001fc400078e001d */
[----:B------:R-:W-:Y:S01]  /*7d4b0*/  IMAD.MOV.U32 R9, RZ, RZ, R3 ;  /* 0x000000ffff097224 */ /* 0x000fe200078e0003 */
[----:B------:R-:W3:Y:S04]  /*7d4c0*/  LDL.LU R29, [R1+0x5c6c] ;  /* 0x005c6c00011d7983 */ /* 0x000ee80000300800 */
[----:B------:R-:W3:Y:S04]  /*7d4d0*/  LDL.LU R3, [R1+0x5c68] ;  /* 0x005c680001037983 */ /* 0x000ee80000300800 */
[----:B------:R0:W-:Y:S04]  /*7d4e0*/  STL.64 [R1+0x5ad8], R8 ;  /* 0x005ad80801007387 */ /* 0x0001e80000100a00 */
[----:B0-----:R-:W3:Y:S04]  /*7d4f0*/  LDL.LU R8, [R1+0x120] ;  /* 0x0001200001087983 */ /* 0x001ee80000300800 */
[----:B------:R-:W3:Y:S01]  /*7d500*/  LDL.LU R9, [R1+0x124] ;  /* 0x0001240001097983 */ /* 0x000ee20000300800 */
[----:B--2---:R-:W-:Y:S03]  /*7d510*/  HMMA.16816.F32 R20, R12, R20, R16 ;  /* 0x000000140c14723c */ /* 0x004fe60000001810 */
[----:B------:R-:W2:Y:S04]  /*7d520*/  LDL.LU.64 R18, [R1+0x5c60] ;  /* 0x005c600001127983 */ /* 0x000ea80000300a00 */
[----:B------:R-:W2:-:S12]  /*7d530*/  LDL.LU.64 R16, [R1+0x5c58] ;  /* 0x005c580001107983 */ /* 0x000e980000300a00 */
[----:B------:R-:W-:Y:S04]  /*7d540*/  STL.64 [R1+0x330], R20 ;  /* 0x0003301401007387 */ /* 0x000fe80000100a00 */
[----:B------:R0:W-:Y:S04]  /*7d550*/  STL.64 [R1+0x338], R22 ;  /* 0x0003381601007387 */ /* 0x0001e80000100a00 */
[----:B0-----:R-:W3:Y:S04]  /*7d560*/  LDL.LU.64 R22, [R1+0x5c50] ;  /* 0x005c500001167983 */ /* 0x001ee80000300a00 */
[----:B------:R-:W3:Y:S02]  /*7d570*/  LDL.LU.64 R20, [R1+0x5c48] ;  /* 0x005c480001147983 */ /* 0x000ee40000300a00 */
[----:B---3--:R-:W-:Y:S02]  /*7d580*/  HMMA.16816.F32 R8, R12, R8, R20 ;  /* 0x000000080c08723c */ /* 0x008fe40000001814 */
[----:B------:R-:W2:-:S15]  /*7d590*/  LDL.LU.64 R20, [R1+0x5c40] ;  /* 0x005c400001147983 */ /* 0x000e9e0000300a00 */
[----:B------:R-:W-:Y:S02]  /*7d5a0*/  NOP ;  /* 0x0000000000007918 */ /* 0x000fe40000000000 */
[----:B------:R4:W-:Y:S04]  /*7d5b0*/  STL.64 [R1+0x320], R8 ;  /* 0x0003200801007387 */ /* 0x0009e80000100a00 */
[----:B------:R-:W-:Y:S01]  /*7d5c0*/  STL.64 [R1+0x328], R10 ;  /* 0x0003280a01007387 */ /* 0x000fe20000100a00 */
[----:B----4-:R-:W-:Y:S02]  /*7d5d0*/  IMAD.MOV.U32 R8, RZ, RZ, R2 ;  /* 0x000000ffff087224 */ /* 0x010fe400078e0002 */
[----:B------:R-:W-:Y:S01]  /*7d5e0*/  IMAD.MOV.U32 R9, RZ, RZ, R28 ;  /* 0x000000ffff097224 */ /* 0x000fe200078e001c */
[----:B------:R-:W3:Y:S04]  /*7d5f0*/  LDL.LU R2, [R1+0x5c3c] ;  /* 0x005c3c0001027983 */ /* 0x000ee80000300800 */
[----:B------:R-:W4:Y:S04]  /*7d600*/  LDL.LU R28, [R1+0x5c38] ;  /* 0x005c3800011c7983 */ /* 0x000f280000300800 */
[----:B------:R0:W-:Y:S04]  /*7d610*/  STL.64 [R1+0x5af0], R8 ;  /* 0x005af00801007387 */ /* 0x0001e80000100a00 */
[----:B0-----:R-:W3:Y:S04]  /*7d620*/  LDL.LU R8, [R1+0xf0] ;  /* 0x0000f00001087983 */ /* 0x001ee80000300800 */
[----:B------:R-:W3:Y:S01]  /*7d630*/  LDL.LU R9, [R1+0xf4] ;  /* 0x0000f40001097983 */ /* 0x000ee20000300800 */
[----:B--2---:R-:W-:Y:S03]  /*7d640*/  HMMA.16816.F32 R20, R12, R20, R16 ;  /* 0x000000140c14723c */ /* 0x004fe60000001810 */
[----:B------:R-:W2:Y:S04]  /*7d650*/  LDL.LU.64 R18, [R1+0x5c30] ;  /* 0x005c300001127983 */ /* 0x000ea80000300a00 */
[----:B------:R-:W2:-:S12]  /*7d660*/  LDL.LU.64 R16, [R1+0x5c28] ;  /* 0x005c280001107983 */ /* 0x000e980000300a00 */
[----:B------:R0:W-:Y:S04]  /*7d670*/  STL.64 [R1+0x310], R20 ;  /* 0x0003101401007387 */ /* 0x0001e80000100a00 */
[----:B------:R2:W-:Y:S04]  /*7d680*/  STL.64 [R1+0x318], R22 ;  /* 0x0003181601007387 */ /* 0x0005e80000100a00 */
[----:B0-----:R-:W2:Y:S02]  /*7d690*/  LDL.LU.64 R20, [R1+0x5c20] ;  /* 0x005c200001147983 */ /* 0x001ea40000300a00 */
[----:B--2---:R-:W-:Y:S02]  /*7d6a0*/  HMMA.16816.F32 R20, R12, R20, R16 ;  /* 0x000000140c14723c */ /* 0x004fe40000001810 */
[----:B------:R-:W2:Y:S04]  /*7d6b0*/  LDL.LU.64 R18, [R1+0x5c18] ;  /* 0x005c180001127983 */ /* 0x000ea80000300a00 */
[----:B------:R-:W2:-:S13]  /*7d6c0*/  LDL.LU.64 R16, [R1+0x5c10] ;  /* 0x005c100001107983 */ /* 0x000e9a0000300a00 */
[----:B------:R-:W-:Y:S04]  /*7d6d0*/  STL.64 [R1+0x300], R20 ;  /* 0x0003001401007387 */ /* 0x000fe80000100a00 */
[----:B------:R0:W-:Y:S04]  /*7d6e0*/  STL.64 [R1+0x308], R22 ;  /* 0x0003081601007387 */ /* 0x0001e80000100a00 */
[----:B0-----:R-:W3:Y:S04]  /*7d6f0*/  LDL.LU.64 R22, [R1+0x5c08] ;  /* 0x005c080001167983 */ /* 0x001ee80000300a00 */
[----:B------:R-:W3:Y:S02]  /*7d700*/  LDL.LU.64 R20, [R1+0x5c00] ;  /* 0x005c000001147983 */ /* 0x000ee40000300a00 */
[----:B---3--:R-:W-:Y:S02]  /*7d710*/  HMMA.16816.F32 R8, R12, R8, R20 ;  /* 0x000000080c08723c */ /* 0x008fe40000001814 */
[----:B------:R-:W3:-:S15]  /*7d720*/  LDL.LU.64 R20, [R1+0x5bf8] ;  /* 0x005bf80001147983 */ /* 0x000ede0000300a00 */
[----:B------:R-:W-:Y:S02]  /*7d730*/  NOP ;  /* 0x0000000000007918 */ /* 0x000fe40000000000 */
[----:B------:R0:W-:Y:S04]  /*7d740*/  STL.64 [R1+0x2f0], R8 ;  /* 0x0002f00801007387 */ /* 0x0001e80000100a00 */
[----:B------:R-:W-:Y:S01]  /*7d750*/  STL.64 [R1+0x2f8], R10 ;  /* 0x0002f80a01007387 */ /* 0x000fe20000100a00 */
[----:B0-----:R-:W-:Y:S02]  /*7d760*/  IMAD.MOV.U32 R8, RZ, RZ, R29 ;  /* 0x000000ffff087224 */ /* 0x001fe400078e001d */
[----:B------:R-:W-:Y:S01]  /*7d770*/  IMAD.MOV.U32 R9, RZ, RZ, R0 ;  /* 0x000000ffff097224 */ /* 0x000fe200078e0000 */
[----:B------:R-:W2:Y:S04]  /*7d780*/  LDL.LU R29, [R1+0x5bf4] ;  /* 0x005bf400011d7983 */ /* 0x000ea80000300800 */
[----:B------:R-:W2:Y:S04]  /*7d790*/  LDL.LU R0, [R1+0x5bf0] ;  /* 0x005bf00001007983 */ /* 0x000ea80000300800 */
[----:B------:R0:W-:Y:S04]  /*7d7a0*/  STL.64 [R1+0x5b08], R8 ;  /* 0x005b080801007387 */ /* 0x0001e80000100a00 */
[----:B0-----:R-:W2:Y:S04]  /*7d7b0*/  LDL.LU R8, [R1+0xe0] ;  /* 0x0000e00001087983 */ /* 0x001ea80000300800 */
[----:B------:R-:W2:Y:S02]  /*7d7c0*/  LDL.LU R9, [R1+0xe4] ;  /* 0x0000e40001097983 */ /* 0x000ea40000300800 */
[C---:B--2---:R-:W-:Y:S02]  /*7d7d0*/  HMMA.16816.F32 R8, R12.reuse, R8, R16 ;  /* 0x000000080c08723c */ /* 0x044fe40000001810 */
[----:B------:R-:W2:Y:S06]  /*7d7e0*/  LDL.LU.64 R16, [R1+0x5be8] ;  /* 0x005be80001107983 */ /* 0x000eac0000300a00 */
[----:B---3--:R-:W-:Y:S11]  /*7d7f0*/  HMMA.16816.F32 R20, R12, R20, R24 ;  /* 0x000000140c14723c */ /* 0x008ff60000001818 */
[----:B------:R0:W-:Y:S04]  /*7d800*/  STL.64 [R1+0x2e0], R8 ;  /* 0x0002e00801007387 */ /* 0x0001e80000100a00 */
[----:B------:R-:W-:Y:S04]  /*7d810*/  STL.64 [R1+0x2e8], R10 ;  /* 0x0002e80a01007387 */ /* 0x000fe80000100a00 */
[----:B------:R-:W-:Y:S01]  /*7d820*/  STL.64 [R1+0x2d0], R20 ;  /* 0x0002d01401007387 */ /* 0x000fe20000100a00 */
[----:B0-----:R-:W-:-:S03]  /*7d830*/  IMAD.MOV.U32 R8, RZ, RZ, R2 ;  /* 0x000000ffff087224 */ /* 0x001fc600078e0002 */
[----:B------:R-:W-:Y:S04]  /*7d840*/  STL.64 [R1+0x2d8], R22 ;  /* 0x0002d81601007387 */ /* 0x000fe80000100a00 */
[----:B------:R-:W3:Y:S01]  /*7d850*/  LDL.LU R2, [R1+0x5be0] ;  /* 0x005be00001027983 */ /* 0x000ee20000300800 */
[----:B------:R-:W-:Y:S01]  /*7d860*/  IMAD.MOV.U32 R9, RZ, RZ, R3 ;  /* 0x000000ffff097224 */ /* 0x000fe200078e0003 */
[----:B--2---:R-:W-:-:S15]  /*7d870*/  HMMA.16816.F32 R4, R12, R16, R4 ;  /* 0x000000100c04723c */ /* 0x004fde0000001804 */
[----:B------:R-:W-:-:S04]  /*7d880*/  NOP ;  /* 0x0000000000007918 */ /* 0x000fc80000000000 */
[----:B------:R-:W-:Y:S04]  /*7d890*/  STL.64 [R1+0x2c0], R4 ;  /* 0x0002c00401007387 */ /* 0x000fe80000100a00 */
[----:B------:R-:W-:Y:S04]  /*7d8a0*/  STL.64 [R1+0x2c8], R6 ;  /* 0x0002c80601007387 */ /* 0x000fe80000100a00 */
[----:B------:R-:W2:Y:S04]  /*7d8b0*/  LDL.LU R3, [R1+0x5bdc] ;  /* 0x005bdc0001037983 */ /* 0x000ea80000300800 */
[----:B------:R0:W-:Y:S02]  /*7d8c0*/  STL.64 [R1+0x5b20], R8 ;  /* 0x005b200801007387 */ /* 0x0001e40000100a00 */
[----:B0-----:R-:W-:-:S02]  /*7d8d0*/  IMAD.MOV.U32 R8, RZ, RZ, R29 ;  /* 0x000000ffff087224 */ /* 0x001fc400078e001d */
[----:B------:R-:W2:Y:S01]  /*7d8e0*/  LDL.LU R29, [R1+0x5bd8] ;  /* 0x005bd800011d7983 */ /* 0x000ea20000300800 */
[----:B----4-:R-:W-:-:S03]  /*7d8f0*/  IMAD.MOV.U32 R9, RZ, RZ, R28 ;  /* 0x000000ffff097224 */ /* 0x010fc600078e001c */
[----:B------:R-:W4:Y:S04]  /*7d900*/  LDL.LU R28, [R1+0x5bd4] ;  /* 0x005bd400011c7983 */ /* 0x000f280000300800 */
[----:B------:R0:W-:Y:S02]  /*7d910*/  STL.64 [R1+0x5b38], R8 ;  /* 0x005b380801007387 */ /* 0x0001e40000100a00 */
[----:B0-----:R-:W-:Y:S02]  /*7d920*/  IMAD.MOV.U32 R8, RZ, RZ, R0 ;  /* 0x000000ffff087224 */ /* 0x001fe400078e0000 */
[----:B---3--:R-:W-:Y:S01]  /*7d930*/  IMAD.MOV.U32 R9, RZ, RZ, R2 ;  /* 0x000000ffff097224 */ /* 0x008fe200078e0002 */
[----:B------:R-:W3:Y:S04]  /*7d940*/  LDL.LU R0, [R1+0x5bd0] ;  /* 0x005bd00001007983 */ /* 0x000ee80000300800 */
[----:B------:R-:W3:Y:S04]  /*7d950*/  LDL.LU R2, [R1+0x5bcc] ;  /* 0x005bcc0001027983 */ /* 0x000ee80000300800 */
[----:B------:R2:W-:Y:S02]  /*7d960*/  STL.64 [R1+0x5b50], R8 ;  /* 0x005b500801007387 */ /* 0x0005e40000100a00 */
[----:B--2---:R-:W-:-:S02]  /*7d970*/  IMAD.MOV.U32 R8, RZ, RZ, R3 ;  /* 0x000000ffff087224 */ /* 0x004fc400078e0003 */
[----:B------:R-:W2:Y:S01]  /*7d980*/  LDL.LU R3, [R1+0x5bc8] ;  /* 0x005bc80001037983 */ /* 0x000ea20000300800 */
[----:B------:R-:W-:-:S03]  /*7d990*/  IMAD.MOV.U32 R9, RZ, RZ, R29 ;  /* 0x000000ffff097224 */ /* 0x000fc600078e001d */
[----:B------:R-:W2:Y:S04]  /*7d9a0*/  LDL.LU R29, [R1+0x5bc4] ;  /* 0x005bc400011d7983 */ /* 0x000ea80000300800 */
[----:B------:R4:W-:Y:S02]  /*7d9b0*/  STL.64 [R1+0x5b68], R8 ;  /* 0x005b680801007387 */ /* 0x0009e40000100a00 */
[----:B----4-:R-:W-:Y:S02]  /*7d9c0*/  IMAD.MOV.U32 R8, RZ, RZ, R28 ;  /* 0x000000ffff087224 */ /* 0x010fe400078e001c */
[----:B------:R-:W4:Y:S01]  /*7d9d0*/  LDL.LU R28, [R1+0x5bc0] ;  /* 0x005bc000011c7983 */ /* 0x000f220000300800 */
[----:B---3--:R-:W-:-:S03]  /*7d9e0*/  IMAD.MOV.U32 R9, RZ, RZ, R0 ;  /* 0x000000ffff097224 */ /* 0x008fc600078e0000 */
[----:B------:R-:W3:Y:S04]  /*7d9f0*/  LDL.LU R0, [R1+0x5bbc] ;  /* 0x005bbc0001007983 */ /* 0x000ee80000300800 */
[----:B------:R0:W-:Y:S02]  /*7da00*/  STL.64 [R1+0x5b80], R8 ;  /* 0x005b800801007387 */ /* 0x0001e40000100a00 */
[----:B0-----:R-:W-:Y:S02]  /*7da10*/  IMAD.MOV.U32 R8, RZ, RZ, R2 ;  /* 0x000000ffff087224 */ /* 0x001fe400078e0002 */
[----:B------:R-:W3:Y:S01]  /*7da20*/  LDL.LU R2, [R1+0x5bb8] ;  /* 0x005bb80001027983 */ /* 0x000ee20000300800 */
[----:B--2---:R-:W-:-:S03]  /*7da30*/  IMAD.MOV.U32 R9, RZ, RZ, R3 ;  /* 0x000000ffff097224 */ /* 0x004fc600078e0003 */
[----:B------:R-:W2:Y:S04]  /*7da40*/  LDL.LU R3, [R1+0x5bb4] ;  /* 0x005bb40001037983 */ /* 0x000ea80000300800 */
[----:B------:R0:W-:Y:S02]  /*7da50*/  STL.64 [R1+0x5b98], R8 ;  /* 0x005b980801007387 */ /* 0x0001e40000100a00 */
[----:B0-----:R-:W-:Y:S02]  /*7da60*/  IMAD.MOV.U32 R8, RZ, RZ, R29 ;  /* 0x000000ffff087224 */ /* 0x001fe400078e001d */
        /* <DEDUP_REMOVED lines=38> */
[----:B------:R-:W2:Y:S01]  /*7dcd0*/  LDL.LU.64 R26, [R1+0x6b8] ;  /* 0x0006b800011a7983 */ /* 0x000ea20000300a00 */
[----:B----4-:R-:W-:-:S03]  /*7dce0*/  IMAD.MOV.U32 R9, RZ, RZ, R28 ;  /* 0x000000ffff097224 */ /* 0x010fc600078e001c */
[----:B--2---:R-:W-:Y:S04]  /*7dcf0*/  STL.64 [R1+0x5ba8], R26 ;  /* 0x005ba81a01007387 */ /* 0x004fe80000100a00 */
[----:B------:R0:W-:Y:S04]  /*7dd00*/  STL.64 [R1+0x5ba0], R24 ;  /* 0x005ba01801007387 */ /* 0x0001e80000100a00 */
[----:B0-----:R-:W2:Y:S04]  /*7dd10*/  LDL.LU.64 R24, [R1+0x6c0] ;  /* 0x0006c00001187983 */ /* 0x001ea80000300a00 */
[----:B------:R-:W2:Y:S04]  /*7dd20*/  LDL.LU.64 R26, [R1+0x6c8] ;  /* 0x0006c800011a7983 */ /* 0x000ea80000300a00 */
[----:B------:R-:W4:Y:S04]  /*7dd30*/  LDL.LU.64 R20, [R1+0x600] ;  /* 0x0006000001147983 */ /* 0x000f280000300a00 */
[----:B------:R-:W3:Y:S01]  /*7dd40*/  LDL.LU.64 R22, [R1+0x608] ;  /* 0x0006080001167983 */ /* 0x000ee20000300a00 */
[C---:B--2---:R-:W-:Y:S03]  /*7dd50*/  HMMA.16816.F32 R8, R12.reuse, R8, R24 ;  /* 0x000000080c08723c */ /* 0x044fe60000001818 */
[----:B---3--:R-:W-:Y:S04]  /*7dd60*/  STL.64 [R1+0x5ab0], R22 ;  /* 0x005ab01601007387 */ /* 0x008fe80000100a00 */
[----:B----4-:R0:W-:Y:S04]  /*7dd70*/  STL.64 [R1+0x5aa8], R20 ;  /* 0x005aa81401007387 */ /* 0x0101e80000100a00 */
[----:B0-----:R-:W2:Y:S04]  /*7dd80*/  LDL.LU.64 R20, [R1+0x610] ;  /* 0x0006100001147983 */ /* 0x001ea80000300a00 */
[----:B------:R-:W2:Y:S04]  /*7dd90*/  LDL.LU.64 R22, [R1+0x618] ;  /* 0x0006180001167983 */ /* 0x000ea80000300a00 */
[----:B------:R-:W3:Y:S04]  /*7dda0*/  LDL.LU.64 R16, [R1+0x5f0] ;  /* 0x0005f00001107983 */ /* 0x000ee80000300a00 */
[----:B------:R-:W3:Y:S04]  /*7ddb0*/  LDL.LU.64 R18, [R1+0x5f8] ;  /* 0x0005f80001127983 */ /* 0x000ee80000300a00 */
[----:B------:R-:W4:Y:S04]  /*7ddc0*/  LDL.LU.64 R4, [R1+0x5e0] ;  /* 0x0005e00001047983 */ /* 0x000f280000300a00 */
[----:B------:R-:W4:Y:S04]  /*7ddd0*/  LDL.LU.64 R6, [R1+0x5e8] ;  /* 0x0005e80001067983 */ /* 0x000f280000300a00 */
        /* <DEDUP_REMOVED lines=69> */
[----:B------:R-:W-:Y:S04]  /*7e230*/  STL.64 [R1+0x200], R24 ;  /* 0x0002001801007387 */ /* 0x000fe80000100a00 */
[----:B------:R0:W-:Y:S04]  /*7e240*/  STL.64 [R1+0x208], R26 ;  /* 0x0002081a01007387 */ /* 0x0001e80000100a00 */
[----:B0-----:R-:W2:Y:S04]  /*7e250*/  LDL.LU.64 R26, [R1+0x5aa0] ;  /* 0x005aa000011a7983 */ /* 0x001ea80000300a00 */
[----:B------:R-:W2:Y:S02]  /*7e260*/  LDL.LU.64 R24, [R1+0x5a98] ;  /* 0x005a980001187983 */ /* 0x000ea40000300a00 */
[----:B--2---:R-:W-:-:S15]  /*7e270*/  HMMA.16816.F32 R20, R12, R24, R20 ;  /* 0x000000180c14723c */ /* 0x004fde0000001814 */
[----:B------:R-:W-:-:S04]  /*7e280*/  NOP ;  /* 0x0000000000007918 */ /* 0x000fc80000000000 */
[----:B------:R-:W-:Y:S04]  /*7e290*/  STL.64 [R1+0x1f0], R20 ;  /* 0x0001f01401007387 */ /* 0x000fe80000100a00 */
[----:B------:R0:W-:Y:S04]  /*7e2a0*/  STL.64 [R1+0x1f8], R22 ;  /* 0x0001f81601007387 */ /* 0x0001e80000100a00 */
[----:B0-----:R-:W2:Y:S04]  /*7e2b0*/  LDL.LU.64 R22, [R1+0x5a90] ;  /* 0x005a900001167983 */ /* 0x001ea80000300a00 */
[----:B------:R-:W3:Y:S02]  /*7e2c0*/  LDL.LU.64 R20, [R1+0x5a88] ;  /* 0x005a880001147983 */ /* 0x000ee40000300a00 */
[----:B---3--:R-:W-:-:S15]  /*7e2d0*/  HMMA.16816.F32 R16, R12, R20, R16 ;  /* 0x000000140c10723c */ /* 0x008fde0000001810 */
[----:B------:R-:W-:-:S04]  /*7e2e0*/  NOP ;  /* 0x0000000000007918 */ /* 0x000fc80000000000 */
[----:B------:R-:W-:Y:S04]  /*7e2f0*/  STL.64 [R1+0x1e0], R16 ;  /* 0x0001e01001007387 */ /* 0x000fe80000100a00 */
[----:B------:R0:W-:Y:S04]  /*7e300*/  STL.64 [R1+0x1e8], R18 ;  /* 0x0001e81201007387 */ /* 0x0001e80000100a00 */
[----:B0-----:R-:W3:Y:S04]  /*7e310*/  LDL.LU.64 R18, [R1+0x5a80] ;  /* 0x005a800001127983 */ /* 0x001ee80000300a00 */
[----:B------:R-:W4:Y:S02]  /*7e320*/  LDL.LU.64 R16, [R1+0x5a78] ;  /* 0x005a780001107983 */ /* 0x000f240000300a00 */
[----:B----4-:R-:W-:-:S15]  /*7e330*/  HMMA.16816.F32 R4, R12, R16, R4 ;  /* 0x000000100c04723c */ /* 0x010fde0000001804 */
[----:B------:R-:W-:-:S04]  /*7e340*/  NOP ;  /* 0x0000000000007918 */ /* 0x000fc80000000000 */
[----:B------:R-:W-:Y:S02]  /*7e350*/  IMAD.MOV.U32 R17, RZ, RZ, R6 ;  /* 0x000000ffff117224 */ /* 0x000fe400078e0006 */
[----:B------:R-:W-:Y:S02]  /*7e360*/  IMAD.MOV.U32 R16, RZ, RZ, R7 ;  /* 0x000000ffff107224 */ /* 0x000fe400078e0007 */
[----:B------:R-:W-:Y:S01]  /*7e370*/  IMAD.MOV.U32 R20, RZ, RZ, R4 ;  /* 0x000000ffff147224 */ /* 0x000fe200078e0004 */
[----:B------:R-:W4:Y:S01]  /*7e380*/  LDL.LU.64 R6, [R1+0x5a70] ;  /* 0x005a700001067983 */ /* 0x000f220000300a00 */
[----:B------:R-:W-:-:S03]  /*7e390*/  IMAD.MOV.U32 R21, RZ, RZ, R5 ;  /* 0x000000ffff157224 */ /* 0x000fc600078e0005 */
[----:B------:R-:W4:Y:S04]  /*7e3a0*/  LDL.LU.64 R4, [R1+0x5a68] ;  /* 0x005a680001047983 */ /* 0x000f280000300a00 */
[----:B--2---:R0:W-:Y:S04]  /*7e3b0*/  STL.64 [R1+0x58b8], R22 ;  /* 0x0058b81601007387 */ /* 0x0041e80000100a00 */
[----:B------:R1:W-:Y:S04]  /*7e3c0*/  STL.64 [R1+0x58b0], R20 ;  /* 0x0058b01401007387 */ /* 0x0003e80000100a00 */
[----:B0-----:R-:W2:Y:S04]  /*7e3d0*/  LDL R22, [R1+0x1b8] ;  /* 0x0001b80001167983 */ /* 0x001ea80000100800 */
[----:B-1----:R-:W2:Y:S04]  /*7e3e0*/  LDL R21, [R1+0xd28] ;  /* 0x000d280001157983 */ /* 0x002ea80000100800 */
[----:B------:R-:W-:Y:S04]  /*7e3f0*/  STL [R1+0x5890], R17 ;  /* 0x0058901101007387 */ /* 0x000fe80000100800 */
[----:B---3--:R-:W-:Y:S04]  /*7e400*/  STL [R1+0x5a34], R18 ;  /* 0x005a341201007387 */ /* 0x008fe80000100800 */
[----:B------:R-:W-:Y:S01]  /*7e410*/  STL [R1+0x5a30], R16 ;  /* 0x005a301001007387 */ /* 0x000fe20000100800 */
[----:B----4-:R-:W-:Y:S03]  /*7e420*/  HMMA.16816.F32 R12, R12, R4, R8 ;  /* 0x000000040c0c723c */ /* 0x010fe60000001808 */
[----:B------:R-:W3:Y:S04]  /*7e430*/  LDL.LU.64 R10, [R1+0x5a60] ;  /* 0x005a6000010a7983 */ /* 0x000ee80000300a00 */
[----:B------:R-:W3:-:S12]  /*7e440*/  LDL.LU.64 R8, [R1+0x5a58] ;  /* 0x005a580001087983 */ /* 0x000ed80000300a00 */
[----:B------:R-:W-:Y:S02]  /*7e450*/  IMAD.MOV.U32 R24, RZ, RZ, R15 ;  /* 0x000000ffff187224 */ /* 0x000fe400078e000f */
[----:B------:R-:W-:-:S03]  /*7e460*/  IMAD.MOV.U32 R25, RZ, RZ, R14 ;  /* 0x000000ffff197224 */ /* 0x000fc600078e000e */
[----:B------:R0:W-:Y:S04]  /*7e470*/  STL [R1+0x5794], R24 ;  /* 0x0057941801007387 */ /* 0x0001e80000100800 */
[----:B------:R1:W-:Y:S04]  /*7e480*/  STL [R1+0x5790], R25 ;  /* 0x0057901901007387 */ /* 0x0003e80000100800 */
[----:B------:R4:W-:Y:S04]  /*7e490*/  STL.64 [R1+0x5a08], R26 ;  /* 0x005a081a01007387 */ /* 0x0009e80000100a00 */
[----:B0-----:R-:W3:Y:S04]  /*7e4a0*/  LDL.LU R24, [R1+0x5b0] ;  /* 0x0005b00001187983 */ /* 0x001ee80000300800 */
[----:B-1----:R-:W3:Y:S04]  /*7e4b0*/  LDL.LU R25, [R1+0x5b4] ;  /* 0x0005b40001197983 */ /* 0x002ee80000300800 */
[----:B----4-:R-:W3:Y:S04]  /*7e4c0*/  LDL.LU R26, [R1+0x5b8] ;  /* 0x0005b800011a7983 */ /* 0x010ee80000300800 */
[----:B------:R-:W3:Y:S01]  /*7e4d0*/  LDL.LU R27, [R1+0x5bc] ;  /* 0x0005bc00011b7983 */ /* 0x000ee20000300800 */
[----:B------:R-:W-:-:S02]  /*7e4e0*/  IMAD.MOV.U32 R23, RZ, RZ, R29 ;  /* 0x000000ffff177224 */ /* 0x000fc400078e001d */
[----:B------:R-:W-:Y:S02]  /*7e4f0*/  IMAD.MOV.U32 R29, RZ, RZ, R12 ;  /* 0x000000ffff1d7224 */ /* 0x000fe400078e000c */
[----:B------:R-:W-:Y:S02]  /*7e500*/  IMAD.MOV.U32 R28, RZ, RZ, R13 ;  /* 0x000000ffff1c7224 */ /* 0x000fe400078e000d */
[----:B--2---:R-:W0:Y:S04]  /*7e510*/  LDSM.16.MT88.4 R12, [R21+UR5+0x20400] ;  /* 0x02040005150c783b */ /* 0x004e280008004200 */
[----:B------:R-:W-:Y:S04]  /*7e520*/  STL [R1+0x578c], R28 ;  /* 0x00578c1c01007387 */ /* 0x000fe80000100800 */
[----:B------:R-:W-:Y:S04]  /*7e530*/  STL [R1+0x5788], R29 ;  /* 0x0057881d01007387 */ /* 0x000fe80000100800 */
[----:B0-----:R-:W-:Y:S04]  /*7e540*/  STL.64 [R1+0x5878], R14 ;  /* 0x0058780e01007387 */ /* 0x001fe80000100a00 */
[----:B------:R-:W-:Y:S01]  /*7e550*/  STL.64 [R1+0x5870], R12 ;  /* 0x0058700c01007387 */ /* 0x000fe20000100a00 */
[----:B---3--:R-:W-:Y:S01]  /*7e560*/  HMMA.16816.F32 R20, R8, R22, R24 ;  /* 0x000000160814723c */ /* 0x008fe20000001818 */
[----:B------:R-:W-:-:S15]  /*7e570*/  IMAD.MOV.U32 R25, RZ, RZ, R19 ;  /* 0x000000ffff197224 */ /* 0x000fde00078e0013 */
[----:B------:R-:W-:-:S03]  /*7e580*/  NOP ;  /* 0x0000000000007918 */ /* 0x000fc60000000000 */
[----:B------:R-:W-:Y:S04]  /*7e590*/  STL.64 [R1+0x5b0], R20 ;  /* 0x0005b01401007387 */ /* 0x000fe80000100a00 */
[----:B------:R-:W-:Y:S04]  /*7e5a0*/  STL [R1+0x5b8], R22 ;  /* 0x0005b81601007387 */ /* 0x000fe80000100800 */
[----:B------:R-:W2:Y:S04]  /*7e5b0*/  LDL.LU R24, [R1+0x570] ;  /* 0x0005700001187983 */ /* 0x000ea80000300800 */
[----:B------:R-:W3:Y:S04]  /*7e5c0*/  LDL.LU R19, [R1+0x5a50] ;  /* 0x005a500001137983 */ /* 0x000ee80000300800 */
[----:B------:R-:W4:Y:S04]  /*7e5d0*/  LDL.LU R26, [R1+0x578] ;  /* 0x00057800011a7983 */ /* 0x000f280000300800 */
[----:B------:R-:W4:Y:S04]  /*7e5e0*/  LDL.LU R27, [R1+0x57c] ;  /* 0x00057c00011b7983 */ /* 0x000f280000300800 */
[----:B------:R-:W2:Y:S04]  /*7e5f0*/  LDL.LU R16, [R1+0x590] ;  /* 0x0005900001107983 */ /* 0x000ea80000300800 */
[----:B------:R-:W2:Y:S04]  /*7e600*/  LDL.LU R17, [R1+0x594] ;  /* 0x0005940001117983 */ /* 0x000ea80000300800 */
[----:B------:R-:W3:Y:S04]  /*7e610*/  LDL.LU R18, [R1+0x598] ;  /* 0x0005980001127983 */ /* 0x000ee80000300800 */
[----:B---3--:R0:W-:Y:S04]  /*7e620*/  STL.64 [R1+0x5a40], R18 ;  /* 0x005a401201007387 */ /* 0x0081e80000100a00 */
[----:B--2---:R-:W-:Y:S04]  /*7e630*/  STL.64 [R1+0x5a38], R16 ;  /* 0x005a381001007387 */ /* 0x004fe80000100a00 */
[----:B0-----:R-:W2:Y:S04]  /*7e640*/  LDL R18, [R1+0x1a8] ;  /* 0x0001a80001127983 */ /* 0x001ea80000100800 */
[----:B------:R-:W2:Y:S04]  /*7e650*/  LDL R19, [R1+0x1ac] ;  /* 0x0001ac0001137983 */ /* 0x000ea80000100800 */
[----:B----4-:R-:W-:Y:S04]  /*7e660*/  STL.64 [R1+0x5a18], R26 ;  /* 0x005a181a01007387 */ /* 0x010fe80000100a00 */
[----:B------:R0:W-:Y:S04]  /*7e670*/  STL.64 [R1+0x5a10], R24 ;  /* 0x005a101801007387 */ /* 0x0001e80000100a00 */
[----:B0-----:R-:W3:Y:S04]  /*7e680*/  LDL.LU R24, [R1+0x580] ;  /* 0x0005800001187983 */ /* 0x001ee80000300800 */
[----:B------:R-:W3:Y:S04]  /*7e690*/  LDL.LU R25, [R1+0x584] ;  /* 0x0005840001197983 */ /* 0x000ee80000300800 */
[----:B------:R-:W4:Y:S04]  /*7e6a0*/  LDL.LU R26, [R1+0x588] ;  /* 0x00058800011a7983 */ /* 0x000f280000300800 */
[----:B------:R-:W4:Y:S04]  /*7e6b0*/  LDL.LU R27, [R1+0x58c] ;  /* 0x00058c00011b7983 */ /* 0x000f280000300800 */
[----:B----4-:R0:W-:Y:S04]  /*7e6c0*/  STL.64 [R1+0x5a28], R26 ;  /* 0x005a281a01007387 */ /* 0x0101e80000100a00 */
[----:B---3--:R1:W-:Y:S04]  /*7e6d0*/  STL.64 [R1+0x5a20], R24 ;  /* 0x005a201801007387 */ /* 0x0083e80000100a00 */
[----:B0-----:R-:W3:Y:S01]  /*7e6e0*/  LDL.LU.64 R26, [R1+0x198] ;  /* 0x00019800011a7983 */ /* 0x001ee20000300a00 */
[----:B------:R-:W-:-:S03]  /*7e6f0*/  IMAD.MOV.U32 R5, RZ, RZ, R23 ;  /* 0x000000ffff057224 */ /* 0x000fc600078e0017 */
[----:B---3--:R0:W-:Y:S04]  /*7e700*/  STL.64 [R1+0x5a48], R26 ;  /* 0x005a481a01007387 */ /* 0x0081e80000100a00 */
[----:B-1----:R-:W2:Y:S04]  /*7e710*/  LDL.LU R24, [R1+0x5a0] ;  /* 0x0005a00001187983 */ /* 0x002ea80000300800 */
[----:B------:R-:W2:Y:S04]  /*7e720*/  LDL.LU R25, [R1+0x5a4] ;  /* 0x0005a40001197983 */ /* 0x000ea80000300800 */
[----:B0-----:R-:W2:Y:S04]  /*7e730*/  LDL.LU R26, [R1+0x5a8] ;  /* 0x0005a800011a7983 */ /* 0x001ea80000300800 */
[----:B------:R-:W2:Y:S04]  /*7e740*/  LDL.LU R27, [R1+0x5ac] ;  /* 0x0005ac00011b7983 */ /* 0x000ea80000300800 */
[----:B------:R-:W-:Y:S04]  /*7e750*/  STL.64 [R1+0x59f0], R6 ;  /* 0x0059f00601007387 */ /* 0x000fe80000100a00 */
[----:B------:R0:W-:Y:S04]  /*7e760*/  STL [R1+0x59e8], R5 ;  /* 0x0059e80501007387 */ /* 0x0001e80000100800 */
[----:B------:R-:W3:Y:S04]  /*7e770*/  LDL.LU R4, [R1+0x560] ;  /* 0x0005600001047983 */ /* 0x000ee80000300800 */
[----:B0-----:R-:W3:Y:S04]  /*7e780*/  LDL.LU R5, [R1+0x564] ;  /* 0x0005640001057983 */ /* 0x001ee80000300800 */
[----:B------:R-:W4:Y:S04]  /*7e790*/  LDL.LU R6, [R1+0x568] ;  /* 0x0005680001067983 */ /* 0x000f280000300800 */
[----:B------:R-:W4:Y:S01]  /*7e7a0*/  LDL.LU R7, [R1+0x56c] ;  /* 0x00056c0001077983 */ /* 0x000f220000300800 */
[----:B------:R-:W-:-:S02]  /*7e7b0*/  IMAD.MOV.U32 R14, RZ, RZ, R2 ;  /* 0x000000ffff0e7224 */ /* 0x000fc400078e0002 */
[----:B------:R-:W-:Y:S02]  /*7e7c0*/  IMAD.MOV.U32 R15, RZ, RZ, R0 ;  /* 0x000000ffff0f7224 */ /* 0x000fe400078e0000 */
[----:B------:R-:W-:Y:S01]  /*7e7d0*/  IMAD.MOV.U32 R13, RZ, RZ, R3 ;  /* 0x000000ffff0d7224 */ /* 0x000fe200078e0003 */
[----:B--2---:R-:W-:-:S15]  /*7e7e0*/  HMMA.16816.F32 R16, R8, R18, R24 ;  /* 0x000000120810723c */ /* 0x004fde0000001818 */
[----:B------:R-:W-:-:S04]  /*7e7f0*/  NOP ;  /* 0x0000000000007918 */ /* 0x000fc80000000000 */
[----:B------:R-:W-:Y:S01]  /*7e800*/  IMAD.MOV.U32 R2, RZ, RZ, R18 ;  /* 0x000000ffff027224 */ /* 0x000fe200078e0012 */
[----:B----4-:R0:W-:Y:S04]  /*7e810*/  STL.64 [R1+0x5a00], R6 ;  /* 0x005a000601007387 */ /* 0x0101e80000100a00 */
[----:B---3--:R-:W-:Y:S01]  /*7e820*/  STL.64 [R1+0x59f8], R4 ;  /* 0x0059f80401007387 */ /* 0x008fe20000100a00 */
[----:B------:R-:W-:Y:S02]  /*7e830*/  IMAD.MOV.U32 R0, RZ, RZ, R19 ;  /* 0x000000ffff007224 */ /* 0x000fe400078e0013 */
[----:B------:R-:W-:Y:S01]  /*7e840*/  IMAD.MOV.U32 R3, RZ, RZ, R17 ;  /* 0x000000ffff037224 */ /* 0x000fe200078e0011 */
[----:B0-----:R-:W2:Y:S04]  /*7e850*/  LDL.LU.64 R6, [R1+0x178] ;  /* 0x0001780001067983 */ /* 0x001ea80000300a00 */
[----:B------:R-:W3:Y:S04]  /*7e860*/  LDL.LU R12, [R1+0x550] ;  /* 0x00055000010c7983 */ /* 0x000ee80000300800 */
[----:B------:R-:W3:Y:S04]  /*7e870*/  LDL.LU.64 R22, [R1+0x158] ;  /* 0x0001580001167983 */ /* 0x000ee80000300a00 */
[----:B------:R-:W4:Y:S04]  /*7e880*/  LDL.LU.64 R26, [R1+0x5a48] ;  /* 0x005a4800011a7983 */ /* 0x000f280000300a00 */
[----:B------:R0:W-:Y:S04]  /*7e890*/  STL [R1+0x5a0], R16 ;  /* 0x0005a01001007387 */ /* 0x0001e80000100800 */
[----:B------:R-:W4:Y:S04]  /*7e8a0*/  LDL.LU.64 R18, [R1+0x5a40] ;  /* 0x005a400001127983 */ /* 0x000f280000300a00 */
[----:B0-----:R-:W4:Y:S04]  /*7e8b0*/  LDL.LU.64 R16, [R1+0x5a38] ;  /* 0x005a380001107983 */ /* 0x001f280000300a00 */
[----:B------:R-:W-:Y:S04]  /*7e8c0*/  STL [R1+0x57a0], R0 ;  /* 0x0057a00001007387 */ /* 0x000fe80000100800 */
[----:B------:R-:W-:Y:S04]  /*7e8d0*/  STL [R1+0x579c], R2 ;  /* 0x00579c0201007387 */ /* 0x000fe80000100800 */
[----:B------:R-:W-:Y:S01]  /*7e8e0*/  STL [R1+0x5798], R3 ;  /* 0x0057980301007387 */ /* 0x000fe20000100800 */
[----:B----4-:R-:W-:-:S15]  /*7e8f0*/  HMMA.16816.F32 R16, R8, R26, R16 ;  /* 0x0000001a0810723c */ /* 0x010fde0000001810 */
[----:B------:R-:W-:-:S04]  /*7e900*/  NOP ;  /* 0x0000000000007918 */ /* 0x000fc80000000000 */
[----:B------:R-:W-:Y:S04]  /*7e910*/  STL.64 [R1+0x590], R16 ;  /* 0x0005901001007387 */ /* 0x000fe80000100a00 */
[----:B------:R0:W-:Y:S04]  /*7e920*/  STL.64 [R1+0x598], R18 ;  /* 0x0005981201007387 */ /* 0x0001e80000100a00 */
[----:B0-----:R-:W4:Y:S04]  /*7e930*/  LDL.LU R18, [R1+0x5a34] ;  /* 0x005a340001127983 */ /* 0x001f280000300800 */
[----:B------:R-:W2:Y:S01]  /*7e940*/  LDL.LU R16, [R1+0x5a30] ;  /* 0x005a300001107983 */ /* 0x000ea20000300800 */
[----:B------:R-:W-:-:S02]  /*7e950*/  IMAD.MOV.U32 R19, RZ, RZ, R26 ;  /* 0x000000ffff137224 */ /* 0x000fc400078e001a */
[----:B------:R-:W-:Y:S02]  /*7e960*/  IMAD.MOV.U32 R17, RZ, RZ, R27 ;  /* 0x000000ffff117224 */ /* 0x000fe400078e001b */
[----:B------:R-:W3:Y:S04]  /*7e970*/  LDL.LU.64 R26, [R1+0x5a28] ;  /* 0x005a2800011a7983 */ /* 0x000ee80000300a00 */
[----:B------:R-:W3:Y:S04]  /*7e980*/  LDL.LU.64 R24, [R1+0x5a20] ;  /* 0x005a200001187983 */ /* 0x000ee80000300a00 */
[----:B----4-:R0:W-:Y:S04]  /*7e990*/  STL.64 [R1+0x58a0], R18 ;  /* 0x0058a01201007387 */ /* 0x0101e80000100a00 */
[----:B--2---:R-:W-:Y:S04]  /*7e9a0*/  STL.64 [R1+0x5898], R16 ;  /* 0x0058981001007387 */ /* 0x004fe80000100a00 */
[----:B0-----:R-:W3:Y:S02]  /*7e9b0*/  LDL.LU.64 R18, [R1+0x188] ;  /* 0x0001880001127983 */ /* 0x001ee40000300a00 */
[----:B---3--:R-:W-:-:S15]  /*7e9c0*/  HMMA.16816.F32 R24, R8, R18, R24 ;  /* 0x000000120818723c */ /* 0x008fde0000001818 */
[----:B------:R-:W-:-:S04]  /*7e9d0*/  NOP ;  /* 0x0000000000007918 */ /* 0x000fc80000000000 */
[----:B------:R-:W-:Y:S04]  /*7e9e0*/  STL.64 [R1+0x580], R24 ;  /* 0x0005801801007387 */ /* 0x000fe80000100a00 */
[----:B------:R0:W-:Y:S04]  /*7e9f0*/  STL.64 [R1+0x588], R26 ;  /* 0x0005881a01007387 */ /* 0x0001e80000100a00 */
[----:B0-----:R-:W2:Y:S04]  /*7ea00*/  LDL.LU.64 R26, [R1+0x5a18] ;  /* 0x005a1800011a7983 */ /* 0x001ea80000300a00 */
[----:B------:R-:W2:Y:S01]  /*7ea10*/  LDL.LU.64 R24, [R1+0x5a10] ;  /* 0x005a100001187983 */ /* 0x000ea20000300a00 */
[----:B------:R-:W-:-:S02]  /*7ea20*/  IMAD.MOV.U32 R29, RZ, RZ, R19 ;  /* 0x000000ffff1d7224 */ /* 0x000fc400078e0013 */
[----:B------:R-:W-:Y:S02]  /*7ea30*/  IMAD.MOV.U32 R28, RZ, RZ, R18 ;  /* 0x000000ffff1c7224 */ /* 0x000fe400078e0012 */
[----:B------:R-:W3:Y:S04]  /*7ea40*/  LDL.LU.64 R18, [R1+0x148] ;  /* 0x0001480001127983 */ /* 0x000ee80000300a00 */
[----:B------:R-:W-:Y:S04]  /*7ea50*/  STL [R1+0x57a8], R29 ;  /* 0x0057a81d01007387 */ /* 0x000fe80000100800 */
[----:B------:R-:W-:Y:S01]  /*7ea60*/  STL [R1+0x57a4], R28 ;  /* 0x0057a41c01007387 */ /* 0x000fe20000100800 */
[----:B--2---:R-:W-:-:S15]  /*7ea70*/  HMMA.16816.F32 R24, R8, R6, R24 ;  /* 0x000000060818723c */ /* 0x004fde0000001818 */
[----:B------:R-:W-:-:S04]  /*7ea80*/  NOP ;  /* 0x0000000000007918 */ /* 0x000fc80000000000 */
[----:B------:R-:W-:Y:S04]  /*7ea90*/  STL.64 [R1+0x570], R24 ;  /* 0x0005701801007387 */ /* 0x000fe80000100a00 */
[----:B------:R0:W-:Y:S04]  /*7eaa0*/  STL.64 [R1+0x578], R26 ;  /* 0x0005781a01007387 */ /* 0x0001e80000100a00 */
[----:B0-----:R-:W2:Y:S01]  /*7eab0*/  LDL.LU.64 R26, [R1+0x5a08] ;  /* 0x005a0800011a7983 */ /* 0x001ea20000300a00 */
[----:B------:R-:W-:Y:S02]  /*7eac0*/  IMAD.MOV.U32 R25, RZ, RZ, R7 ;  /* 0x000000ffff197224 */ /* 0x000fe400078e0007 */
[----:B------:R-:W-:-:S02]  /*7ead0*/  IMAD.MOV.U32 R24, RZ, RZ, R6 ;  /* 0x000000ffff187224 */ /* 0x000fc400078e0006 */
[----:B------:R-:W4:Y:S04]  /*7eae0*/  LDL.LU.64 R6, [R1+0x5a00] ;  /* 0x005a000001067983 */ /* 0x000f280000300a00 */
[----:B------:R-:W4:Y:S04]  /*7eaf0*/  LDL.LU.64 R4, [R1+0x59f8] ;  /* 0x0059f80001047983 */ /* 0x000f280000300a00 */
[----:B------:R-:W-:Y:S04]  /*7eb00*/  STL [R1+0x57b0], R25 ;  /* 0x0057b01901007387 */ /* 0x000fe80000100800 */
[----:B------:R-:W-:Y:S04]  /*7eb10*/  STL [R1+0x57ac], R24 ;  /* 0x0057ac1801007387 */ /* 0x000fe80000100800 */
[----:B--2---:R0:W-:Y:S04]  /*7eb20*/  STL.64 [R1+0x59e0], R26 ;  /* 0x0059e01a01007387 */ /* 0x0041e80000100a00 */
[----:B0-----:R-:W4:Y:S01]  /*7eb30*/  LDL.LU.64 R26, [R1+0x168] ;  /* 0x00016800011a7983 */ /* 0x001f220000300a00 */
[C---:B------:R-:W-:Y:S08]  /*7eb40*/  HMMA.16816.F32 R12, R8.reuse, R22, R12 ;  /* 0x00000016080c723c */ /* 0x040ff0000000180c */
[----:B----4-:R-:W-:Y:S01]  /*7eb50*/  HMMA.16816.F32 R4, R8, R26, R4 ;  /* 0x0000001a0804723c */ /* 0x010fe20000001804 */
[----:B------:R-:W-:-:S02]  /*7eb60*/  IMAD.MOV.U32 R3, RZ, RZ, R27 ;  /* 0x000000ffff037224 */ /* 0x000fc400078e001b */
[----:B------:R-:W-:-:S15]  /*7eb70*/  IMAD.MOV.U32 R2, RZ, RZ, R26 ;  /* 0x000000ffff027224 */ /* 0x000fde00078e001a */
[----:B------:R-:W-:Y:S01]  /*7eb80*/  NOP ;  /* 0x0000000000007918 */ /* 0x000fe20000000000 */
[----:B------:R-:W-:Y:S04]  /*7eb90*/  STL.64 [R1+0x560], R4 ;  /* 0x0005600401007387 */ /* 0x000fe80000100a00 */
[----:B------:R0:W-:Y:S04]  /*7eba0*/  STL.64 [R1+0x568], R6 ;  /* 0x0005680601007387 */ /* 0x0001e80000100a00 */
[----:B0-----:R-:W2:Y:S04]  /*7ebb0*/  LDL.LU.64 R6, [R1+0x59f0] ;  /* 0x0059f00001067983 */ /* 0x001ea80000300a00 */
[----:B------:R-:W4:Y:S04]  /*7ebc0*/  LDL.LU R5, [R1+0x59e8] ;  /* 0x0059e80001057983 */ /* 0x000f280000300800 */
[----:B------:R-:W2:Y:S04]  /*7ebd0*/  LDL.LU R24, [R1+0x530] ;  /* 0x0005300001187983 */ /* 0x000ea80000300800 */
[----:B------:R-:W2:Y:S04]  /*7ebe0*/  LDL.LU R25, [R1+0x534] ;  /* 0x0005340001197983 */ /* 0x000ea80000300800 */
[----:B------:R-:W2:Y:S04]  /*7ebf0*/  LDL.LU R26, [R1+0x538] ;  /* 0x00053800011a7983 */ /* 0x000ea80000300800 */
[----:B------:R-:W2:Y:S04]  /*7ec00*/  LDL.LU R27, [R1+0x53c] ;  /* 0x00053c00011b7983 */ /* 0x000ea80000300800 */
[----:B------:R-:W-:Y:S04]  /*7ec10*/  STL [R1+0x57b8], R3 ;  /* 0x0057b80301007387 */ /* 0x000fe80000100800 */
[----:B------:R-:W-:Y:S04]  /*7ec20*/  STL [R1+0x57b4], R2 ;  /* 0x0057b40201007387 */ /* 0x000fe80000100800 */
[----:B------:R0:W-:Y:S04]  /*7ec30*/  STL.64 [R1+0x550], R12 ;  /* 0x0005500c01007387 */ /* 0x0001e80000100a00 */
[----:B------:R1:W-:Y:S04]  /*7ec40*/  STL.64 [R1+0x558], R14 ;  /* 0x0005580e01007387 */ /* 0x0003e80000100a00 */
[----:B0-----:R-:W2:Y:S04]  /*7ec50*/  LDL.LU R12, [R1+0x520] ;  /* 0x00052000010c7983 */ /* 0x001ea80000300800 */
[----:B------:R-:W2:Y:S04]  /*7ec60*/  LDL.LU R13, [R1+0x524] ;  /* 0x00052400010d7983 */ /* 0x000ea80000300800 */
[----:B-1----:R-:W2:Y:S04]  /*7ec70*/  LDL.LU R14, [R1+0x528] ;  /* 0x00052800010e7983 */ /* 0x002ea80000300800 */
[----:B------:R-:W2:Y:S01]  /*7ec80*/  LDL.LU R15, [R1+0x52c] ;  /* 0x00052c00010f7983 */ /* 0x000ea20000300800 */
[----:B------:R-:W-:-:S02]  /*7ec90*/  IMAD.MOV.U32 R4, RZ, RZ, R23 ;  /* 0x000000ffff047224 */ /* 0x000fc400078e0017 */
[----:B------:R-:W-:Y:S01]  /*7eca0*/  IMAD.MOV.U32 R0, RZ, RZ, R22 ;  /* 0x000000ffff007224 */ /* 0x000fe200078e0016 */
[----:B--2---:R0:W-:Y:S04]  /*7ecb0*/  STL.64 [R1+0x59d8], R14 ;  /* 0x0059d80e01007387 */ /* 0x0041e80000100a00 */
[----:B------:R-:W-:Y:S04]  /*7ecc0*/  STL.64 [R1+0x59d0], R12 ;  /* 0x0059d00c01007387 */ /* 0x000fe80000100a00 */
[----:B0-----:R-:W2:Y:S04]  /*7ecd0*/  LDL.LU.64 R14, [R1+0x138] ;  /* 0x00013800010e7983 */ /* 0x001ea80000300a00 */
[----:B------:R-:W2:Y:S04]  /*7ece0*/  LDL.LU.64 R22, [R1+0x128] ;  /* 0x0001280001167983 */ /* 0x000ea80000300a00 */
[----:B------:R0:W-:Y:S04]  /*7ecf0*/  STL [R1+0x57c0], R4 ;  /* 0x0057c00401007387 */ /* 0x0001e80000100800 */
[----:B------:R-:W-:Y:S04]  /*7ed00*/  STL.64 [R1+0x59c8], R6 ;  /* 0x0059c80601007387 */ /* 0x000fe80000100a00 */
[----:B----4-:R1:W-:Y:S04]  /*7ed10*/  STL [R1+0x59c0], R5 ;  /* 0x0059c00501007387 */ /* 0x0103e80000100800 */
[----:B0-----:R-:W4:Y:S04]  /*7ed20*/  LDL.LU R4, [R1+0x540] ;  /* 0x0005400001047983 */ /* 0x001f280000300800 */
[----:B-1----:R-:W4:Y:S04]  /*7ed30*/  LDL.LU R5, [R1+0x544] ;  /* 0x0005440001057983 */ /* 0x002f280000300800 */
[----:B------:R-:W4:Y:S04]  /*7ed40*/  LDL.LU R6, [R1+0x548] ;  /* 0x0005480001067983 */ /* 0x000f280000300800 */
[----:B------:R-:W4:Y:S04]  /*7ed50*/  LDL.LU R7, [R1+0x54c] ;  /* 0x00054c0001077983 */ /* 0x000f280000300800 */
[----:B------:R-:W-:Y:S01]  /*7ed60*/  STL [R1+0x57bc], R0 ;  /* 0x0057bc0001007387 */ /* 0x000fe20000100800 */
[----:B---3--:R-:W-:-:S02]  /*7ed70*/  IMAD.MOV.U32 R29, RZ, RZ, R18 ;  /* 0x000000ffff1d7224 */ /* 0x008fc400078e0012 */
[----:B------:R-:W-:Y:S01]  /*7ed80*/  IMAD.MOV.U32 R28, RZ, RZ, R19 ;  /* 0x000000ffff1c7224 */ /* 0x000fe200078e0013 */
[----:B----4-:R-:W-:-:S15]  /*7ed90*/  HMMA.16816.F32 R4, R8, R18, R4 ;  /* 0x000000120804723c */ /* 0x010fde0000001804 */
[----:B------:R-:W-:-:S04]  /*7eda0*/  NOP ;  /* 0x0000000000007918 */ /* 0x000fc80000000000 */
[----:B------:R0:W-:Y:S04]  /*7edb0*/  STL.64 [R1+0x540], R4 ;  /* 0x0005400401007387 */ /* 0x0001e80000100a00 */
[----:B------:R1:W-:Y:S04]  /*7edc0*/  STL.64 [R1+0x548], R6 ;  /* 0x0005480601007387 */ /* 0x0003e80000100a00 */
[----:B0-----:R-:W3:Y:S04]  /*7edd0*/  LDL.LU R4, [R1+0x510] ;  /* 0x0005100001047983 */ /* 0x001ee80000300800 */
[----:B------:R-:W3:Y:S04]  /*7ede0*/  LDL.LU R5, [R1+0x514] ;  /* 0x0005140001057983 */ /* 0x000ee80000300800 */
[----:B-1----:R-:W3:Y:S04]  /*7edf0*/  LDL.LU R6, [R1+0x518] ;  /* 0x0005180001067983 */ /* 0x002ee80000300800 */
[----:B------:R-:W3:Y:S04]  /*7ee00*/  LDL.LU R7, [R1+0x51c] ;  /* 0x00051c0001077983 */ /* 0x000ee80000300800 */
[----:B------:R-:W4:Y:S01]  /*7ee10*/  LDL.LU.64 R18, [R1+0xf8] ;  /* 0x0000f80001127983 */ /* 0x000f220000300a00 */
[----:B--2---:R-:W-:Y:S03]  /*7ee20*/  HMMA.16816.F32 R24, R8, R14, R24 ;  /* 0x0000000e0818723c */ /* 0x004fe60000001818 */
[----:B----4-:R0:W-:Y:S04]  /*7ee30*/  STL.64 [R1+0x59a0], R18 ;  /* 0x0059a01201007387 */ /* 0x0101e80000100a00 */
[----:B0-----:R-:W2:Y:S04]  /*7ee40*/  LDL.LU.64 R18, [R1+0x108] ;  /* 0x0001080001127983 */ /* 0x001ea80000300a00 */
[----:B--2---:R0:W-:Y:S04]  /*7ee50*/  STL.64 [R1+0x59b8], R18 ;  /* 0x0059b81201007387 */ /* 0x0041e80000100a00 */
[----:B0-----:R-:W3:Y:S04]  /*7ee60*/  LDL.LU.64 R18, [R1+0x118] ;  /* 0x0001180001127983 */ /* 0x001ee80000300a00 */
[----:B------:R-:W-:Y:S04]  /*7ee70*/  STL [R1+0x57c8], R28 ;  /* 0x0057c81c01007387 */ /* 0x000fe80000100800 */
[----:B------:R-:W-:Y:S04]  /*7ee80*/  STL [R1+0x57c4], R29 ;  /* 0x0057c41d01007387 */ /* 0x000fe80000100800 */
[----:B------:R-:W-:Y:S04]  /*7ee90*/  STL.64 [R1+0x530], R24 ;  /* 0x0005301801007387 */ /* 0x000fe80000100a00 */
[----:B------:R0:W-:Y:S04]  /*7eea0*/  STL.64 [R1+0x538], R26 ;  /* 0x0005381a01007387 */ /* 0x0001e80000100a00 */
[----:B0-----:R-:W2:Y:S01]  /*7eeb0*/  LDL.LU.64 R26, [R1+0x59e0] ;  /* 0x0059e000011a7983 */ /* 0x001ea20000300a00 */
[----:B------:R-:W-:-:S02]  /*7eec0*/  IMAD.MOV.U32 R25, RZ, RZ, R14 ;  /* 0x000000ffff197224 */ /* 0x000fc400078e000e */
[----:B------:R-:W-:Y:S02]  /*7eed0*/  IMAD.MOV.U32 R24, RZ, RZ, R15 ;  /* 0x000000ffff187224 */ /* 0x000fe400078e000f */
[----:B------:R-:W4:Y:S04]  /*7eee0*/  LDL.LU.64 R14, [R1+0x59d8] ;  /* 0x0059d800010e7983 */ /* 0x000f280000300a00 */
[----:B------:R-:W4:Y:S04]  /*7eef0*/  LDL.LU.64 R12, [R1+0x59d0] ;  /* 0x0059d000010c7983 */ /* 0x000f280000300a00 */
[----:B------:R0:W-:Y:S04]  /*7ef00*/  STL [R1+0x57d0], R24 ;  /* 0x0057d01801007387 */ /* 0x0001e80000100800 */
[----:B------:R1:W-:Y:S04]  /*7ef10*/  STL [R1+0x57cc], R25 ;  /* 0x0057cc1901007387 */ /* 0x0003e80000100800 */
[----:B--2---:R2:W-:Y:S04]  /*7ef20*/  STL.64 [R1+0x5998], R26 ;  /* 0x0059981a01007387 */ /* 0x0045e80000100a00 */
[----:B0-----:R-:W3:Y:S04]  /*7ef30*/  LDL.LU R24, [R1+0x4f0] ;  /* 0x0004f00001187983 */ /* 0x001ee80000300800 */
[----:B-1----:R-:W3:Y:S04]  /*7ef40*/  LDL.LU R25, [R1+0x4f4] ;  /* 0x0004f40001197983 */ /* 0x002ee80000300800 */
[----:B--2---:R-:W2:Y:S04]  /*7ef50*/  LDL.LU R26, [R1+0x4f8] ;  /* 0x0004f800011a7983 */ /* 0x004ea80000300800 */
[----:B------:R-:W2:Y:S01]  /*7ef60*/  LDL.LU R27, [R1+0x4fc] ;  /* 0x0004fc00011b7983 */ /* 0x000ea20000300800 */
[C---:B----4-:R-:W-:Y:S03]  /*7ef70*/  HMMA.16816.F32 R12, R8.reuse, R22, R12 ;  /* 0x00000016080c723c */ /* 0x050fe6000000180c */
[----:B--2---:R-:W-:Y:S04]  /*7ef80*/  STL.64 [R1+0x59b0], R26 ;  /* 0x0059b01a01007387 */ /* 0x004fe80000100a00 */
[----:B---3--:R0:W-:Y:S04]  /*7ef90*/  STL.64 [R1+0x59a8], R24 ;  /* 0x0059a81801007387 */ /* 0x0081e80000100a00 */
[----:B0-----:R-:W2:Y:S04]  /*7efa0*/  LDL.LU R24, [R1+0x500] ;  /* 0x0005000001187983 */ /* 0x001ea80000300800 */
[----:B------:R-:W2:Y:S04]  /*7efb0*/  LDL.LU R25, [R1+0x504] ;  /* 0x0005040001197983 */ /* 0x000ea80000300800 */
[----:B------:R-:W2:Y:S04]  /*7efc0*/  LDL.LU R26, [R1+0x508] ;  /* 0x00050800011a7983 */ /* 0x000ea80000300800 */
[----:B------:R-:W2:Y:S04]  /*7efd0*/  LDL.LU R27, [R1+0x50c] ;  /* 0x00050c00011b7983 */ /* 0x000ea80000300800 */
[----:B------:R0:W-:Y:S04]  /*7efe0*/  STL.64 [R1+0x520], R12 ;  /* 0x0005200c01007387 */ /* 0x0001e80000100a00 */
[----:B------:R1:W-:Y:S04]  /*7eff0*/  STL.64 [R1+0x528], R14 ;  /* 0x0005280e01007387 */ /* 0x0003e80000100a00 */
[----:B0-----:R-:W3:Y:S04]  /*7f000*/  LDL.LU R12, [R1+0x4d0] ;  /* 0x0004d000010c7983 */ /* 0x001ee80000300800 */
[----:B------:R-:W3:Y:S04]  /*7f010*/  LDL.LU R13, [R1+0x4d4] ;  /* 0x0004d400010d7983 */ /* 0x000ee80000300800 */
[----:B-1----:R-:W4:Y:S04]  /*7f020*/  LDL.LU R14, [R1+0x4d8] ;  /* 0x0004d800010e7983 */ /* 0x002f280000300800 */
[----:B------:R-:W4:Y:S01]  /*7f030*/  LDL.LU R15, [R1+0x4dc] ;  /* 0x0004dc00010f7983 */ /* 0x000f220000300800 */
[----:B------:R-:W-:Y:S01]  /*7f040*/  HMMA.16816.F32 R4, R8, R18, R4 ;  /* 0x000000120804723c */ /* 0x000fe20000001804 */
[----:B------:R-:W-:-:S02]  /*7f050*/  IMAD.MOV.U32 R2, RZ, RZ, R23 ;  /* 0x000000ffff027224 */ /* 0x000fc400078e0017 */
[----:B------:R-:W-:Y:S02]  /*7f060*/  IMAD.MOV.U32 R3, RZ, RZ, R22 ;  /* 0x000000ffff037224 */ /* 0x000fe400078e0016 */
[----:B------:R-:W-:Y:S01]  /*7f070*/  IMAD.MOV.U32 R0, RZ, RZ, R19 ;  /* 0x000000ffff007224 */ /* 0x000fe200078e0013 */
[----:B----4-:R-:W-:Y:S04]  /*7f080*/  STL.64 [R1+0x5990], R14 ;  /* 0x0059900e01007387 */ /* 0x010fe80000100a00 */
[----:B---3--:R0:W-:Y:S04]  /*7f090*/  STL.64 [R1+0x5988], R12 ;  /* 0x0059880c01007387 */ /* 0x0081e80000100a00 */
[----:B0-----:R-:W3:Y:S04]  /*7f0a0*/  LDL.LU R12, [R1+0x4e0] ;  /* 0x0004e000010c7983 */ /* 0x001ee80000300800 */
[----:B------:R-:W3:Y:S04]  /*7f0b0*/  LDL.LU R13, [R1+0x4e4] ;  /* 0x0004e400010d7983 */ /* 0x000ee80000300800 */
[----:B------:R-:W3:Y:S04]  /*7f0c0*/  LDL.LU R14, [R1+0x4e8] ;  /* 0x0004e800010e7983 */ /* 0x000ee80000300800 */
[----:B------:R-:W3:Y:S04]  /*7f0d0*/  LDL.LU R15, [R1+0x4ec] ;  /* 0x0004ec00010f7983 */ /* 0x000ee80000300800 */
[----:B------:R-:W4:Y:S04]  /*7f0e0*/  LDL.LU.64 R22, [R1+0xd8] ;  /* 0x0000d80001167983 */ /* 0x000f280000300a00 */
[----:B------:R-:W-:Y:S04]  /*7f0f0*/  STL [R1+0x57d8], R2 ;  /* 0x0057d80201007387 */ /* 0x000fe80000100800 */
[----:B------:R-:W-:Y:S04]  /*7f100*/  STL [R1+0x57d4], R3 ;  /* 0x0057d40301007387 */ /* 0x000fe80000100800 */
[----:B------:R0:W-:Y:S04]  /*7f110*/  STL.64 [R1+0x510], R4 ;  /* 0x0005100401007387 */ /* 0x0001e80000100a00 */
[----:B------:R1:W-:Y:S01]  /*7f120*/  STL.64 [R1+0x518], R6 ;  /* 0x0005180601007387 */ /* 0x0003e20000100a00 */
[----:B0-----:R-:W-:-:S03]  /*7f130*/  IMAD.MOV.U32 R4, RZ, RZ, R18 ;  /* 0x000000ffff047224 */ /* 0x001fc600078e0012 */
[----:B-1----:R-:W2:Y:S04]  /*7f140*/  LDL.LU.64 R6, [R1+0x59c8] ;  /* 0x0059c80001067983 */ /* 0x002ea80000300a00 */
[----:B------:R-:W2:Y:S04]  /*7f150*/  LDL.LU R5, [R1+0x59c0] ;  /* 0x0059c00001057983 */ /* 0x000ea80000300800 */
[----:B------:R-:W2:Y:S04]  /*7f160*/  LDL.LU.64 R18, [R1+0x59b8] ;  /* 0x0059b80001127983 */ /* 0x000ea80000300a00 */
[----:B------:R-:W-:Y:S04]  /*7f170*/  STL [R1+0x57e0], R0 ;  /* 0x0057e00001007387 */ /* 0x000fe80000100800 */
[----:B------:R-:W-:Y:S01]  /*7f180*/  STL [R1+0x57dc], R4 ;  /* 0x0057dc0401007387 */ /* 0x000fe20000100800 */
[----:B--2---:R-:W-:Y:S01]  /*7f190*/  HMMA.16816.F32 R24, R8, R18, R24 ;  /* 0x000000120818723c */ /* 0x004fe20000001818 */
[----:B------:R-:W-:-:S02]  /*7f1a0*/  IMAD.MOV.U32 R28, RZ, RZ, R18 ;  /* 0x000000ffff1c7224 */ /* 0x000fc400078e0012 */
[----:B------:R-:W-:-:S15]  /*7f1b0*/  IMAD.MOV.U32 R29, RZ, RZ, R19 ;  /* 0x000000ffff1d7224 */ /* 0x000fde00078e0013 */
[----:B------:R-:W-:Y:S01]  /*7f1c0*/  NOP ;  /* 0x0000000000007918 */ /* 0x000fe20000000000 */
[----:B------:R-:W-:Y:S04]  /*7f1d0*/  STL.64 [R1+0x500], R24 ;  /* 0x0005001801007387 */ /* 0x000fe80000100a00 */
[----:B------:R0:W-:Y:S04]  /*7f1e0*/  STL.64 [R1+0x508], R26 ;  /* 0x0005081a01007387 */ /* 0x0001e80000100a00 */
[----:B0-----:R-:W2:Y:S04]  /*7f1f0*/  LDL.LU.64 R26, [R1+0x59b0] ;  /* 0x0059b000011a7983 */ /* 0x001ea80000300a00 */
[----:B------:R-:W2:Y:S04]  /*7f200*/  LDL.LU.64 R24, [R1+0x59a8] ;  /* 0x0059a80001187983 */ /* 0x000ea80000300a00 */
[----:B------:R-:W2:Y:S04]  /*7f210*/  LDL.LU.64 R18, [R1+0x59a0] ;  /* 0x0059a00001127983 */ /* 0x000ea80000300a00 */
        /* <DEDUP_REMOVED lines=9> */
[----:B------:R-:W3:Y:S04]  /*7f2b0*/  LDL.LU.64 R18, [R1+0xc8] ;  /* 0x0000c80001127983 */ /* 0x000ee80000300a00 */
[----:B------:R-:W-:Y:S04]  /*7f2c0*/  STL [R1+0x57f0], R25 ;  /* 0x0057f01901007387 */ /* 0x000fe80000100800 */
[----:B------:R-:W-:Y:S04]  /*7f2d0*/  STL [R1+0x57ec], R24 ;  /* 0x0057ec1801007387 */ /* 0x000fe80000100800 */
[----:B--2---:R0:W-:Y:S04]  /*7f2e0*/  STL.64 [R1+0x5970], R26 ;  /* 0x0059701a01007387 */ /* 0x0041e80000100a00 */
[----:B0-----:R-:W3:Y:S02]  /*7f2f0*/  LDL.LU.64 R26, [R1+0xe8] ;  /* 0x0000e800011a7983 */ /* 0x001ee40000300a00 */
[----:B---3--:R-:W-:Y:S01]  /*7f300*/  HMMA.16816.F32 R12, R8, R26, R12 ;  /* 0x0000001a080c723c */ /* 0x008fe2000000180c */
[----:B------:R-:W-:-:S02]  /*7f310*/  IMAD.MOV.U32 R2, RZ, RZ, R26 ;  /* 0x000000ffff027224 */ /* 0x000fc400078e001a */
[----:B------:R-:W-:-:S15]  /*7f320*/  IMAD.MOV.U32 R3, RZ, RZ, R27 ;  /* 0x000000ffff037224 */ /* 0x000fde00078e001b */
[----:B------:R-:W-:Y:S01]  /*7f330*/  NOP ;  /* 0x0000000000007918 */ /* 0x000fe20000000000 */
[----:B------:R-:W-:Y:S04]  /*7f340*/  STL.64 [R1+0x4e0], R12 ;  /* 0x0004e00c01007387 */ /* 0x000fe80000100a00 */
[----:B------:R0:W-:Y:S04]  /*7f350*/  STL.64 [R1+0x4e8], R14 ;  /* 0x0004e80e01007387 */ /* 0x0001e80000100a00 */
[----:B0-----:R-:W4:Y:S04]  /*7f360*/  LDL.LU.64 R14, [R1+0x5990] ;  /* 0x00599000010e7983 */ /* 0x001f280000300a00 */
[----:B------:R-:W4:Y:S04]  /*7f370*/  LDL.LU.64 R12, [R1+0x5988] ;  /* 0x00598800010c7983 */ /* 0x000f280000300a00 */
[----:B------:R-:W2:Y:S04]  /*7f380*/  LDL.LU R24, [R1+0x4b0] ;  /* 0x0004b00001187983 */ /* 0x000ea80000300800 */
[----:B------:R-:W2:Y:S04]  /*7f390*/  LDL.LU R25, [R1+0x4b4] ;  /* 0x0004b40001197983 */ /* 0x000ea80000300800 */
[----:B------:R-:W3:Y:S04]  /*7f3a0*/  LDL.LU R26, [R1+0x4b8] ;  /* 0x0004b800011a7983 */ /* 0x000ee80000300800 */
[----:B------:R-:W3:Y:S01]  /*7f3b0*/  LDL.LU R27, [R1+0x4bc] ;  /* 0x0004bc00011b7983 */ /* 0x000ee20000300800 */
[----:B----4-:R-:W-:Y:S03]  /*7f3c0*/  HMMA.16816.F32 R12, R8, R22, R12 ;  /* 0x00000016080c723c */ /* 0x010fe6000000180c */
[----:B---3--:R-:W-:Y:S04]  /*7f3d0*/  STL.64 [R1+0x5980], R26 ;  /* 0x0059801a01007387 */ /* 0x008fe80000100a00 */
[----:B--2---:R0:W-:Y:S04]  /*7f3e0*/  STL.64 [R1+0x5978], R24 ;  /* 0x0059781801007387 */ /* 0x0041e80000100a00 */
[----:B0-----:R-:W2:Y:S04]  /*7f3f0*/  LDL.LU R24, [R1+0x4c0] ;  /* 0x0004c00001187983 */ /* 0x001ea80000300800 */
[----:B------:R-:W2:Y:S04]  /*7f400*/  LDL.LU R25, [R1+0x4c4] ;  /* 0x0004c40001197983 */ /* 0x000ea80000300800 */
[----:B------:R-:W2:Y:S04]  /*7f410*/  LDL.LU R26, [R1+0x4c8] ;  /* 0x0004c800011a7983 */ /* 0x000ea80000300800 */
[----:B------:R-:W2:Y:S04]  /*7f420*/  LDL.LU R27, [R1+0x4cc] ;  /* 0x0004cc00011b7983 */ /* 0x000ea80000300800 */
[----:B------:R-:W-:Y:S04]  /*7f430*/  STL [R1+0x57f8], R3 ;  /* 0x0057f80301007387 */ /* 0x000fe80000100800 */
[----:B------:R-:W-:Y:S04]  /*7f440*/  STL [R1+0x57f4], R2 ;  /* 0x0057f40201007387 */ /* 0x000fe80000100800 */
[----:B------:R0:W-:Y:S04]  /*7f450*/  STL.64 [R1+0x4d0], R12 ;  /* 0x0004d00c01007387 */ /* 0x0001e80000100a00 */
[----:B------:R1:W-:Y:S04]  /*7f460*/  STL.64 [R1+0x4d8], R14 ;  /* 0x0004d80e01007387 */ /* 0x0003e80000100a00 */
[----:B0-----:R-:W3:Y:S04]  /*7f470*/  LDL.LU R12, [R1+0x490] ;  /* 0x00049000010c7983 */ /* 0x001ee80000300800 */
[----:B------:R-:W3:Y:S04]  /*7f480*/  LDL.LU R13, [R1+0x494] ;  /* 0x00049400010d7983 */ /* 0x000ee80000300800 */
[----:B-1----:R-:W4:Y:S04]  /*7f490*/  LDL.LU R14, [R1+0x498] ;  /* 0x00049800010e7983 */ /* 0x002f280000300800 */
[----:B------:R-:W4:Y:S04]  /*7f4a0*/  LDL.LU R15, [R1+0x49c] ;  /* 0x00049c00010f7983 */ /* 0x000f280000300800 */
[----:B----4-:R0:W-:Y:S04]  /*7f4b0*/  STL.64 [R1+0x5958], R14 ;  /* 0x0059580e01007387 */ /* 0x0101e80000100a00 */
[----:B---3--:R-:W-:Y:S04]  /*7f4c0*/  STL.64 [R1+0x5950], R12 ;  /* 0x0059500c01007387 */ /* 0x008fe80000100a00 */
[----:B0-----:R-:W3:Y:S01]  /*7f4d0*/  LDL.LU.64 R14, [R1+0xa8] ;  /* 0x0000a800010e7983 */ /* 0x001ee20000300a00 */
[----:B------:R-:W-:-:S02]  /*7f4e0*/  IMAD.MOV.U32 R0, RZ, RZ, R22 ;  /* 0x000000ffff007224 */ /* 0x000fc400078e0016 */
[----:B------:R-:W-:Y:S01]  /*7f4f0*/  IMAD.MOV.U32 R4, RZ, RZ, R23 ;  /* 0x000000ffff047224 */ /* 0x000fe200078e0017 */
[----:B--2---:R-:W-:Y:S01]  /*7f500*/  HMMA.16816.F32 R24, R8, R18, R24 ;  /* 0x000000120818723c */ /* 0x004fe20000001818 */
[----:B---3--:R0:W-:Y:S04]  /*7f510*/  STL.64 [R1+0x5968], R14 ;  /* 0x0059680e01007387 */ /* 0x0081e80000100a00 */
[----:B0-----:R-:W2:Y:S04]  /*7f520*/  LDL.LU.64 R14, [R1+0xb8] ;  /* 0x0000b800010e7983 */ /* 0x001ea80000300a00 */
[----:B------:R-:W3:Y:S01]  /*7f530*/  LDL.LU.64 R22, [R1+0x98] ;  /* 0x0000980001167983 */ /* 0x000ee20000300a00 */
[----:B------:R-:W-:-:S02]  /*7f540*/  IMAD.MOV.U32 R29, RZ, RZ, R18 ;  /* 0x000000ffff1d7224 */ /* 0x000fc400078e0012 */
[----:B------:R-:W-:Y:S01]  /*7f550*/  IMAD.MOV.U32 R28, RZ, RZ, R19 ;  /* 0x000000ffff1c7224 */ /* 0x000fe200078e0013 */
[----:B---3--:R0:W-:Y:S04]  /*7f560*/  STL.64 [R1+0x5960], R22 ;  /* 0x0059601601007387 */ /* 0x0081e80000100a00 */
[----:B------:R-:W3:Y:S04]  /*7f570*/  LDL.LU R20, [R1+0x4a0] ;  /* 0x0004a00001147983 */ /* 0x000ee80000300800 */
[----:B------:R-:W3:Y:S04]  /*7f580*/  LDL.LU R21, [R1+0x4a4] ;  /* 0x0004a40001157983 */ /* 0x000ee80000300800 */
[----:B0-----:R-:W3:Y:S04]  /*7f590*/  LDL.LU R22, [R1+0x4a8] ;  /* 0x0004a80001167983 */ /* 0x001ee80000300800 */
[----:B------:R-:W3:Y:S04]  /*7f5a0*/  LDL.LU R23, [R1+0x4ac] ;  /* 0x0004ac0001177983 */ /* 0x000ee80000300800 */
[----:B------:R-:W-:Y:S04]  /*7f5b0*/  STL [R1+0x5800], R4 ;  /* 0x0058000401007387 */ /* 0x000fe80000100800 */
[----:B------:R-:W-:Y:S04]  /*7f5c0*/  STL [R1+0x57fc], R0 ;  /* 0x0057fc0001007387 */ /* 0x000fe80000100800 */
[----:B------:R-:W-:Y:S04]  /*7f5d0*/  STL.64 [R1+0x4c0], R24 ;  /* 0x0004c01801007387 */ /* 0x000fe80000100a00 */
[----:B------:R0:W-:Y:S04]  /*7f5e0*/  STL.64 [R1+0x4c8], R26 ;  /* 0x0004c81a01007387 */ /* 0x0001e80000100a00 */
[----:B0-----:R-:W2:Y:S04]  /*7f5f0*/  LDL.LU.64 R26, [R1+0x5980] ;  /* 0x00598000011a7983 */ /* 0x001ea80000300a00 */
[----:B------:R-:W2:Y:S04]  /*7f600*/  LDL.LU.64 R24, [R1+0x5978] ;  /* 0x0059780001187983 */ /* 0x000ea80000300a00 */
[----:B------:R-:W4:Y:S04]  /*7f610*/  LDL.LU.64 R18, [R1+0x68] ;  /* 0x0000680001127983 */ /* 0x000f280000300a00 */
[----:B----4-:R0:W-:Y:S04]  /*7f620*/  STL.64 [R1+0x5928], R18 ;  /* 0x0059281201007387 */ /* 0x0101e80000100a00 */
[----:B0-----:R-:W4:Y:S01]  /*7f630*/  LDL.LU.64 R18, [R1+0x78] ;  /* 0x0000780001127983 */ /* 0x001f220000300a00 */
[----:B--2---:R-:W-:Y:S03]  /*7f640*/  HMMA.16816.F32 R24, R8, R14, R24 ;  /* 0x0000000e0818723c */ /* 0x004fe60000001818 */
[----:B----4-:R0:W-:Y:S04]  /*7f650*/  STL.64 [R1+0x5938], R18 ;  /* 0x0059381201007387 */ /* 0x0101e80000100a00 */
[----:B0-----:R-:W2:Y:S04]  /*7f660*/  LDL.LU.64 R18, [R1+0x88] ;  /* 0x0000880001127983 */ /* 0x001ea80000300a00 */
[----:B------:R-:W-:Y:S04]  /*7f670*/  STL [R1+0x5808], R28 ;  /* 0x0058081c01007387 */ /* 0x000fe80000100800 */
[----:B------:R-:W-:Y:S04]  /*7f680*/  STL [R1+0x5804], R29 ;  /* 0x0058041d01007387 */ /* 0x000fe80000100800 */
[----:B------:R-:W-:Y:S04]  /*7f690*/  STL.64 [R1+0x4b0], R24 ;  /* 0x0004b01801007387 */ /* 0x000fe80000100a00 */
[----:B------:R0:W-:Y:S04]  /*7f6a0*/  STL.64 [R1+0x4b8], R26 ;  /* 0x0004b81a01007387 */ /* 0x0001e80000100a00 */
[----:B0-----:R-:W4:Y:S01]  /*7f6b0*/  LDL.LU.64 R26, [R1+0x5970] ;  /* 0x00597000011a7983 */ /* 0x001f220000300a00 */
[----:B------:R-:W-:-:S02]  /*7f6c0*/  IMAD.MOV.U32 R25, RZ, RZ, R14 ;  /* 0x000000ffff197224 */ /* 0x000fc400078e000e */
[----:B------:R-:W-:Y:S02]  /*7f6d0*/  IMAD.MOV.U32 R24, RZ, RZ, R15 ;  /* 0x000000ffff187224 */ /* 0x000fe400078e000f */
[----:B------:R-:W3:Y:S04]  /*7f6e0*/  LDL.LU.64 R14, [R1+0x5968] ;  /* 0x00596800010e7983 */ /* 0x000ee80000300a00 */
[----:B------:R0:W-:Y:S04]  /*7f6f0*/  STL [R1+0x5810], R24 ;  /* 0x0058101801007387 */ /* 0x0001e80000100800 */
[----:B------:R1:W-:Y:S04]  /*7f700*/  STL [R1+0x580c], R25 ;  /* 0x00580c1901007387 */ /* 0x0003e80000100800 */
[----:B----4-:R4:W-:Y:S04]  /*7f710*/  STL.64 [R1+0x5930], R26 ;  /* 0x0059301a01007387 */ /* 0x0109e80000100a00 */
[----:B0-----:R-:W2:Y:S04]  /*7f720*/  LDL.LU R24, [R1+0x470] ;  /* 0x0004700001187983 */ /* 0x001ea80000300800 */
[----:B-1----:R-:W2:Y:S04]  /*7f730*/  LDL.LU R25, [R1+0x474] ;  /* 0x0004740001197983 */ /* 0x002ea80000300800 */
[----:B----4-:R-:W4:Y:S04]  /*7f740*/  LDL.LU R26, [R1+0x478] ;  /* 0x00047800011a7983 */ /* 0x010f280000300800 */
[----:B------:R-:W4:Y:S01]  /*7f750*/  LDL.LU R27, [R1+0x47c] ;  /* 0x00047c00011b7983 */ /* 0x000f220000300800 */
[----:B---3--:R-:W-:Y:S01]  /*7f760*/  HMMA.16816.F32 R20, R8, R14, R20 ;  /* 0x0000000e0814723c */ /* 0x008fe20000001814 */
[----:B------:R-:W-:-:S02]  /*7f770*/  IMAD.MOV.U32 R3, RZ, RZ, R14 ;  /* 0x000000ffff037224 */ /* 0x000fc400078e000e */
[----:B------:R-:W-:Y:S01]  /*7f780*/  IMAD.MOV.U32 R2, RZ, RZ, R15 ;  /* 0x000000ffff027224 */ /* 0x000fe200078e000f */
[----:B----4-:R-:W-:Y:S04]  /*7f790*/  STL.64 [R1+0x5948], R26 ;  /* 0x0059481a01007387 */ /* 0x010fe80000100a00 */
[----:B--2---:R0:W-:Y:S04]  /*7f7a0*/  STL.64 [R1+0x5940], R24 ;  /* 0x0059401801007387 */ /* 0x0041e80000100a00 */
[----:B0-----:R-:W2:Y:S04]  /*7f7b0*/  LDL.LU R24, [R1+0x480] ;  /* 0x0004800001187983 */ /* 0x001ea80000300800 */
[----:B------:R-:W2:Y:S04]  /*7f7c0*/  LDL.LU R25, [R1+0x484] ;  /* 0x0004840001197983 */ /* 0x000ea80000300800 */
[----:B------:R-:W2:Y:S04]  /*7f7d0*/  LDL.LU R26, [R1+0x488] ;  /* 0x00048800011a7983 */ /* 0x000ea80000300800 */
[----:B------:R-:W2:Y:S04]  /*7f7e0*/  LDL.LU R27, [R1+0x48c] ;  /* 0x00048c00011b7983 */ /* 0x000ea80000300800 */
[----:B------:R-:W-:Y:S04]  /*7f7f0*/  STL.64 [R1+0x4a0], R20 ;  /* 0x0004a01401007387 */ /* 0x000fe80000100a00 */
[----:B------:R0:W-:Y:S04]  /*7f800*/  STL.64 [R1+0x4a8], R22 ;  /* 0x0004a81601007387 */ /* 0x0001e80000100a00 */
[----:B0-----:R-:W3:Y:S04]  /*7f810*/  LDL.LU.64 R22, [R1+0x5960] ;  /* 0x0059600001167983 */ /* 0x001ee80000300a00 */
[----:B------:R-:W3:Y:S04]  /*7f820*/  LDL.LU.64 R14, [R1+0x5958] ;  /* 0x00595800010e7983 */ /* 0x000ee80000300a00 */
[----:B------:R-:W3:Y:S04]  /*7f830*/  LDL.LU.64 R12, [R1+0x5950] ;  /* 0x00595000010c7983 */ /* 0x000ee80000300a00 */
[----:B------:R-:W-:Y:S04]  /*7f840*/  STL [R1+0x5818], R2 ;  /* 0x0058180201007387 */ /* 0x000fe80000100800 */
[----:B------:R-:W-:Y:S01]  /*7f850*/  STL [R1+0x5814], R3 ;  /* 0x0058140301007387 */ /* 0x000fe20000100800 */
[----:B------:R-:W-:-:S02]  /*7f860*/  IMAD.MOV.U32 R28, RZ, RZ, R18 ;  /* 0x000000ffff1c7224 */ /* 0x000fc400078e0012 */
[----:B------:R-:W-:Y:S01]  /*7f870*/  IMAD.MOV.U32 R29, RZ, RZ, R19 ;  /* 0x000000ffff1d7224 */ /* 0x000fe200078e0013 */
[C---:B--2---:R-:W-:Y:S08]  /*7f880*/  HMMA.16816.F32 R24, R8.reuse, R18, R24 ;  /* 0x000000120818723c */ /* 0x044ff00000001818 */
[----:B---3--:R-:W-:Y:S01]  /*7f890*/  HMMA.16816.F32 R12, R8, R22, R12 ;  /* 0x00000016080c723c */ /* 0x008fe2000000180c */
[----:B------:R-:W-:-:S02]  /*7f8a0*/  IMAD.MOV.U32 R0, RZ, RZ, R23 ;  /* 0x000000ffff007224 */ /* 0x000fc400078e0017 */
[----:B------:R-:W-:-:S15]  /*7f8b0*/  IMAD.MOV.U32 R4, RZ, RZ, R22 ;  /* 0x000000ffff047224 */ /* 0x000fde00078e0016 */
[----:B------:R-:W-:Y:S01]  /*7f8c0*/  NOP ;  /* 0x0000000000007918 */ /* 0x000fe20000000000 */
[----:B------:R0:W-:Y:S04]  /*7f8d0*/  STL.64 [R1+0x490], R12 ;  /* 0x0004900c01007387 */ /* 0x0001e80000100a00 */
[----:B------:R1:W-:Y:S04]  /*7f8e0*/  STL.64 [R1+0x498], R14 ;  /* 0x0004980e01007387 */ /* 0x0003e80000100a00 */
[----:B0-----:R-:W2:Y:S04]  /*7f8f0*/  LDL.LU R12, [R1+0x450] ;  /* 0x00045000010c7983 */ /* 0x001ea80000300800 */
[----:B------:R-:W2:Y:S04]  /*7f900*/  LDL.LU R13, [R1+0x454] ;  /* 0x00045400010d7983 */ /* 0x000ea80000300800 */
[----:B-1----:R-:W2:Y:S04]  /*7f910*/  LDL.LU R14, [R1+0x458] ;  /* 0x00045800010e7983 */ /* 0x002ea80000300800 */
[----:B------:R-:W2:Y:S04]  /*7f920*/  LDL.LU R15, [R1+0x45c] ;  /* 0x00045c00010f7983 */ /* 0x000ea80000300800 */
[----:B------:R-:W2:Y:S04]  /*7f930*/  LDL.LU.64 R22, [R1+0x58] ;  /* 0x0000580001167983 */ /* 0x000ea80000300a00 */
[----:B------:R-:W-:Y:S04]  /*7f940*/  STL [R1+0x5820], R0 ;  /* 0x0058200001007387 */ /* 0x000fe80000100800 */
[----:B------:R-:W-:Y:S04]  /*7f950*/  STL [R1+0x581c], R4 ;  /* 0x00581c0401007387 */ /* 0x000fe80000100800 */
[----:B------:R-:W-:Y:S04]  /*7f960*/  STL.64 [R1+0x480], R24 ;  /* 0x0004801801007387 */ /* 0x000fe80000100a00 */
[----:B------:R0:W-:Y:S04]  /*7f970*/  STL.64 [R1+0x488], R26 ;  /* 0x0004881a01007387 */ /* 0x0001e80000100a00 */
[----:B0-----:R-:W3:Y:S04]  /*7f980*/  LDL.LU.64 R26, [R1+0x5948] ;  /* 0x00594800011a7983 */ /* 0x001ee80000300a00 */
[----:B------:R-:W3:Y:S04]  /*7f990*/  LDL.LU.64 R24, [R1+0x5940] ;  /* 0x0059400001187983 */ /* 0x000ee80000300a00 */
[----:B------:R-:W3:Y:S04]  /*7f9a0*/  LDL.LU.64 R18, [R1+0x5938] ;  /* 0x0059380001127983 */ /* 0x000ee80000300a00 */
[----:B------:R-:W-:Y:S04]  /*7f9b0*/  STL [R1+0x5828], R29 ;  /* 0x0058281d01007387 */ /* 0x000fe80000100800 */
[----:B------:R-:W-:Y:S01]  /*7f9c0*/  STL [R1+0x5824], R28 ;  /* 0x0058241c01007387 */ /* 0x000fe20000100800 */
[----:B---3--:R-:W-:-:S15]  /*7f9d0*/  HMMA.16816.F32 R24, R8, R18, R24 ;  /* 0x000000120818723c */ /* 0x008fde0000001818 */
[----:B------:R-:W-:-:S04]  /*7f9e0*/  NOP ;  /* 0x0000000000007918 */ /* 0x000fc80000000000 */
[----:B------:R-:W-:Y:S04]  /*7f9f0*/  STL.64 [R1+0x470], R24 ;  /* 0x0004701801007387 */ /* 0x000fe80000100a00 */
[----:B------:R0:W-:Y:S04]  /*7fa00*/  STL.64 [R1+0x478], R26 ;  /* 0x0004781a01007387 */ /* 0x0001e80000100a00 */
[----:B0-----:R-:W3:Y:S01]  /*7fa10*/  LDL.LU.64 R26, [R1+0x5930] ;  /* 0x00593000011a7983 */ /* 0x001ee20000300a00 */
[----:B------:R-:W-:Y:S02]  /*7fa20*/  IMAD.MOV.U32 R25, RZ, RZ, R19 ;  /* 0x000000ffff197224 */ /* 0x000fe400078e0013 */
[----:B------:R-:W-:-:S02]  /*7fa30*/  IMAD.MOV.U32 R24, RZ, RZ, R18 ;  /* 0x000000ffff187224 */ /* 0x000fc400078e0012 */
[----:B------:R-:W4:Y:S04]  /*7fa40*/  LDL.LU.64 R18, [R1+0x5928] ;  /* 0x0059280001127983 */ /* 0x000f280000300a00 */
[----:B------:R-:W-:Y:S04]  /*7fa50*/  STL [R1+0x5830], R25 ;  /* 0x0058301901007387 */ /* 0x000fe80000100800 */
[----:B------:R0:W-:Y:S04]  /*7fa60*/  STL [R1+0x582c], R24 ;  /* 0x00582c1801007387 */ /* 0x0001e80000100800 */
[----:B---3--:R1:W-:Y:S04]  /*7fa70*/  STL.64 [R1+0x5908], R26 ;  /* 0x0059081a01007387 */ /* 0x0083e80000100a00 */
[----:B0-----:R-:W4:Y:S04]  /*7fa80*/  LDL.LU R24, [R1+0x460] ;  /* 0x0004600001187983 */ /* 0x001f280000300800 */
[----:B------:R-:W4:Y:S04]  /*7fa90*/  LDL.LU R25, [R1+0x464] ;  /* 0x0004640001197983 */ /* 0x000f280000300800 */
[----:B-1----:R-:W4:Y:S04]  /*7faa0*/  LDL.LU R26, [R1+0x468] ;  /* 0x00046800011a7983 */ /* 0x002f280000300800 */
[----:B------:R-:W4:Y:S02]  /*7fab0*/  LDL.LU R27, [R1+0x46c] ;  /* 0x00046c00011b7983 */ /* 0x000f240000300800 */
[----:B----4-:R-:W-:-:S15]  /*7fac0*/  HMMA.16816.F32 R24, R8, R18, R24 ;  /* 0x000000120818723c */ /* 0x010fde0000001818 */
[----:B------:R-:W-:-:S04]  /*7fad0*/  NOP ;  /* 0x0000000000007918 */ /* 0x000fc80000000000 */
[----:B------:R0:W-:Y:S04]  /*7fae0*/  STL.64 [R1+0x460], R24 ;  /* 0x0004601801007387 */ /* 0x0001e80000100a00 */
[----:B------:R1:W-:Y:S04]  /*7faf0*/  STL.64 [R1+0x468], R26 ;  /* 0x0004681a01007387 */ /* 0x0003e80000100a00 */
[----:B0-----:R-:W3:Y:S04]  /*7fb00*/  LDL.LU R24, [R1+0x430] ;  /* 0x0004300001187983 */ /* 0x001ee80000300800 */
[----:B------:R-:W3:Y:S04]  /*7fb10*/  LDL.LU R25, [R1+0x434] ;  /* 0x0004340001197983 */ /* 0x000ee80000300800 */
[----:B-1----:R-:W4:Y:S04]  /*7fb20*/  LDL.LU R26, [R1+0x438] ;  /* 0x00043800011a7983 */ /* 0x002f280000300800 */
[----:B------:R-:W4:Y:S01]  /*7fb30*/  LDL.LU R27, [R1+0x43c] ;  /* 0x00043c00011b7983 */ /* 0x000f220000300800 */
[----:B------:R-:W-:-:S02]  /*7fb40*/  IMAD.MOV.U32 R2, RZ, RZ, R18 ;  /* 0x000000ffff027224 */ /* 0x000fc400078e0012 */
[----:B------:R-:W-:Y:S01]  /*7fb50*/  IMAD.MOV.U32 R3, RZ, RZ, R19 ;  /* 0x000000ffff037224 */ /* 0x000fe200078e0013 */
[----:B--2---:R-:W-:Y:S01]  /*7fb60*/  HMMA.16816.F32 R12, R8, R22, R12 ;  /* 0x00000016080c723c */ /* 0x004fe2000000180c */
[----:B----4-:R0:W-:Y:S04]  /*7fb70*/  STL.64 [R1+0x5918], R26 ;  /* 0x0059181a01007387 */ /* 0x0101e80000100a00 */
[----:B---3--:R-:W-:Y:S04]  /*7fb80*/  STL.64 [R1+0x5910], R24 ;  /* 0x0059101801007387 */ /* 0x008fe80000100a00 */
[----:B0-----:R-:W2:Y:S04]  /*7fb90*/  LDL.LU.64 R26, [R1+0x48] ;  /* 0x00004800011a7983 */ /* 0x001ea80000300a00 */
[----:B------:R-:W3:Y:S04]  /*7fba0*/  LDL.LU.64 R18, [R1+0x38] ;  /* 0x0000380001127983 */ /* 0x000ee80000300a00 */
[----:B---3--:R0:W-:Y:S04]  /*7fbb0*/  STL.64 [R1+0x5920], R18 ;  /* 0x0059201201007387 */ /* 0x0081e80000100a00 */
[----:B------:R-:W2:Y:S04]  /*7fbc0*/  LDL.LU R16, [R1+0x440] ;  /* 0x0004400001107983 */ /* 0x000ea80000300800 */
[----:B------:R-:W2:Y:S04]  /*7fbd0*/  LDL.LU R17, [R1+0x444] ;  /* 0x0004440001117983 */ /* 0x000ea80000300800 */
[----:B0-----:R-:W2:Y:S04]  /*7fbe0*/  LDL.LU R18, [R1+0x448] ;  /* 0x0004480001127983 */ /* 0x001ea80000300800 */
[----:B------:R-:W2:Y:S04]  /*7fbf0*/  LDL.LU R19, [R1+0x44c] ;  /* 0x00044c0001137983 */ /* 0x000ea80000300800 */
[----:B------:R-:W-:Y:S04]  /*7fc00*/  STL [R1+0x5838], R3 ;  /* 0x0058380301007387 */ /* 0x000fe80000100800 */
[----:B------:R-:W-:Y:S04]  /*7fc10*/  STL [R1+0x5834], R2 ;  /* 0x0058340201007387 */ /* 0x000fe80000100800 */
[----:B------:R-:W-:Y:S04]  /*7fc20*/  STL.64 [R1+0x450], R12 ;  /* 0x0004500c01007387 */ /* 0x000fe80000100a00 */
[----:B------:R0:W-:Y:S04]  /*7fc30*/  STL.64 [R1+0x458], R14 ;  /* 0x0004580e01007387 */ /* 0x0001e80000100a00 */
[----:B0-----:R-:W3:Y:S01]  /*7fc40*/  LDL.LU.64 R14, [R1+0x18] ;  /* 0x00001800010e7983 */ /* 0x001ee20000300a00 */
[----:B------:R-:W-:-:S02]  /*7fc50*/  IMAD.MOV.U32 R0, RZ, RZ, R22 ;  /* 0x000000ffff007224 */ /* 0x000fc400078e0016 */
[----:B------:R-:W-:Y:S01]  /*7fc60*/  IMAD.MOV.U32 R4, RZ, RZ, R23 ;  /* 0x000000ffff047224 */ /* 0x000fe200078e0017 */
[----:B---3--:R0:W-:Y:S04]  /*7fc70*/  STL.64 [R1+0x58e8], R14 ;  /* 0x0058e80e01007387 */ /* 0x0081e80000100a00 */
[----:B0-----:R-:W3:Y:S04]  /*7fc80*/  LDL.LU.64 R14, [R1+0x28] ;  /* 0x00002800010e7983 */ /* 0x001ee80000300a00 */
[----:B------:R-:W4:Y:S04]  /*7fc90*/  LDL.LU R20, [R1+0x3f0] ;  /* 0x0003f00001147983 */ /* 0x000f280000300800 */
[----:B------:R-:W4:Y:S04]  /*7fca0*/  LDL.LU R21, [R1+0x3f4] ;  /* 0x0003f40001157983 */ /* 0x000f280000300800 */
[----:B------:R-:W2:Y:S04]  /*7fcb0*/  LDL.LU R22, [R1+0x3f8] ;  /* 0x0003f80001167983 */ /* 0x000ea80000300800 */
[----:B------:R-:W2:Y:S04]  /*7fcc0*/  LDL.LU R23, [R1+0x3fc] ;  /* 0x0003fc0001177983 */ /* 0x000ea80000300800 */
[----:B--2---:R0:W-:Y:S04]  /*7fcd0*/  STL.64 [R1+0x58c8], R22 ;  /* 0x0058c81601007387 */ /* 0x0041e80000100a00 */
[----:B----4-:R1:W-:Y:S04]  /*7fce0*/  STL.64 [R1+0x58c0], R20 ;  /* 0x0058c01401007387 */ /* 0x0103e80000100a00 */
[----:B0-----:R-:W2:Y:S01]  /*7fcf0*/  LDL.LU.64 R22, [R1+0x8] ;  /* 0x0000080001167983 */ /* 0x001ea20000300a00 */
[----:B------:R-:W-:Y:S03]  /*7fd00*/  HMMA.16816.F32 R16, R8, R26, R16 ;  /* 0x0000001a0810723c */ /* 0x000fe60000001810 */
[----:B--2---:R0:W-:Y:S04]  /*7fd10*/  STL.64 [R1+0x58e0], R22 ;  /* 0x0058e01601007387 */ /* 0x0041e80000100a00 */
[----:B-1----:R-:W2:Y:S04]  /*7fd20*/  LDL.LU R20, [R1+0x410] ;  /* 0x0004100001147983 */ /* 0x002ea80000300800 */
[----:B------:R-:W2:Y:S04]  /*7fd30*/  LDL.LU R21, [R1+0x414] ;  /* 0x0004140001157983 */ /* 0x000ea80000300800 */
[----:B0-----:R-:W4:Y:S04]  /*7fd40*/  LDL.LU R22, [R1+0x418] ;  /* 0x0004180001167983 */ /* 0x001f280000300800 */
[----:B------:R-:W4:Y:S01]  /*7fd50*/  LDL.LU R23, [R1+0x41c] ;  /* 0x00041c0001177983 */ /* 0x000f220000300800 */
[----:B------:R-:W-:-:S02]  /*7fd60*/  IMAD.MOV.U32 R29, RZ, RZ, R26 ;  /* 0x000000ffff1d7224 */ /* 0x000fc400078e001a */
[----:B------:R-:W-:Y:S01]  /*7fd70*/  IMAD.MOV.U32 R28, RZ, RZ, R27 ;  /* 0x000000ffff1c7224 */ /* 0x000fe200078e001b */
[----:B----4-:R-:W-:Y:S04]  /*7fd80*/  STL.64 [R1+0x58f8], R22 ;  /* 0x0058f81601007387 */ /* 0x010fe80000100a00 */
[----:B--2---:R0:W-:Y:S04]  /*7fd90*/  STL.64 [R1+0x58f0], R20 ;  /* 0x0058f01401007387 */ /* 0x0041e80000100a00 */
[----:B0-----:R-:W3:Y:S04]  /*7fda0*/  LDL.LU R20, [R1+0x420] ;  /* 0x0004200001147983 */ /* 0x001ee80000300800 */
[----:B------:R-:W3:Y:S04]  /*7fdb0*/  LDL.LU R21, [R1+0x424] ;  /* 0x0004240001157983 */ /* 0x000ee80000300800 */
[----:B------:R-:W3:Y:S04]  /*7fdc0*/  LDL.LU R22, [R1+0x428] ;  /* 0x0004280001167983 */ /* 0x000ee80000300800 */
[----:B------:R-:W3:Y:S04]  /*7fdd0*/  LDL.LU R23, [R1+0x42c] ;  /* 0x00042c0001177983 */ /* 0x000ee80000300800 */
[----:B------:R-:W-:Y:S04]  /*7fde0*/  STL [R1+0x5840], R4 ;  /* 0x0058400401007387 */ /* 0x000fe80000100800 */
[----:B------:R-:W-:Y:S04]  /*7fdf0*/  STL [R1+0x583c], R0 ;  /* 0x00583c0001007387 */ /* 0x000fe80000100800 */
        /* <DEDUP_REMOVED lines=12> */
[----:B---3--:R-:W-:Y:S01]  /*7fec0*/  HMMA.16816.F32 R20, R8, R14, R20 ;  /* 0x0000000e0814723c */ /* 0x008fe20000001814 */
[----:B------:R-:W-:-:S02]  /*7fed0*/  IMAD.MOV.U32 R25, RZ, RZ, R18 ;  /* 0x000000ffff197224 */ /* 0x000fc400078e0012 */
[----:B------:R-:W-:Y:S02]  /*7fee0*/  IMAD.MOV.U32 R24, RZ, RZ, R19 ;  /* 0x000000ffff187224 */ /* 0x000fe400078e0013 */
[----:B------:R-:W-:Y:S02]  /*7fef0*/  IMAD.MOV.U32 R18, RZ, RZ, R6 ;  /* 0x000000ffff127224 */ /* 0x000fe400078e0006 */
[----:B------:R-:W-:Y:S02]  /*7ff00*/  IMAD.MOV.U32 R19, RZ, RZ, R7 ;  /* 0x000000ffff137224 */ /* 0x000fe400078e0007 */
[----:B------:R-:W-:Y:S02]  /*7ff10*/  IMAD.MOV.U32 R3, RZ, RZ, R14 ;  /* 0x000000ffff037224 */ /* 0x000fe400078e000e */
[----:B------:R-:W-:Y:S01]  /*7ff20*/  IMAD.MOV.U32 R2, RZ, RZ, R15 ;  /* 0x000000ffff027224 */ /* 0x000fe200078e000f */
[----:B--2---:R-:W-:Y:S04]  /*7ff30*/  STL.64 [R1+0x58d8], R26 ;  /* 0x0058d81a01007387 */ /* 0x004fe80000100a00 */
[----:B------:R0:W-:Y:S04]  /*7ff40*/  STL.64 [R1+0x58d0], R24 ;  /* 0x0058d01801007387 */ /* 0x0001e80000100a00 */
[----:B0-----:R-:W2:Y:S04]  /*7ff50*/  LDL.LU R24, [R1+0x400] ;  /* 0x0004000001187983 */ /* 0x001ea80000300800 */
[----:B------:R-:W2:Y:S04]  /*7ff60*/  LDL.LU R25, [R1+0x404] ;  /* 0x0004040001197983 */ /* 0x000ea80000300800 */
[----:B------:R-:W2:Y:S04]  /*7ff70*/  LDL.LU R26, [R1+0x408] ;  /* 0x00040800011a7983 */ /* 0x000ea80000300800 */
[----:B------:R-:W2:Y:S04]  /*7ff80*/  LDL.LU R27, [R1+0x40c] ;  /* 0x00040c00011b7983 */ /* 0x000ea80000300800 */
[----:B------:R-:W3:Y:S04]  /*7ff90*/  LDL.LU R16, [R1+0x3e0] ;  /* 0x0003e00001107983 */ /* 0x000ee80000300800 */
[----:B------:R-:W3:Y:S04]  /*7ffa0*/  LDL.LU R17, [R1+0x3e4] ;  /* 0x0003e40001117983 */ /* 0x000ee80000300800 */
[----:B------:R-:W4:Y:S04]  /*7ffb0*/  LDL.LU R6, [R1+0x5904] ;  /* 0x0059040001067983 */ /* 0x000f280000300800 */
[----:B------:R-:W4:Y:S04]  /*7ffc0*/  LDL.LU R7, [R1+0x5900] ;  /* 0x0059000001077983 */ /* 0x000f280000300800 */
[----:B------:R-:W-:Y:S04]  /*7ffd0*/  STL.64 [R1+0x420], R20 ;  /* 0x0004201401007387 */ /* 0x000fe80000100a00 */
[----:B------:R0:W-:Y:S04]  /*7ffe0*/  STL.64 [R1+0x428], R22 ;  /* 0x0004281601007387 */ /* 0x0001e80000100a00 */
[----:B0-----:R-:W2:Y:S04]  /*7fff0*/  LDL.LU.64 R22, [R1+0x58f8] ;  /* 0x0058f80001167983 */ /* 0x001ea80000300a00 */
[----:B------:R-:W2:Y:S04]  /*80000*/  LDL.LU.64 R20, [R1+0x58f0] ;  /* 0x0058f00001147983 */ /* 0x000ea80000300a00 */
[----:B------:R-:W2:Y:S02]  /*80010*/  LDL.LU.64 R14, [R1+0x58e8] ;  /* 0x0058e800010e7983 */ /* 0x000ea40000300a00 */
[----:B--2---:R-:W-:-:S15]  /*80020*/  HMMA.16816.F32 R20, R8, R14, R20 ;  /* 0x0000000e0814723c */ /* 0x004fde0000001814 */
[----:B------:R-:W-:-:S04]  /*80030*/  NOP ;  /* 0x0000000000007918 */ /* 0x000fc80000000000 */
[----:B------:R-:W-:Y:S04]  /*80040*/  STL.64 [R1+0x410], R20 ;  /* 0x0004101401007387 */ /* 0x000fe80000100a00 */
[----:B------:R0:W-:Y:S04]  /*80050*/  STL.64 [R1+0x418], R22 ;  /* 0x0004181601007387 */ /* 0x0001e80000100a00 */
[----:B0-----:R-:W2:Y:S01]  /*80060*/  LDL.LU.64 R22, [R1+0x58e0] ;  /* 0x0058e00001167983 */ /* 0x001ea20000300a00 */
[----:B------:R-:W-:-:S03]  /*80070*/  IMAD.MOV.U32 R4, RZ, RZ, R14 ;  /* 0x000000ffff047224 */ /* 0x000fc600078e000e */
[----:B----4-:R-:W-:Y:S04]  /*80080*/  STL.64 [R1+0x5888], R6 ;  /* 0x0058880601007387 */ /* 0x010fe80000100a00 */
[----:B------:R0:W-:Y:S01]  /*80090*/  STL.64 [R1+0x5880], R4 ;  /* 0x0058800401007387 */ /* 0x0001e20000100a00 */
[----:B------:R-:W-:-:S03]  /*800a0*/  IMAD.MOV.U32 R0, RZ, RZ, R15 ;  /* 0x000000ffff007224 */ /* 0x000fc600078e000f */
[----:B0-----:R-:W4:Y:S04]  /*800b0*/  LDL.LU R4, [R1+0x3d0] ;  /* 0x0003d00001047983 */ /* 0x001f280000300800 */
[----:B------:R-:W4:Y:S04]  /*800c0*/  LDL.LU R5, [R1+0x3d4] ;  /* 0x0003d40001057983 */ /* 0x000f280000300800 */
[----:B------:R-:W4:Y:S04]  /*800d0*/  LDL.LU R6, [R1+0x3d8] ;  /* 0x0003d80001067983 */ /* 0x000f280000300800 */
[----:B------:R-:W4:Y:S04]  /*800e0*/  LDL.LU R7, [R1+0x3dc] ;  /* 0x0003dc0001077983 */ /* 0x000f280000300800 */
[----:B------:R-:W3:Y:S04]  /*800f0*/  LDL.LU R12, [R1+0x3c0] ;  /* 0x0003c000010c7983 */ /* 0x000ee80000300800 */
[----:B------:R-:W3:Y:S04]  /*80100*/  LDL.LU R13, [R1+0x3c4] ;  /* 0x0003c400010d7983 */ /* 0x000ee80000300800 */
[----:B------:R-:W3:Y:S04]  /*80110*/  LDL.LU R14, [R1+0x3c8] ;  /* 0x0003c800010e7983 */ /* 0x000ee80000300800 */
[----:B------:R-:W3:Y:S01]  /*80120*/  LDL.LU R15, [R1+0x3cc] ;  /* 0x0003cc00010f7983 */ /* 0x000ee20000300800 */
        /* <DEDUP_REMOVED lines=9> */
[----:B------:R-:W2:Y:S02]  /*801c0*/  LDL.LU.64 R20, [R1+0x58c0] ;  /* 0x0058c00001147983 */ /* 0x000ea40000300a00 */
[----:B--2---:R-:W-:-:S15]  /*801d0*/  HMMA.16816.F32 R20, R8, R26, R20 ;  /* 0x0000001a0814723c */ /* 0x004fde0000001814 */
[----:B------:R-:W-:-:S04]  /*801e0*/  NOP ;  /* 0x0000000000007918 */ /* 0x000fc80000000000 */
[----:B------:R-:W-:Y:S04]  /*801f0*/  STL.64 [R1+0x3f0], R20 ;  /* 0x0003f01401007387 */ /* 0x000fe80000100a00 */
[----:B------:R0:W-:Y:S04]  /*80200*/  STL.64 [R1+0x3f8], R22 ;  /* 0x0003f81601007387 */ /* 0x0001e80000100a00 */
[----:B0-----:R-:W2:Y:S04]  /*80210*/  LDL.LU.64 R22, [R1+0x58b8] ;  /* 0x0058b80001167983 */ /* 0x001ea80000300a00 */
[----:B------:R-:W3:Y:S04]  /*80220*/  LDL.LU.64 R20, [R1+0x58b0] ;  /* 0x0058b00001147983 */ /* 0x000ee80000300a00 */
[----:B------:R-:W-:Y:S04]  /*80230*/  STL.64 [R1+0x5730], R26 ;  /* 0x0057301a01007387 */ /* 0x000fe80000100a00 */
[----:B------:R2:W-:Y:S02]  /*80240*/  STL.64 [R1+0x5850], R24 ;  /* 0x0058501801007387 */ /* 0x0005e40000100a00 */
[----:B--2---:R-:W-:-:S02]  /*80250*/  IMAD.MOV.U32 R24, RZ, RZ, R22 ;  /* 0x000000ffff187224 */ /* 0x004fc400078e0016 */
[----:B------:R-:W3:Y:S01]  /*80260*/  LDL.LU R22, [R1+0x58ac] ;  /* 0x0058ac0001167983 */ /* 0x000ee20000300800 */
[----:B------:R-:W-:-:S03]  /*80270*/  IMAD.MOV.U32 R25, RZ, RZ, R23 ;  /* 0x000000ffff197224 */ /* 0x000fc600078e0017 */
[----:B------:R-:W3:Y:S04]  /*80280*/  LDL.LU R23, [R1+0x58a8] ;  /* 0x0058a80001177983 */ /* 0x000ee80000300800 */
[----:B------:R-:W2:Y:S04]  /*80290*/  LDL.LU R26, [R1+0x3a8] ;  /* 0x0003a800011a7983 */ /* 0x000ea80000300800 */
[----:B------:R-:W2:Y:S01]  /*802a0*/  LDL.LU R27, [R1+0x3ac] ;  /* 0x0003ac00011b7983 */ /* 0x000ea20000300800 */
[----:B---3--:R-:W-:Y:S03]  /*802b0*/  HMMA.16816.F32 R16, R8, R22, R16 ;  /* 0x000000160810723c */ /* 0x008fe60000001810 */
[----:B--2---:R0:W-:Y:S04]  /*802c0*/  STL.64 [R1+0x5860], R26 ;  /* 0x0058601a01007387 */ /* 0x0041e80000100a00 */
[----:B------:R-:W-:Y:S04]  /*802d0*/  STL.64 [R1+0x5858], R24 ;  /* 0x0058581801007387 */ /* 0x000fe80000100a00 */
[----:B0-----:R-:W2:Y:S04]  /*802e0*/  LDL.LU R26, [R1+0x1b8] ;  /* 0x0001b800011a7983 */ /* 0x001ea80000300800 */
[----:B------:R-:W2:Y:S04]  /*802f0*/  LDL.LU R27, [R1+0x1bc] ;  /* 0x0001bc00011b7983 */ /* 0x000ea80000300800 */
[----:B------:R-:W-:Y:S04]  /*80300*/  STL.64 [R1+0x3e0], R16 ;  /* 0x0003e01001007387 */ /* 0x000fe80000100a00 */
[----:B------:R0:W-:Y:S04]  /*80310*/  STL.64 [R1+0x3e8], R18 ;  /* 0x0003e81201007387 */ /* 0x0001e80000100a00 */
[----:B0-----:R-:W3:Y:S04]  /*80320*/  LDL.LU.64 R18, [R1+0x58a0] ;  /* 0x0058a00001127983 */ /* 0x001ee80000300a00 */
[----:B------:R-:W2:Y:S04]  /*80330*/  LDL.LU.64 R16, [R1+0x5898] ;  /* 0x0058980001107983 */ /* 0x000ea80000300a00 */
[----:B------:R3:W-:Y:S04]  /*80340*/  STL.64 [R1+0x5528], R22 ;  /* 0x0055281601007387 */ /* 0x0007e80000100a00 */
[----:B------:R0:W-:Y:S01]  /*80350*/  STL.64 [R1+0x5520], R20 ;  /* 0x0055201401007387 */ /* 0x0001e20000100a00 */
[----:B---3--:R-:W-:-:S03]  /*80360*/  IMAD.MOV.U32 R22, RZ, RZ, R19 ;  /* 0x000000ffff167224 */ /* 0x008fc600078e0013 */
[----:B------:R-:W4:Y:S01]  /*80370*/  LDL.LU R19, [R1+0x5894] ;  /* 0x0058940001137983 */ /* 0x000f220000300800 */
[----:B--2---:R-:W-:-:S03]  /*80380*/  IMAD.MOV.U32 R23, RZ, RZ, R17 ;  /* 0x000000ffff177224 */ /* 0x004fc600078e0011 */
[----:B------:R-:W2:Y:S04]  /*80390*/  LDL.LU R17, [R1+0x5890] ;  /* 0x0058900001117983 */ /* 0x000ea80000300800 */
[----:B------:R1:W-:Y:S04]  /*803a0*/  STL.64 [R1+0x5868], R22 ;  /* 0x0058681601007387 */ /* 0x0003e80000100a00 */
[----:B0-----:R-:W3:Y:S04]  /*803b0*/  LDL.LU R20, [R1+0x3b0] ;  /* 0x0003b00001147983 */ /* 0x001ee80000300800 */
[----:B------:R-:W3:Y:S04]  /*803c0*/  LDL.LU R21, [R1+0x3b4] ;  /* 0x0003b40001157983 */ /* 0x000ee80000300800 */
[----:B-1----:R-:W3:Y:S04]  /*803d0*/  LDL.LU R22, [R1+0x3b8] ;  /* 0x0003b80001167983 */ /* 0x002ee80000300800 */
[----:B------:R-:W3:Y:S01]  /*803e0*/  LDL.LU R23, [R1+0x3bc] ;  /* 0x0003bc0001177983 */ /* 0x000ee20000300800 */
[----:B----4-:R-:W-:-:S15]  /*803f0*/  HMMA.16816.F32 R4, R8, R18, R4 ;  /* 0x000000120804723c */ /* 0x010fde0000001804 */
[----:B------:R-:W-:-:S04]  /*80400*/  NOP ;  /* 0x0000000000007918 */ /* 0x000fc80000000000 */
[----:B------:R-:W-:Y:S04]  /*80410*/  STL.64 [R1+0x3d0], R4 ;  /* 0x0003d00401007387 */ /* 0x000fe80000100a00 */
[----:B------:R0:W-:Y:S04]  /*80420*/  STL.64 [R1+0x3d8], R6 ;  /* 0x0003d80601007387 */ /* 0x0001e80000100a00 */
[----:B0-----:R-:W4:Y:S04]  /*80430*/  LDL.LU.64 R6, [R1+0x5888] ;  /* 0x0058880001067983 */ /* 0x001f280000300a00 */
[----:B------:R-:W3:Y:S04]  /*80440*/  LDL.LU.64 R4, [R1+0x5880] ;  /* 0x0058800001047983 */ /* 0x000ee80000300a00 */
[----:B------:R-:W-:Y:S04]  /*80450*/  STL.64 [R1+0x5518], R18 ;  /* 0x0055181201007387 */ /* 0x000fe80000100a00 */
[----:B--2---:R0:W-:Y:S04]  /*80460*/  STL.64 [R1+0x5510], R16 ;  /* 0x0055101001007387 */ /* 0x0041e80000100a00 */
[----:B0-----:R-:W2:Y:S04]  /*80470*/  LDL.LU R16, [R1+0x390] ;  /* 0x0003900001107983 */ /* 0x001ea80000300800 */
[----:B------:R-:W2:Y:S04]  /*80480*/  LDL.LU R17, [R1+0x394] ;  /* 0x0003940001117983 */ /* 0x000ea80000300800 */
[----:B------:R-:W2:Y:S04]  /*80490*/  LDL.LU R18, [R1+0x398] ;  /* 0x0003980001127983 */ /* 0x000ea80000300800 */
[----:B------:R-:W2:Y:S01]  /*804a0*/  LDL.LU R19, [R1+0x39c] ;  /* 0x00039c0001137983 */ /* 0x000ea20000300800 */
[----:B----4-:R-:W-:Y:S03]  /*804b0*/  HMMA.16816.F32 R8, R8, R6, R12 ;  /* 0x000000060808723c */ /* 0x010fe6000000180c */
[----:B------:R-:W4:Y:S04]  /*804c0*/  LDL.LU.64 R14, [R1+0x5878] ;  /* 0x00587800010e7983 */ /* 0x000f280000300a00 */
[----:B------:R-:W4:-:S12]  /*804d0*/  LDL.LU.64 R12, [R1+0x5870] ;  /* 0x00587000010c7983 */ /* 0x000f180000300a00 */
[----:B------:R-:W-:Y:S04]  /*804e0*/  STL.64 [R1+0x3c0], R8 ;  /* 0x0003c00801007387 */ /* 0x000fe80000100a00 */
[----:B------:R0:W-:Y:S04]  /*804f0*/  STL.64 [R1+0x3c8], R10 ;  /* 0x0003c80a01007387 */ /* 0x0001e80000100a00 */
[----:B0-----:R-:W2:Y:S04]  /*80500*/  LDL.LU R10, [R1+0x1a8] ;  /* 0x0001a800010a7983 */ /* 0x001ea80000300800 */
[----:B------:R-:W2:Y:S04]  /*80510*/  LDL.LU R11, [R1+0x1ac] ;  /* 0x0001ac00010b7983 */ /* 0x000ea80000300800 */
[----:B------:R-:W-:Y:S04]  /*80520*/  STL.64 [R1+0x55d0], R6 ;  /* 0x0055d00601007387 */ /* 0x000fe80000100a00 */
[----:B---3--:R-:W-:Y:S01]  /*80530*/  STL [R1+0x55c8], R5 ;  /* 0x0055c80501007387 */ /* 0x008fe20000100800 */
[----:B----4-:R-:W-:Y:S03]  /*80540*/  HMMA.16816.F32 R24, R12, R26, R20 ;  /* 0x0000001a0c18723c */ /* 0x010fe60000001814 */
[----:B------:R-:W3:-:S15]  /*80550*/  LDL.LU.64 R22, [R1+0x5868] ;  /* 0x0058680001167983 */ /* 0x000ede0000300a00 */
[----:B------:R-:W-:Y:S01]  /*80560*/  NOP ;  /* 0x0000000000007918 */ /* 0x000fe20000000000 */
[----:B------:R-:W-:Y:S04]  /*80570*/  STL.64 [R1+0x3b0], R24 ;  /* 0x0003b01801007387 */ /* 0x000fe80000100a00 */
[----:B------:R0:W-:Y:S04]  /*80580*/  STL.64 [R1+0x3b8], R26 ;  /* 0x0003b81a01007387 */ /* 0x0001e80000100a00 */
[----:B0-----:R-:W2:Y:S04]  /*80590*/  LDL.LU.64 R26, [R1+0x5860] ;  /* 0x00586000011a7983 */ /* 0x001ea80000300a00 */
[----:B------:R-:W2:Y:S02]  /*805a0*/  LDL.LU.64 R24, [R1+0x5858] ;  /* 0x0058580001187983 */ /* 0x000ea40000300a00 */
[----:B--2---:R-:W-:Y:S02]  /*805b0*/  HMMA.16816.F32 R8, R12, R10, R24 ;  /* 0x0000000a0c08723c */ /* 0x004fe40000001818 */
[----:B------:R-:W2:-:S15]  /*805c0*/  LDL.LU.64 R24, [R1+0x5850] ;  /* 0x0058500001187983 */ /* 0x000e9e0000300a00 */
[----:B------:R-:W-:Y:S02]  /*805d0*/  NOP ;  /* 0x0000000000007918 */ /* 0x000fe40000000000 */
[----:B------:R-:W-:Y:S04]  /*805e0*/  STL.64 [R1+0x3a0], R8 ;  /* 0x0003a00801007387 */ /* 0x000fe80000100a00 */
[----:B------:R3:W-:Y:S02]  /*805f0*/  STL.64 [R1+0x3a8], R10 ;  /* 0x0003a80a01007387 */ /* 0x0007e40000100a00 */
[----:B---3--:R-:W-:Y:S02]  /*80600*/  HMMA.16816.F32 R8, R12, R22, R16 ;  /* 0x000000160c08723c */ /* 0x008fe40000001810 */
[----:B------:R-:W3:-:S15]  /*80610*/  LDL.LU R16, [R1+0x1e0] ;  /* 0x0001e00001107983 */ /* 0x000ede0000300800 */
[----:B------:R-:W-:Y:S02]  /*80620*/  NOP ;  /* 0x0000000000007918 */ /* 0x000fe40000000000 */
[----:B------:R-:W-:Y:S04]  /*80630*/  STL.64 [R1+0x390], R8 ;  /* 0x0003900801007387 */ /* 0x000fe80000100a00 */
[----:B------:R-:W-:Y:S04]  /*80640*/  STL.64 [R1+0x398], R10 ;  /* 0x0003980a01007387 */ /* 0x000fe80000100a00 */
[----:B------:R-:W3:Y:S04]  /*80650*/  LDL.LU R17, [R1+0x1e4] ;  /* 0x0001e40001117983 */ /* 0x000ee80000300800 */
[----:B------:R-:W4:Y:S04]  /*80660*/  LDL.LU R18, [R1+0x1e8] ;  /* 0x0001e80001127983 */ /* 0x000f280000300800 */
[----:B------:R-:W4:Y:S04]  /*80670*/  LDL.LU R19, [R1+0x1ec] ;  /* 0x0001ec0001137983 */ /* 0x000f280000300800 */
[----:B----4-:R0:W-:Y:S04]  /*80680*/  STL.64 [R1+0x5538], R18 ;  /* 0x0055381201007387 */ /* 0x0101e80000100a00 */
[----:B---3--:R-:W-:Y:S04]  /*80690*/  STL.64 [R1+0x5530], R16 ;  /* 0x0055301001007387 */ /* 0x008fe80000100a00 */
[----:B------:R-:W3:Y:S04]  /*806a0*/  LDL.LU R20, [R1+0x1f0] ;  /* 0x0001f00001147983 */ /* 0x000ee80000300800 */
[----:B------:R-:W3:Y:S04]  /*806b0*/  LDL.LU R21, [R1+0x1f4] ;  /* 0x0001f40001157983 */ /* 0x000ee80000300800 */
[----:B------:R-:W4:Y:S04]  /*806c0*/  LDL.LU R22, [R1+0x1f8] ;  /* 0x0001f80001167983 */ /* 0x000f280000300800 */
[----:B------:R-:W4:Y:S01]  /*806d0*/  LDL.LU R23, [R1+0x1fc] ;  /* 0x0001fc0001177983 */ /* 0x000f220000300800 */
[----:B0-----:R-:W-:-:S02]  /*806e0*/  IMAD.MOV.U32 R18, RZ, RZ, R28 ;  /* 0x000000ffff127224 */ /* 0x001fc400078e001c */
[----:B------:R-:W-:Y:S01]  /*806f0*/  IMAD.MOV.U32 R19, RZ, RZ, R29 ;  /* 0x000000ffff137224 */ /* 0x000fe200078e001d */
[----:B----4-:R-:W-:Y:S04]  /*80700*/  STL.64 [R1+0x5548], R22 ;  /* 0x0055481601007387 */ /* 0x010fe80000100a00 */
[----:B---3--:R-:W-:Y:S04]  /*80710*/  STL.64 [R1+0x5540], R20 ;  /* 0x0055401401007387 */ /* 0x008fe80000100a00 */
[----:B------:R-:W3:Y:S04]  /*80720*/  LDL.LU R28, [R1+0x5848] ;  /* 0x00584800011c7983 */ /* 0x000ee80000300800 */
[----:B------:R-:W4:Y:S04]  /*80730*/  LDL.LU R29, [R1+0x5844] ;  /* 0x00584400011d7983 */ /* 0x000f280000300800 */
[----:B------:R0:W-:Y:S02]  /*80740*/  STL.64 [R1+0x5550], R18 ;  /* 0x0055501201007387 */ /* 0x0001e40000100a00 */
[----:B0-----:R-:W-:-:S02]  /*80750*/  IMAD.MOV.U32 R18, RZ, RZ, R4 ;  /* 0x000000ffff127224 */ /* 0x001fc400078e0004 */
[----:B------:R-:W-:Y:S01]  /*80760*/  IMAD.MOV.U32 R19, RZ, RZ, R0 ;  /* 0x000000ffff137224 */ /* 0x000fe200078e0000 */
[----:B------:R-:W2:Y:S04]  /*80770*/  LDL.LU R4, [R1+0x5840] ;  /* 0x0058400001047983 */ /* 0x000ea80000300800 */
[----:B------:R-:W2:Y:S04]  /*80780*/  LDL.LU R0, [R1+0x583c] ;  /* 0x00583c0001007983 */ /* 0x000ea80000300800 */
[----:B------:R0:W-:Y:S04]  /*80790*/  STL.64 [R1+0x5568], R18 ;  /* 0x0055681201007387 */ /* 0x0001e80000100a00 */
[----:B------:R-:W2:Y:S04]  /*807a0*/  LDL.LU R20, [R1+0x200] ;  /* 0x0002000001147983 */ /* 0x000ea80000300800 */
[----:B------:R-:W2:Y:S04]  /*807b0*/  LDL.LU R21, [R1+0x204] ;  /* 0x0002040001157983 */ /* 0x000ea80000300800 */
[----:B------:R-:W2:Y:S04]  /*807c0*/  LDL.LU R22, [R1+0x208] ;  /* 0x0002080001167983 */ /* 0x000ea80000300800 */
[----:B------:R-:W2:Y:S01]  /*807d0*/  LDL.LU R23, [R1+0x20c] ;  /* 0x00020c0001177983 */ /* 0x000ea20000300800 */
[----:B0-----:R-:W-:-:S02]  /*807e0*/  IMAD.MOV.U32 R18, RZ, RZ, R3 ;  /* 0x000000ffff127224 */ /* 0x001fc400078e0003 */
[----:B------:R-:W-:Y:S01]  /*807f0*/  IMAD.MOV.U32 R19, RZ, RZ, R2 ;  /* 0x000000ffff137224 */ /* 0x000fe200078e0002 */
[----:B------:R-:W3:Y:S04]  /*80800*/  LDL.LU R3, [R1+0x5838] ;  /* 0x0058380001037983 */ /* 0x000ee80000300800 */
[----:B------:R-:W3:Y:S04]  /*80810*/  LDL.LU R2, [R1+0x5834] ;  /* 0x0058340001027983 */ /* 0x000ee80000300800 */
[----:B------:R-:W-:Y:S04]  /*80820*/  STL.64 [R1+0x5580], R18 ;  /* 0x0055801201007387 */ /* 0x000fe80000100a00 */
[----:B--2---:R-:W-:Y:S04]  /*80830*/  STL.64 [R1+0x5560], R22 ;  /* 0x0055601601007387 */ /* 0x004fe80000100a00 */
[----:B------:R0:W-:Y:S04]  /*80840*/  STL.64 [R1+0x5558], R20 ;  /* 0x0055581401007387 */ /* 0x0001e80000100a00 */
[----:B0-----:R-:W2:Y:S04]  /*80850*/  LDL.LU R20, [R1+0x210] ;  /* 0x0002100001147983 */ /* 0x001ea80000300800 */
[----:B------:R-:W2:Y:S04]  /*80860*/  LDL.LU R21, [R1+0x214] ;  /* 0x0002140001157983 */ /* 0x000ea80000300800 */
[----:B------:R-:W2:Y:S04]  /*80870*/  LDL.LU R22, [R1+0x218] ;  /* 0x0002180001167983 */ /* 0x000ea80000300800 */
[----:B------:R-:W2:Y:S01]  /*80880*/  LDL.LU R23, [R1+0x21c] ;  /* 0x00021c0001177983 */ /* 0x000ea20000300800 */
[----:B------:R-:W-:-:S02]  /*80890*/  IMAD.MOV.U32 R18, RZ, RZ, R25 ;  /* 0x000000ffff127224 */ /* 0x000fc400078e0019 */
        /* <DEDUP_REMOVED lines=10> */
[----:B----4-:R-:W-:-:S02]  /*80940*/  IMAD.MOV.U32 R18, RZ, RZ, R29 ;  /* 0x000000ffff127224 */ /* 0x010fc400078e001d */
[----:B---3--:R-:W-:Y:S01]  /*80950*/  IMAD.MOV.U32 R19, RZ, RZ, R28 ;  /* 0x000000ffff137224 */ /* 0x008fe200078e001c */
[----:B------:R-:W3:Y:S04]  /*80960*/  LDL.LU R29, [R1+0x5828] ;  /* 0x00582800011d7983 */ /* 0x000ee80000300800 */
[----:B------:R-:W4:Y:S04]  /*80970*/  LDL.LU R28, [R1+0x5824] ;  /* 0x00582400011c7983 */ /* 0x000f280000300800 */
[----:B------:R0:W-:Y:S01]  /*80980*/  STL.64 [R1+0x55b0], R18 ;  /* 0x0055b01201007387 */ /* 0x0001e20000100a00 */
[----:B------:R-:W-:-:S02]  /*80990*/  IMAD.MOV.U32 R6, RZ, RZ, R2 ;  /* 0x000000ffff067224 */ /* 0x000fc400078e0002 */
[----:B------:R-:W-:Y:S02]  /*809a0*/  IMAD.MOV.U32 R7, RZ, RZ, R3 ;  /* 0x000000ffff077224 */ /* 0x000fe400078e0003 */
[----:B0-----:R-:W-:Y:S02]  /*809b0*/  IMAD.MOV.U32 R18, RZ, RZ, R0 ;  /* 0x000000ffff127224 */ /* 0x001fe400078e0000 */
[----:B------:R-:W-:Y:S01]  /*809c0*/  IMAD.MOV.U32 R19, RZ, RZ, R4 ;  /* 0x000000ffff137224 */ /* 0x000fe200078e0004 */
[----:B--2---:R-:W-:Y:S04]  /*809d0*/  STL.64 [R1+0x5590], R22 ;  /* 0x0055901601007387 */ /* 0x004fe80000100a00 */
[----:B------:R0:W-:Y:S04]  /*809e0*/  STL.64 [R1+0x5588], R20 ;  /* 0x0055881401007387 */ /* 0x0001e80000100a00 */
[----:B0-----:R-:W2:Y:S04]  /*809f0*/  LDL.LU R20, [R1+0x230] ;  /* 0x0002300001147983 */ /* 0x001ea80000300800 */
[----:B------:R-:W2:Y:S04]  /*80a00*/  LDL.LU R21, [R1+0x234] ;  /* 0x0002340001157983 */ /* 0x000ea80000300800 */
[----:B------:R-:W2:Y:S04]  /*80a10*/  LDL.LU R22, [R1+0x238] ;  /* 0x0002380001167983 */ /* 0x000ea80000300800 */
[----:B------:R-:W2:Y:S04]  /*80a20*/  LDL.LU R23, [R1+0x23c] ;  /* 0x00023c0001177983 */ /* 0x000ea80000300800 */
[----:B------:R-:W2:Y:S04]  /*80a30*/  LDL.LU R0, [R1+0x5820] ;  /* 0x0058200001007983 */ /* 0x000ea80000300800 */
[----:B------:R-:W2:Y:S04]  /*80a40*/  LDL.LU R4, [R1+0x581c] ;  /* 0x00581c0001047983 */ /* 0x000ea80000300800 */
[----:B------:R0:W-:Y:S04]  /*80a50*/  STL.64 [R1+0x55d8], R18 ;  /* 0x0055d81201007387 */ /* 0x0001e80000100a00 */
[----:B------:R-:W2:Y:S04]  /*80a60*/  LDL.LU R2, [R1+0x5818] ;  /* 0x0058180001027983 */ /* 0x000ea80000300800 */
[----:B------:R-:W2:Y:S04]  /*80a70*/  LDL.LU R3, [R1+0x5814] ;  /* 0x0058140001037983 */ /* 0x000ea80000300800 */
[----:B------:R1:W-:Y:S04]  /*80a80*/  STL.64 [R1+0x55e0], R6 ;  /* 0x0055e00601007387 */ /* 0x0003e80000100a00 */
[----:B------:R-:W2:Y:S04]  /*80a90*/  LDL.LU R16, [R1+0x260] ;  /* 0x0002600001107983 */ /* 0x000ea80000300800 */
[----:B------:R-:W2:Y:S04]  /*80aa0*/  LDL.LU R17, [R1+0x264] ;  /* 0x0002640001117983 */ /* 0x000ea80000300800 */
[----:B0-----:R-:W2:Y:S04]  /*80ab0*/  LDL.LU R18, [R1+0x268] ;  /* 0x0002680001127983 */ /* 0x001ea80000300800 */
[----:B------:R-:W2:Y:S01]  /*80ac0*/  LDL.LU R19, [R1+0x26c] ;  /* 0x00026c0001137983 */ /* 0x000ea20000300800 */
[----:B-1----:R-:W-:-:S02]  /*80ad0*/  IMAD.MOV.U32 R6, RZ, RZ, R24 ;  /* 0x000000ffff067224 */ /* 0x002fc400078e0018 */
[----:B------:R-:W-:Y:S01]  /*80ae0*/  IMAD.MOV.U32 R7, RZ, RZ, R25 ;  /* 0x000000ffff077224 */ /* 0x000fe200078e0019 */
[----:B--2---:R-:W-:Y:S04]  /*80af0*/  STL.64 [R1+0x55f0], R18 ;  /* 0x0055f01201007387 */ /* 0x004fe80000100a00 */
[----:B------:R0:W-:Y:S04]  /*80b00*/  STL.64 [R1+0x55e8], R16 ;  /* 0x0055e81001007387 */ /* 0x0001e80000100a00 */
[----:B------:R-:W2:Y:S04]  /*80b10*/  LDL.LU R24, [R1+0x5810] ;  /* 0x0058100001187983 */ /* 0x000ea80000300800 */
[----:B------:R-:W2:Y:S04]  /*80b20*/  LDL.LU R25, [R1+0x580c] ;  /* 0x00580c0001197983 */ /* 0x000ea80000300800 */
[----:B------:R4:W-:Y:S04]  /*80b30*/  STL.64 [R1+0x55f8], R6 ;  /* 0x0055f80601007387 */ /* 0x0009e80000100a00 */
[----:B0-----:R-:W2:Y:S04]  /*80b40*/  LDL.LU R16, [R1+0x270] ;  /* 0x0002700001107983 */ /* 0x001ea80000300800 */
[----:B------:R-:W2:Y:S04]  /*80b50*/  LDL.LU R17, [R1+0x274] ;  /* 0x0002740001117983 */ /* 0x000ea80000300800 */
[----:B------:R-:W2:Y:S04]  /*80b60*/  LDL.LU R18, [R1+0x278] ;  /* 0x0002780001127983 */ /* 0x000ea80000300800 */
[----:B------:R-:W2:Y:S01]  /*80b70*/  LDL.LU R19, [R1+0x27c] ;  /* 0x00027c0001137983 */ /* 0x000ea20000300800 */
[----:B----4-:R-:W-:-:S02]  /*80b80*/  IMAD.MOV.U32 R6, RZ, RZ, R28 ;  /* 0x000000ffff067224 */ /* 0x010fc400078e001c */
[----:B---3--:R-:W-:Y:S01]  /*80b90*/  IMAD.MOV.U32 R7, RZ, RZ, R29 ;  /* 0x000000ffff077224 */ /* 0x008fe200078e001d */
[----:B--2---:R-:W-:Y:S04]  /*80ba0*/  STL.64 [R1+0x5608], R18 ;  /* 0x0056081201007387 */ /* 0x004fe80000100a00 */
[----:B------:R0:W-:Y:S04]  /*80bb0*/  STL.64 [R1+0x5600], R16 ;  /* 0x0056001001007387 */ /* 0x0001e80000100a00 */
[----:B------:R-:W2:Y:S04]  /*80bc0*/  LDL.LU R28, [R1+0x5808] ;  /* 0x00580800011c7983 */ /* 0x000ea80000300800 */
[----:B------:R-:W3:Y:S04]  /*80bd0*/  LDL.LU R29, [R1+0x5804] ;  /* 0x00580400011d7983 */ /* 0x000ee80000300800 */
[----:B------:R1:W-:Y:S04]  /*80be0*/  STL.64 [R1+0x5610], R6 ;  /* 0x0056100601007387 */ /* 0x0003e80000100a00 */
[----:B0-----:R-:W4:Y:S04]  /*80bf0*/  LDL.LU R16, [R1+0x280] ;  /* 0x0002800001107983 */ /* 0x001f280000300800 */
[----:B------:R-:W4:Y:S04]  /*80c00*/  LDL.LU R17, [R1+0x284] ;  /* 0x0002840001117983 */ /* 0x000f280000300800 */
[----:B------:R-:W2:Y:S04]  /*80c10*/  LDL.LU R18, [R1+0x288] ;  /* 0x0002880001127983 */ /* 0x000ea80000300800 */
[----:B------:R-:W2:Y:S01]  /*80c20*/  LDL.LU R19, [R1+0x28c] ;  /* 0x00028c0001137983 */ /* 0x000ea20000300800 */
[----:B-1----:R-:W-:-:S02]  /*80c30*/  IMAD.MOV.U32 R6, RZ, RZ, R4 ;  /* 0x000000ffff067224 */ /* 0x002fc400078e0004 */
[----:B------:R-:W-:Y:S01]  /*80c40*/  IMAD.MOV.U32 R7, RZ, RZ, R0 ;  /* 0x000000ffff077224 */ /* 0x000fe200078e0000 */
[----:B--2---:R-:W-:Y:S04]  /*80c50*/  STL.64 [R1+0x5620], R18 ;  /* 0x0056201201007387 */ /* 0x004fe80000100a00 */
[----:B----4-:R0:W-:Y:S04]  /*80c60*/  STL.64 [R1+0x5618], R16 ;  /* 0x0056181001007387 */ /* 0x0101e80000100a00 */
[----:B------:R-:W2:Y:S04]  /*80c70*/  LDL.LU R4, [R1+0x5800] ;  /* 0x0058000001047983 */ /* 0x000ea80000300800 */
[----:B------:R-:W4:Y:S04]  /*80c80*/  LDL.LU R0, [R1+0x57fc] ;  /* 0x0057fc0001007983 */ /* 0x000f280000300800 */
[----:B------:R1:W-:Y:S04]  /*80c90*/  STL.64 [R1+0x5628], R6 ;  /* 0x0056280601007387 */ /* 0x0003e80000100a00 */
[----:B0-----:R-:W2:Y:S04]  /*80ca0*/  LDL.LU R16, [R1+0x290] ;  /* 0x0002900001107983 */ /* 0x001ea80000300800 */
[----:B------:R-:W2:Y:S04]  /*80cb0*/  LDL.LU R17, [R1+0x294] ;  /* 0x0002940001117983 */ /* 0x000ea80000300800 */
[----:B------:R-:W2:Y:S04]  /*80cc0*/  LDL.LU R18, [R1+0x298] ;  /* 0x0002980001127983 */ /* 0x000ea80000300800 */
        /* <DEDUP_REMOVED lines=15> */
[----:B------:R-:W-:Y:S04]  /*80dc0*/  STL.64 [R1+0x5648], R16 ;  /* 0x0056481001007387 */ /* 0x000fe80000100a00 */
[----:B------:R-:W2:Y:S04]  /*80dd0*/  LDL.LU R25, [R1+0x57f0] ;  /* 0x0057f00001197983 */ /* 0x000ea80000300800 */
[----:B------:R-:W2:Y:S04]  /*80de0*/  LDL.LU R24, [R1+0x57ec] ;  /* 0x0057ec0001187983 */ /* 0x000ea80000300800 */
[----:B------:R3:W-:Y:S02]  /*80df0*/  STL.64 [R1+0x5658], R6 ;  /* 0x0056580601007387 */ /* 0x0007e40000100a00 */
[----:B---3--:R-:W-:-:S02]  /*80e00*/  IMAD.MOV.U32 R6, RZ, RZ, R29 ;  /* 0x000000ffff067224 */ /* 0x008fc400078e001d */
[----:B------:R-:W-:Y:S01]  /*80e10*/  IMAD.MOV.U32 R7, RZ, RZ, R28 ;  /* 0x000000ffff077224 */ /* 0x000fe200078e001c */
[----:B------:R-:W3:Y:S04]  /*80e20*/  LDL.LU R29, [R1+0x57e8] ;  /* 0x0057e800011d7983 */ /* 0x000ee80000300800 */
[----:B------:R-:W2:Y:S04]  /*80e30*/  LDL.LU R28, [R1+0x57e4] ;  /* 0x0057e400011c7983 */ /* 0x000ea80000300800 */
[----:B------:R4:W-:Y:S04]  /*80e40*/  STL.64 [R1+0x5670], R6 ;  /* 0x0056700601007387 */ /* 0x0009e80000100a00 */
[----:B------:R-:W2:Y:S04]  /*80e50*/  LDL.LU R16, [R1+0x2b0] ;  /* 0x0002b00001107983 */ /* 0x000ea80000300800 */
[----:B------:R-:W2:Y:S04]  /*80e60*/  LDL.LU R17, [R1+0x2b4] ;  /* 0x0002b40001117983 */ /* 0x000ea80000300800 */
[----:B------:R-:W2:Y:S04]  /*80e70*/  LDL.LU R18, [R1+0x2b8] ;  /* 0x0002b80001127983 */ /* 0x000ea80000300800 */
[----:B------:R-:W2:Y:S01]  /*80e80*/  LDL.LU R19, [R1+0x2bc] ;  /* 0x0002bc0001137983 */ /* 0x000ea20000300800 */
[----:B----4-:R-:W-:-:S02]  /*80e90*/  IMAD.MOV.U32 R6, RZ, RZ, R0 ;  /* 0x000000ffff067224 */ /* 0x010fc400078e0000 */
[----:B------:R-:W-:Y:S01]  /*80ea0*/  IMAD.MOV.U32 R7, RZ, RZ, R4 ;  /* 0x000000ffff077224 */ /* 0x000fe200078e0004 */
[----:B------:R-:W4:Y:S04]  /*80eb0*/  LDL.LU R0, [R1+0x57e0] ;  /* 0x0057e00001007983 */ /* 0x000f280000300800 */
        /* <DEDUP_REMOVED lines=31> */
[----:B---3--:R-:W-:Y:S01]  /*810b0*/  IMAD.MOV.U32 R7, RZ, RZ, R29 ;  /* 0x000000ffff077224 */ /* 0x008fe200078e001d */
        /* <DEDUP_REMOVED lines=10> */
[----:B----4-:R-:W-:Y:S01]  /*81160*/  IMAD.MOV.U32 R7, RZ, RZ, R0 ;  /* 0x000000ffff077224 */ /* 0x010fe200078e0000 */
[----:B------:R-:W4:Y:S04]  /*81170*/  LDL.LU R4, [R1+0x57c0] ;  /* 0x0057c00001047983 */ /* 0x000f280000300800 */
[----:B------:R-:W3:Y:S04]  /*81180*/  LDL.LU R0, [R1+0x57bc] ;  /* 0x0057bc0001007983 */ /* 0x000ee80000300800 */
[----:B------:R0:W-:Y:S02]  /*81190*/  STL.64 [R1+0x56e8], R6 ;  /* 0x0056e80601007387 */ /* 0x0001e40000100a00 */
        /* <DEDUP_REMOVED lines=22> */
[----:B---3--:R-:W-:-:S02]  /*81300*/  IMAD.MOV.U32 R6, RZ, RZ, R29 ;  /* 0x000000ffff067224 */ /* 0x008fc400078e001d */
[----:B------:R-:W-:Y:S01]  /*81310*/  IMAD.MOV.U32 R7, RZ, RZ, R28 ;  /* 0x000000ffff077224 */ /* 0x000fe200078e001c */
[----:B------:R-:W3:Y:S04]  /*81320*/  LDL.LU R29, [R1+0x57a8] ;  /* 0x0057a800011d7983 */ /* 0x000ee80000300800 */
[----:B------:R-:W3:Y:S01]  /*81330*/  LDL.LU R28, [R1+0x57a4] ;  /* 0x0057a400011c7983 */ /* 0x000ee20000300800 */
[----:B------:R-:W-:-:S03]  /*81340*/  IMAD.MOV.U32 R26, RZ, RZ, R0 ;  /* 0x000000ffff1a7224 */ /* 0x000fc600078e0000 */
[----:B------:R-:W-:Y:S01]  /*81350*/  STL.64 [R1+0x5738], R6 ;  /* 0x0057380601007387 */ /* 0x000fe20000100a00 */
[----:B----4-:R-:W-:-:S03]  /*81360*/  IMAD.MOV.U32 R27, RZ, RZ, R4 ;  /* 0x000000ffff1b7224 */ /* 0x010fc600078e0004 */
[----:B--2---:R-:W-:Y:S04]  /*81370*/  STL.64 [R1+0x56f8], R18 ;  /* 0x0056f81201007387 */ /* 0x004fe80000100a00 */
[----:B------:R0:W-:Y:S04]  /*81380*/  STL.64 [R1+0x56f0], R16 ;  /* 0x0056f01001007387 */ /* 0x0001e80000100a00 */
[----:B0-----:R-:W2:Y:S04]  /*81390*/  LDL.LU R16, [R1+0x320] ;  /* 0x0003200001107983 */ /* 0x001ea80000300800 */
[----:B------:R-:W2:Y:S04]  /*813a0*/  LDL.LU R17, [R1+0x324] ;  /* 0x0003240001117983 */ /* 0x000ea80000300800 */
[----:B------:R-:W4:Y:S04]  /*813b0*/  LDL.LU R18, [R1+0x328] ;  /* 0x0003280001127983 */ /* 0x000f280000300800 */
[----:B------:R-:W4:Y:S04]  /*813c0*/  LDL.LU R19, [R1+0x32c] ;  /* 0x00032c0001137983 */ /* 0x000f280000300800 */
        /* <DEDUP_REMOVED lines=8> */
[----:B--2---:R-:W-:Y:S04]  /*81450*/  STL.64 [R1+0x5750], R6 ;  /* 0x0057500601007387 */ /* 0x004fe80000100a00 */
[----:B------:R-:W-:Y:S04]  /*81460*/  STL.64 [R1+0x5748], R4 ;  /* 0x0057480401007387 */ /* 0x000fe80000100a00 */
[----:B------:R-:W2:Y:S04]  /*81470*/  LDL.LU R2, [R1+0x579c] ;  /* 0x00579c0001027983 */ /* 0x000ea80000300800 */
[----:B------:R-:W2:Y:S04]  /*81480*/  LDL.LU R3, [R1+0x5798] ;  /* 0x0057980001037983 */ /* 0x000ea80000300800 */
        /* <DEDUP_REMOVED lines=10> */
[----:B---3--:R-:W-:-:S02]  /*81530*/  IMAD.MOV.U32 R26, RZ, RZ, R28 ;  /* 0x000000ffff1a7224 */ /* 0x008fc400078e001c */
[----:B------:R-:W-:Y:S01]  /*81540*/  IMAD.MOV.U32 R27, RZ, RZ, R29 ;  /* 0x000000ffff1b7224 */ /* 0x000fe200078e001d */
[----:B------:R-:W3:Y:S04]  /*81550*/  LDL.LU R28, [R1+0x578c] ;  /* 0x00578c00011c7983 */ /* 0x000ee80000300800 */
[----:B------:R-:W3:Y:S04]  /*81560*/  LDL.LU R29, [R1+0x5788] ;  /* 0x00578800011d7983 */ /* 0x000ee80000300800 */
[----:B--2---:R-:W-:Y:S04]  /*81570*/  STL.64 [R1+0x5768], R6 ;  /* 0x0057680601007387 */ /* 0x004fe80000100a00 */
[----:B------:R0:W-:Y:S04]  /*81580*/  STL.64 [R1+0x5760], R4 ;  /* 0x0057600401007387 */ /* 0x0001e80000100a00 */
[----:B0-----:R-:W2:Y:S04]  /*81590*/  LDL.LU R4, [R1+0x370] ;  /* 0x0003700001047983 */ /* 0x001ea80000300800 */
[----:B------:R-:W2:Y:S04]  /*815a0*/  LDL.LU R5, [R1+0x374] ;  /* 0x0003740001057983 */ /* 0x000ea80000300800 */
[----:B------:R-:W2:Y:S04]  /*815b0*/  LDL.LU R6, [R1+0x378] ;  /* 0x0003780001067983 */ /* 0x000ea80000300800 */
[----:B------:R-:W2:Y:S04]  /*815c0*/  LDL.LU R7, [R1+0x37c] ;  /* 0x00037c0001077983 */ /* 0x000ea80000300800 */
[----:B--2---:R-:W-:Y:S04]  /*815d0*/  STL.64 [R1+0x5780], R6 ;  /* 0x0057800601007387 */ /* 0x004fe80000100a00 */
[----:B------:R0:W-:Y:S04]  /*815e0*/  STL.64 [R1+0x5778], R4 ;  /* 0x0057780401007387 */ /* 0x0001e80000100a00 */
[----:B0-----:R-:W2:Y:S04]  /*815f0*/  LDL.LU R4, [R1+0x380] ;  /* 0x0003800001047983 */ /* 0x001ea80000300800 */
[----:B------:R-:W2:Y:S04]  /*81600*/  LDL.LU R5, [R1+0x384] ;  /* 0x0003840001057983 */ /* 0x000ea80000300800 */
[----:B------:R-:W2:Y:S04]  /*81610*/  LDL.LU R6, [R1+0x388] ;  /* 0x0003880001067983 */ /* 0x000ea80000300800 */
[----:B------:R-:W2:Y:S04]  /*81620*/  LDL.LU R7, [R1+0x38c] ;  /* 0x00038c0001077983 */ /* 0x000ea80000300800 */
[----:B----4-:R-:W-:Y:S04]  /*81630*/  STL.64 [R1+0x5710], R18 ;  /* 0x0057101201007387 */ /* 0x010fe80000100a00 */
[----:B------:R0:W-:Y:S04]  /*81640*/  STL.64 [R1+0x5708], R16 ;  /* 0x0057081001007387 */ /* 0x0001e80000100a00 */
[----:B0-----:R-:W4:Y:S04]  /*81650*/  LDL.LU R16, [R1+0x330] ;  /* 0x0003300001107983 */ /* 0x001f280000300800 */
[----:B------:R-:W4:Y:S04]  /*81660*/  LDL.LU R17, [R1+0x334] ;  /* 0x0003340001117983 */ /* 0x000f280000300800 */
[----:B------:R-:W2:Y:S04]  /*81670*/  LDL.LU R18, [R1+0x338] ;  /* 0x0003380001127983 */ /* 0x000ea80000300800 */
[----:B------:R-:W2:Y:S01]  /*81680*/  LDL.LU R19, [R1+0x33c] ;  /* 0x00033c0001137983 */ /* 0x000ea20000300800 */
[----:B------:R-:W-:-:S03]  /*81690*/  IMAD.MOV.U32 R10, RZ, RZ, R25 ;  /* 0x000000ffff0a7224 */ /* 0x000fc600078e0019 */
[----:B--2---:R-:W-:Y:S04]  /*816a0*/  STL.64 [R1+0x5728], R18 ;  /* 0x0057281201007387 */ /* 0x004fe80000100a00 */
[----:B----4-:R0:W-:Y:S04]  /*816b0*/  STL.64 [R1+0x5720], R16 ;  /* 0x0057201001007387 */ /* 0x0101e80000100a00 */
[----:B0-----:R-:W2:Y:S04]  /*816c0*/  LDL.LU R16, [R1+0x340] ;  /* 0x0003400001107983 */ /* 0x001ea80000300800 */
[----:B------:R-:W2:Y:S04]  /*816d0*/  LDL.LU R17, [R1+0x344] ;  /* 0x0003440001117983 */ /* 0x000ea80000300800 */
[----:B------:R-:W2:Y:S04]  /*816e0*/  LDL.LU R18, [R1+0x348] ;  /* 0x0003480001127983 */ /* 0x000ea80000300800 */
[----:B------:R-:W2:Y:S04]  /*816f0*/  LDL.LU R19, [R1+0x34c] ;  /* 0x00034c0001137983 */ /* 0x000ea80000300800 */
[----:B------:R-:W-:Y:S04]  /*81700*/  STL.64 [R1+0x55a8], R22 ;  /* 0x0055a81601007387 */ /* 0x000fe80000100a00 */
[----:B------:R0:W-:Y:S04]  /*81710*/  STL.64 [R1+0x55a0], R20 ;  /* 0x0055a01401007387 */ /* 0x0001e80000100a00 */
[----:B0-----:R-:W4:Y:S04]  /*81720*/  LDL.LU R20, [R1+0x240] ;  /* 0x0002400001147983 */ /* 0x001f280000300800 */
[----:B------:R-:W4:Y:S04]  /*81730*/  LDL.LU R21, [R1+0x244] ;  /* 0x0002440001157983 */ /* 0x000f280000300800 */
[----:B------:R-:W2:Y:S04]  /*81740*/  LDL.LU R22, [R1+0x248] ;  /* 0x0002480001167983 */ /* 0x000ea80000300800 */
[----:B------:R-:W2:Y:S01]  /*81750*/  LDL.LU R23, [R1+0x24c] ;  /* 0x00024c0001177983 */ /* 0x000ea20000300800 */
[----:B------:R-:W-:-:S02]  /*81760*/  IMAD.MOV.U32 R11, RZ, RZ, R24 ;  /* 0x000000ffff0b7224 */ /* 0x000fc400078e0018 */
[C---:B------:R-:W-:Y:S01]  /*81770*/  HMMA.16816.F32 R24, R12.reuse, R26, R4 ;  /* 0x0000001a0c18723c */ /* 0x040fe20000001804 */
[----:B--2---:R-:W-:Y:S04]  /*81780*/  STL.64 [R1+0x55c0], R22 ;  /* 0x0055c01601007387 */ /* 0x004fe80000100a00 */
[----:B----4-:R0:W-:Y:S04]  /*81790*/  STL.64 [R1+0x55b8], R20 ;  /* 0x0055b81401007387 */ /* 0x0101e80000100a00 */
[----:B0-----:R-:W2:Y:S04]  /*817a0*/  LDL.LU R20, [R1+0x250] ;  /* 0x0002500001147983 */ /* 0x001ea80000300800 */
[----:B------:R-:W2:Y:S04]  /*817b0*/  LDL.LU R21, [R1+0x254] ;  /* 0x0002540001157983 */ /* 0x000ea80000300800 */
[----:B------:R-:W2:Y:S04]  /*817c0*/  LDL.LU R22, [R1+0x258] ;  /* 0x0002580001167983 */ /* 0x000ea80000300800 */
[----:B------:R-:W2:Y:S04]  /*817d0*/  LDL.LU R23, [R1+0x25c] ;  /* 0x00025c0001177983 */ /* 0x000ea80000300800 */
[----:B------:R-:W4:Y:S04]  /*817e0*/  LDL.LU.64 R6, [R1+0x5780] ;  /* 0x0057800001067983 */ /* 0x000f280000300a00 */
[----:B------:R-:W4:Y:S04]  /*817f0*/  LDL.LU.64 R4, [R1+0x5778] ;  /* 0x0057780001047983 */ /* 0x000f280000300a00 */
[----:B------:R-:W-:Y:S04]  /*81800*/  STL.64 [R1+0x380], R24 ;  /* 0x0003801801007387 */ /* 0x000fe80000100a00 */
[----:B------:R0:W-:Y:S04]  /*81810*/  STL.64 [R1+0x388], R26 ;  /* 0x0003881a01007387 */ /* 0x0001e80000100a00 */
[----:B0-----:R-:W4:Y:S02]  /*81820*/  LDL.LU.64 R26, [R1+0x5770] ;  /* 0x00577000011a7983 */ /* 0x001f240000300a00 */
[----:B----4-:R-:W-:Y:S02]  /*81830*/  HMMA.16816.F32 R24, R12, R26, R4 ;  /* 0x0000001a0c18723c */ /* 0x010fe40000001804 */
[----:B------:R-:W4:Y:S04]  /*81840*/  LDL.LU.64 R6, [R1+0x5768] ;  /* 0x0057680001067983 */ /* 0x000f280000300a00 */
[----:B------:R-:W4:-:S13]  /*81850*/  LDL.LU.64 R4, [R1+0x5760] ;  /* 0x0057600001047983 */ /* 0x000f1a0000300a00 */
        /* <DEDUP_REMOVED lines=10> */
[----:B------:R-:W4:-:S15]  /*81900*/  LDL.LU.64 R6, [R1+0x5738] ;  /* 0x0057380001067983 */ /* 0x000f1e0000300a00 */
[----:B------:R-:W-:Y:S02]  /*81910*/  NOP ;  /* 0x0000000000007918 */ /* 0x000fe40000000000 */
[----:B------:R-:W-:Y:S04]  /*81920*/  STL.64 [R1+0x350], R24 ;  /* 0x0003501801007387 */ /* 0x000fe80000100a00 */
[----:B------:R0:W-:Y:S04]  /*81930*/  STL.64 [R1+0x358], R26 ;  /* 0x0003581a01007387 */ /* 0x0001e80000100a00 */
[----:B0-----:R-:W2:Y:S04]  /*81940*/  LDL.LU.64 R26, [R1+0x5730] ;  /* 0x00573000011a7983 */ /* 0x001ea80000300a00 */
[----:B------:R-:W2:Y:S01]  /*81950*/  LDL R25, [R1+0xda4] ;  /* 0x000da40001197983 */ /* 0x000ea20000100800 */
[----:B----4-:R-:W-:Y:S03]  /*81960*/  HMMA.16816.F32 R4, R12, R6, R16 ;  /* 0x000000060c04723c */ /* 0x010fe60000001810 */
[----:B------:R-:W4:Y:S04]  /*81970*/  LDL.LU.64 R18, [R1+0x5728] ;  /* 0x0057280001127983 */ /* 0x000f280000300a00 */
[----:B------:R-:W4:-:S12]  /*81980*/  LDL.LU.64 R16, [R1+0x5720] ;  /* 0x0057200001107983 */ /* 0x000f180000300a00 */
        /* <DEDUP_REMOVED lines=82> */
[----:B------:R-:W2:-:S15]  /*81eb0*/  LDL.LU.64 R18, [R1+0x55d8] ;  /* 0x0055d80001127983 */ /* 0x000e9e0000300a00 */
[----:B------:R-:W-:Y:S02]  /*81ec0*/  NOP ;  /* 0x0000000000007918 */ /* 0x000fe40000000000 */
[----:B------:R-:W-:Y:S04]  /*81ed0*/  STL.64 [R1+0x260], R4 ;  /* 0x0002600401007387 */ /* 0x000fe80000100a00 */
[----:B------:R0:W-:Y:S04]  /*81ee0*/  STL.64 [R1+0x268], R6 ;  /* 0x0002680601007387 */ /* 0x0001e80000100a00 */
[----:B0-----:R-:W4:Y:S04]  /*81ef0*/  LDL.LU.64 R6, [R1+0x55d0] ;  /* 0x0055d00001067983 */ /* 0x001f280000300a00 */
[----:B------:R-:W3:Y:S04]  /*81f00*/  LDL.LU R5, [R1+0x55c8] ;  /* 0x0055c80001057983 */ /* 0x000ee80000300800 */
[----:B------:R-:W3:Y:S01]  /*81f10*/  LDL R4, [R1+0x33b0] ;  /* 0x0033b00001047983 */ /* 0x000ee20000100800 */
[----:B--2---:R-:W-:Y:S03]  /*81f20*/  HMMA.16816.F32 R16, R12, R18, R20 ;  /* 0x000000120c10723c */ /* 0x004fe60000001814 */
[----:B------:R-:W2:Y:S04]  /*81f30*/  LDL.LU.64 R22, [R1+0x55c0] ;  /* 0x0055c00001167983 */ /* 0x000ea80000300a00 */
[----:B------:R-:W2:-:S12]  /*81f40*/  LDL.LU.64 R20, [R1+0x55b8] ;  /* 0x0055b80001147983 */ /* 0x000e980000300a00 */
[----:B------:R-:W-:Y:S04]  /*81f50*/  STL.64 [R1+0x250], R16 ;  /* 0x0002501001007387 */ /* 0x000fe80000100a00 */
[----:B------:R0:W-:Y:S04]  /*81f60*/  STL.64 [R1+0x258], R18 ;  /* 0x0002581201007387 */ /* 0x0001e80000100a00 */
[----:B0-----:R-:W2:Y:S02]  /*81f70*/  LDL.LU.64 R18, [R1+0x55b0] ;  /* 0x0055b00001127983 */ /* 0x001ea40000300a00 */
[----:B--2---:R-:W-:Y:S02]  /*81f80*/  HMMA.16816.F32 R16, R12, R18, R20 ;  /* 0x000000120c10723c */ /* 0x004fe40000001814 */
[----:B------:R-:W2:Y:S04]  /*81f90*/  LDL.LU.64 R22, [R1+0x55a8] ;  /* 0x0055a80001167983 */ /* 0x000ea80000300a00 */
[----:B------:R-:W2:-:S13]  /*81fa0*/  LDL.LU.64 R20, [R1+0x55a0] ;  /* 0x0055a00001147983 */ /* 0x000e9a0000300a00 */
        /* <DEDUP_REMOVED lines=27> */
[----:B------:R-:W3:Y:S01]  /*82160*/  LDL.LU.64 R16, [R1+0x5530] ;  /* 0x0055300001107983 */ /* 0x000ee20000300a00 */
[----:B--2---:R-:W-:-:S15]  /*82170*/  HMMA.16816.F32 R20, R12, R26, R20 ;  /* 0x0000001a0c14723c */ /* 0x004fde0000001814 */
[----:B------:R-:W-:-:S04]  /*82180*/  NOP ;  /* 0x0000000000007918 */ /* 0x000fc80000000000 */
[----:B------:R-:W-:Y:S04]  /*82190*/  STL.64 [R1+0x1f0], R20 ;  /* 0x0001f01401007387 */ /* 0x000fe80000100a00 */
[----:B------:R0:W-:Y:S04]  /*821a0*/  STL.64 [R1+0x1f8], R22 ;  /* 0x0001f81601007387 */ /* 0x0001e80000100a00 */
[----:B0-----:R-:W3:Y:S04]  /*821b0*/  LDL.LU.64 R22, [R1+0x5528] ;  /* 0x0055280001167983 */ /* 0x001ee80000300a00 */
[----:B------:R-:W2:Y:S01]  /*821c0*/  LDL.LU.64 R20, [R1+0x5520] ;  /* 0x0055200001147983 */ /* 0x000ea20000300a00 */
[----:B---3--:R-:W-:-:S15]  /*821d0*/  HMMA.16816.F32 R16, R12, R22, R16 ;  /* 0x000000160c10723c */ /* 0x008fde0000001810 */
[----:B------:R-:W-:-:S04]  /*821e0*/  NOP ;  /* 0x0000000000007918 */ /* 0x000fc80000000000 */
[----:B------:R-:W-:Y:S04]  /*821f0*/  STL.64 [R1+0x1e0], R16 ;  /* 0x0001e01001007387 */ /* 0x000fe80000100a00 */
[----:B------:R0:W-:Y:S04]  /*82200*/  STL.64 [R1+0x1e8], R18 ;  /* 0x0001e81201007387 */ /* 0x0001e80000100a00 */
[----:B0-----:R-:W2:Y:S04]  /*82210*/  LDL.LU.64 R18, [R1+0x5518] ;  /* 0x0055180001127983 */ /* 0x001ea80000300a00 */
[----:B------:R-:W3:Y:S01]  /*82220*/  LDL.LU.64 R16, [R1+0x5510] ;  /* 0x0055100001107983 */ /* 0x000ee20000300a00 */
[----:B------:R-:W-:-:S02]  /*82230*/  IMAD.MOV.U32 R8, RZ, RZ, R29 ;  /* 0x000000ffff087224 */ /* 0x000fc400078e001d */
[----:B------:R-:W-:-:S07]  /*82240*/  IMAD.MOV.U32 R9, RZ, RZ, R28 ;  /* 0x000000ffff097224 */ /* 0x000fce00078e001c */
[----:B----4-:R-:W-:-:S15]  /*82250*/  HMMA.16816.F32 R8, R12, R6, R8 ;  /* 0x000000060c08723c */ /* 0x010fde0000001808 */
[----:B------:R-:W-:-:S04]  /*82260*/  NOP ;  /* 0x0000000000007918 */ /* 0x000fc80000000000 */
[----:B------:R-:W-:Y:S02]  /*82270*/  IMAD.MOV.U32 R28, RZ, RZ, R11 ;  /* 0x000000ffff1c7224 */ /* 0x000fe400078e000b */
[----:B------:R-:W-:Y:S02]  /*82280*/  IMAD.MOV.U32 R29, RZ, RZ, R10 ;  /* 0x000000ffff1d7224 */ /* 0x000fe400078e000a */
[----:B---3--:R-:W-:Y:S02]  /*82290*/  IMAD.MOV.U32 R22, RZ, RZ, R17 ;  /* 0x000000ffff167224 */ /* 0x008fe400078e0011 */
[----:B------:R-:W-:-:S07]  /*822a0*/  IMAD.MOV.U32 R23, RZ, RZ, R16 ;  /* 0x000000ffff177224 */ /* 0x000fce00078e0010 */
[----:B--2---:R-:W-:Y:S01]  /*822b0*/  HMMA.16816.F32 R16, R12, R18, R20 ;  /* 0x000000120c10723c */ /* 0x004fe20000001814 */
[----:B------:R-:W0:Y:S04]  /*822c0*/  LDSM.16.M88.4 R20, [R4+UR5] ;  /* 0x000000050414783b */ /* 0x000e280008000200 */
[----:B------:R-:W-:-:S14]  /*822d0*/  LDSM.16.M88.4 R12, [R4+UR5+0x2000] ;  /* 0x00200005040c783b */ /* 0x000fdc0008000200 */
[----:B------:R-:W-:Y:S04]  /*822e0*/  STL.64 [R1+0x1d0], R16 ;  /* 0x0001d01001007387 */ /* 0x000fe80000100a00 */
[----:B------:R-:W-:Y:S04]  /*822f0*/  STL.64 [R1+0x1d8], R18 ;  /* 0x0001d81201007387 */ /* 0x000fe80000100a00 */
[----:B------:R-:W1:Y:S04]  /*82300*/  LDSM.16.M88.4 R16, [R4+UR5+0x1000] ;  /* 0x001000050410783b */ /* 0x000e680008000200 */
[----:B------:R-:W-:Y:S04]  /*82310*/  STL.64 [R1+0x1c0], R8 ;  /* 0x0001c00801007387 */ /* 0x000fe80000100a00 */
[----:B------:R-:W-:Y:S04]  /*82320*/  STL [R1+0x517c], R28 ;  /* 0x00517c1c01007387 */ /* 0x000fe80000100800 */
[----:B------:R-:W-:Y:S04]  /*82330*/  STL [R1+0x5178], R29 ;  /* 0x0051781d01007387 */ /* 0x000fe80000100800 */
[----:B0-----:R-:W-:Y:S04]  /*82340*/  STL.64 [R1+0x1b0], R20 ;  /* 0x0001b01401007387 */ /* 0x001fe80000100a00 */
[----:B------:R-:W-:Y:S04]  /*82350*/  STL.64 [R1+0x1b8], R22 ;  /* 0x0001b81601007387 */ /* 0x000fe80000100a00 */
[----:B------:R-:W0:Y:S04]  /*82360*/  LDSM.16.M88.4 R20, [R4+UR5+0x3000] ;  /* 0x003000050414783b */ /* 0x000e280008000200 */
[----:B------:R-:W-:Y:S04]  /*82370*/  LDSM.16.MT88.4 R8, [R25+UR5+0x20800] ;  /* 0x020800051908783b */ /* 0x000fe80008004200 */
[----:B------:R-:W-:Y:S04]  /*82380*/  LDSM.16.M88.4 R24, [R4+UR5+0x13000] ;  /* 0x013000050418783b */ /* 0x000fe80008000200 */
[----:B-1----:R-:W-:Y:S04]  /*82390*/  STL.64 [R1+0x1a0], R16 ;  /* 0x0001a01001007387 */ /* 0x002fe80000100a00 */
[----:B------:R-:W-:Y:S04]  /*823a0*/  STL.64 [R1+0x1a8], R18 ;  /* 0x0001a81201007387 */ /* 0x000fe80000100a00 */
[----:B------:R-:W1:Y:S04]  /*823b0*/  LDSM.16.M88.4 R16, [R4+UR5+0x4000] ;  /* 0x004000050410783b */ /* 0x000e680008000200 */
[----:B------:R-:W-:Y:S04]  /*823c0*/  STL.64 [R1+0x190], R12 ;  /* 0x0001900c01007387 */ /* 0x000fe80000100a00 */
[----:B------:R-:W-:Y:S04]  /*823d0*/  STL.64 [R1+0x198], R14 ;  /* 0x0001980e01007387 */ /* 0x000fe80000100a00 */
[----:B------:R-:W2:Y:S04]  /*823e0*/  LDSM.16.M88.4 R12, [R4+UR5+0x5000] ;  /* 0x00500005040c783b */ /* 0x000ea80008000200 */
[----:B0-----:R-:W-:Y:S04]  /*823f0*/  STL.64 [R1+0x180], R20 ;  /* 0x0001801401007387 */ /* 0x001fe80000100a00 */
[----:B------:R-:W-:Y:S04]  /*82400*/  STL.64 [R1+0x188], R22 ;  /* 0x0001881601007387 */ /* 0x000fe80000100a00 */
[----:B------:R-:W0:Y:S04]  /*82410*/  LDSM.16.M88.4 R20, [R4+UR5+0x6000] ;  /* 0x006000050414783b */ /* 0x000e280008000200 */
[----:B-1----:R-:W-:Y:S04]  /*82420*/  STL.64 [R1+0x170], R16 ;  /* 0x0001701001007387 */ /* 0x002fe80000100a00 */
[----:B------:R-:W-:Y:S04]  /*82430*/  STL.64 [R1+0x178], R18 ;  /* 0x0001781201007387 */ /* 0x000fe80000100a00 */
[----:B------:R-:W1:Y:S04]  /*82440*/  LDSM.16.M88.4 R16, [R4+UR5+0x7000] ;  /* 0x007000050410783b */ /* 0x000e680008000200 */
[----:B--2---:R-:W-:Y:S04]  /*82450*/  STL.64 [R1+0x160], R12 ;  /* 0x0001600c01007387 */ /* 0x004fe80000100a00 */
[----:B------:R-:W-:Y:S04]  /*82460*/  STL.64 [R1+0x168], R14 ;  /* 0x0001680e01007387 */ /* 0x000fe80000100a00 */
[----:B------:R-:W2:Y:S04]  /*82470*/  LDSM.16.M88.4 R12, [R4+UR5+0x8000] ;  /* 0x00800005040c783b */ /* 0x000ea80008000200 */
[----:B0-----:R-:W-:Y:S04]  /*82480*/  STL.64 [R1+0x150], R20 ;  /* 0x0001501401007387 */ /* 0x001fe80000100a00 */
[----:B------:R-:W-:Y:S04]  /*82490*/  STL.64 [R1+0x158], R22 ;  /* 0x0001581601007387 */ /* 0x000fe80000100a00 */
[----:B------:R-:W-:Y:S04]  /*824a0*/  LDSM.16.M88.4 R20, [R4+UR5+0xb000] ;  /* 0x00b000050414783b */ /* 0x000fe80008000200 */
[----:B-1----:R-:W-:Y:S04]  /*824b0*/  STL.64 [R1+0x140], R16 ;  /* 0x0001401001007387 */ /* 0x002fe80000100a00 */
[----:B------:R-:W-:Y:S04]  /*824c0*/  STL.64 [R1+0x148], R18 ;  /* 0x0001481201007387 */ /* 0x000fe80000100a00 */
[----:B------:R-:W-:Y:S04]  /*824d0*/  LDSM.16.M88.4 R16, [R4+UR5+0xa000] ;  /* 0x00a000050410783b */ /* 0x000fe80008000200 */
[----:B--2---:R-:W-:Y:S01]  /*824e0*/  STL.64 [R1+0x130], R12 ;  /* 0x0001300c01007387 */ /* 0x004fe20000100a00 */
        /* <DEDUP_REMOVED lines=23> */
[----:B------:R0:W-:Y:S04]  /*82660*/  STL.64 [R1+0xc8], R14 ;  /* 0x0000c80e01007387 */ /* 0x0001e80000100a00 */
[----:B0-----:R-:W3:Y:S04]  /*82670*/  LDL R15, [R1+0xd28] ;  /* 0x000d2800010f7983 */ /* 0x001ee80000100800 */
[----:B-1----:R-:W-:Y:S04]  /*82680*/  STL.64 [R1+0xb0], R16 ;  /* 0x0000b01001007387 */ /* 0x002fe80000100a00 */
[----:B------:R-:W-:Y:S04]  /*82690*/  STL.64 [R1+0xb8], R18 ;  /* 0x0000b81201007387 */ /* 0x000fe80000100a00 */
[----:B------:R-:W0:Y:S04]  /*826a0*/  LDSM.16.M88.4 R16, [R4+UR5+0x12000] ;  /* 0x012000050410783b */ /* 0x000e280008000200 */
[----:B--2---:R-:W-:Y:S04]  /*826b0*/  STL.64 [R1+0xa0], R20 ;  /* 0x0000a01401007387 */ /* 0x004fe80000100a00 */
[----:B------:R-:W-:Y:S04]  /*826c0*/  STL.64 [R1+0xa8], R22 ;  /* 0x0000a81601007387 */ /* 0x000fe80000100a00 */
        /* <DEDUP_REMOVED lines=21> */
[----:B------:R-:W-:Y:S04]  /*82820*/  LDSM.16.M88.4 R16, [R4+UR5+0x1b000] ;  /* 0x01b000050410783b */ /* 0x000fe80008000200 */
[----:B--2---:R-:W-:Y:S04]  /*82830*/  STL.64 [R1+0x20], R24 ;  /* 0x0000201801007387 */ /* 0x004fe80000100a00 */
[----:B------:R-:W-:Y:S04]  /*82840*/  STL.64 [R1+0x28], R26 ;  /* 0x0000281a01007387 */ /* 0x000fe80000100a00 */
[----:B------:R-:W0:Y:S04]  /*82850*/  LDSM.16.M88.4 R24, [R4+UR5+0x1c000] ;  /* 0x01c000050418783b */ /* 0x000e280008000200 */
[----:B-1----:R-:W-:Y:S04]  /*82860*/  STL.64 [R1+0x10], R20 ;  /* 0x0000101401007387 */ /* 0x002fe80000100a00 */
[----:B------:R-:W-:Y:S04]  /*82870*/  STL.64 [R1+0x18], R22 ;  /* 0x0000181601007387 */ /* 0x000fe80000100a00 */
[----:B------:R-:W1:Y:S04]  /*82880*/  LDSM.16.M88.4 R20, [R4+UR5+0x1d000] ;  /* 0x01d000050414783b */ /* 0x000e680008000200 */
[----:B0-----:R-:W-:Y:S04]  /*82890*/  STL [R1+0x4e5c], R26 ;  /* 0x004e5c1a01007387 */ /* 0x001fe80000100800 */
[----:B------:R-:W-:Y:S04]  /*828a0*/  STL.64 [R1], R16 ;  /* 0x0000001001007387 */ /* 0x000fe80000100a00 */
[----:B------:R-:W-:Y:S04]  /*828b0*/  STL.64 [R1+0x8], R18 ;  /* 0x0000081201007387 */ /* 0x000fe80000100a00 */
[----:B------:R-:W0:Y:S04]  /*828c0*/  LDSM.16.M88.4 R16, [R4+UR5+0x1e000] ;  /* 0x01e000050410783b */ /* 0x000e280008000200 */
[----:B------:R-:W-:Y:S04]  /*828d0*/  STL [R1+0x4e58], R27 ;  /* 0x004e581b01007387 */ /* 0x000fe80000100800 */
[----:B-1----:R-:W-:Y:S04]  /*828e0*/  STL.64 [R1+0x5340], R22 ;  /* 0x0053401601007387 */ /* 0x002fe80000100a00 */
[----:B------:R1:W-:Y:S04]  /*828f0*/  STL.64 [R1+0x5338], R20 ;  /* 0x0053381401007387 */ /* 0x0003e80000100a00 */
[----:B-1----:R-:W2:Y:S04]  /*82900*/  LDL.LU.64 R20, [R1+0x1b0] ;  /* 0x0001b00001147983 */ /* 0x002ea80000300a00 */
[----:B0-----:R-:W-:Y:S04]  /*82910*/  STL [R1+0x5324], R18 ;  /* 0x0053241201007387 */ /* 0x001fe80000100800 */
[----:B------:R-:W-:Y:S04]  /*82920*/  STL [R1+0x5320], R19 ;  /* 0x0053201301007387 */ /* 0x000fe80000100800 */
[----:B------:R0:W-:Y:S04]  /*82930*/  STL.64 [R1+0x5488], R16 ;  /* 0x0054881001007387 */ /* 0x0001e80000100a00 */
[----:B0-----:R-:W2:Y:S04]  /*82940*/  LDL.LU R16, [R1+0x5b0] ;  /* 0x0005b00001107983 */ /* 0x001ea80000300800 */
[----:B------:R-:W2:Y:S04]  /*82950*/  LDL.LU R17, [R1+0x5b4] ;  /* 0x0005b40001117983 */ /* 0x000ea80000300800 */
[----:B------:R-:W2:Y:S01]  /*82960*/  LDL.LU R18, [R1+0x5b8] ;  /* 0x0005b80001127983 */ /* 0x000ea20000300800 */
[----:B------:R-:W-:-:S03]  /*82970*/  IMAD.MOV.U32 R19, RZ, RZ, R5 ;  /* 0x000000ffff137224 */ /* 0x000fc600078e0005 */
[----:B------:R-:W0:Y:S04]  /*82980*/  LDSM.16.M88.4 R4, [R4+UR5+0x1f000] ;  /* 0x01f000050404783b */ /* 0x000e280008000200 */
[----:B---3--:R-:W1:Y:S04]  /*82990*/  LDSM.16.MT88.4 R12, [R15+UR5+0x20800] ;  /* 0x020800050f0c783b */ /* 0x008e680008004200 */
[----:B0-----:R0:W-:Y:S04]  /*829a0*/  STL [R1+0x52ec], R4 ;  /* 0x0052ec0401007387 */ /* 0x0011e80000100800 */
[----:B------:R3:W-:Y:S04]  /*829b0*/  STL [R1+0x52e8], R5 ;  /* 0x0052e80501007387 */ /* 0x0007e80000100800 */
[----:B------:R4:W-:Y:S04]  /*829c0*/  STL [R1+0x4fc4], R6 ;  /* 0x004fc40601007387 */ /* 0x0009e80000100800 */
[----:B------:R4:W-:Y:S04]  /*829d0*/  STL [R1+0x4fc0], R7 ;  /* 0x004fc00701007387 */ /* 0x0009e80000100800 */
[----:B0-----:R-:W2:Y:S01]  /*829e0*/  LDL.LU R4, [R1+0x5a0] ;  /* 0x0005a00001047983 */ /* 0x001ea20000300800 */
[----:B---3--:R-:W-:-:S03]  /*829f0*/  IMAD.MOV.U32 R5, RZ, RZ, R3 ;  /* 0x000000ffff057224 */ /* 0x008fc600078e0003 */
[----:B-1----:R-:W-:Y:S01]  /*82a00*/  STL [R1+0x52d4], R14 ;  /* 0x0052d40e01007387 */ /* 0x002fe20000100800 */
[----:B----4-:R-:W-:-:S03]  /*82a10*/  IMAD.MOV.U32 R6, RZ, RZ, R2 ;  /* 0x000000ffff067224 */ /* 0x010fc600078e0002 */
[----:B------:R-:W-:Y:S01]  /*82a20*/  STL [R1+0x52d0], R15 ;  /* 0x0052d00f01007387 */ /* 0x000fe20000100800 */
[----:B------:R-:W-:-:S03]  /*82a30*/  IMAD.MOV.U32 R7, RZ, RZ, R0 ;  /* 0x000000ffff077224 */ /* 0x000fc600078e0000 */
[----:B------:R-:W-:Y:S01]  /*82a40*/  STL.64 [R1+0x54a0], R12 ;  /* 0x0054a00c01007387 */ /* 0x000fe20000100a00 */
[----:B--2---:R-:W-:-:S15]  /*82a50*/  HMMA.16816.F32 R16, R8, R20, R16 ;  /* 0x000000140810723c */ /* 0x004fde0000001810 */
[----:B------:R-:W-:-:S04]  /*82a60*/  NOP ;  /* 0x0000000000007918 */ /* 0x000fc80000000000 */
[----:B------:R0:W-:Y:S01]  /*82a70*/  STL [R1+0x5b0], R16 ;  /* 0x0005b01001007387 */ /* 0x0001e20000100800 */
[----:B------:R-:W-:Y:S02]  /*82a80*/  IMAD.MOV.U32 R3, RZ, RZ, R17 ;  /* 0x000000ffff037224 */ /* 0x000fe400078e0011 */
[----:B------:R-:W-:Y:S02]  /*82a90*/  IMAD.MOV.U32 R2, RZ, RZ, R18 ;  /* 0x000000ffff027224 */ /* 0x000fe400078e0012 */
[----:B------:R-:W-:Y:S01]  /*82aa0*/  IMAD.MOV.U32 R0, RZ, RZ, R19 ;  /* 0x000000ffff007224 */ /* 0x000fe200078e0013 */
[----:B0-----:R-:W2:Y:S04]  /*82ab0*/  LDL.LU R16, [R1+0x550] ;  /* 0x0005500001107983 */ /* 0x001ea80000300800 */
[----:B------:R-:W2:Y:S04]  /*82ac0*/  LDL.LU R17, [R1+0x554] ;  /* 0x0005540001117983 */ /* 0x000ea80000300800 */
[----:B------:R-:W3:Y:S04]  /*82ad0*/  LDL.LU R18, [R1+0x558] ;  /* 0x0005580001127983 */ /* 0x000ee80000300800 */
[----:B------:R-:W3:Y:S04]  /*82ae0*/  LDL.LU R19, [R1+0x55c] ;  /* 0x00055c0001137983 */ /* 0x000ee80000300800 */
[----:B---3--:R-:W-:Y:S04]  /*82af0*/  STL.64 [R1+0x54d8], R18 ;  /* 0x0054d81201007387 */ /* 0x008fe80000100a00 */
[----:B--2---:R0:W-:Y:S04]  /*82b00*/  STL.64 [R1+0x54d0], R16 ;  /* 0x0054d01001007387 */ /* 0x0041e80000100a00 */
[----:B0-----:R-:W2:Y:S04]  /*82b10*/  LDL.LU.64 R16, [R1+0x170] ;  /* 0x0001700001107983 */ /* 0x001ea80000300a00 */
[----:B--2---:R0:W-:Y:S04]  /*82b20*/  STL.64 [R1+0x54e0], R16 ;  /* 0x0054e01001007387 */ /* 0x0041e80000100a00 */
[----:B0-----:R-:W2:Y:S04]  /*82b30*/  LDL.LU.64 R16, [R1+0x180] ;  /* 0x0001800001107983 */ /* 0x001ea80000300a00 */
[----:B--2---:R0:W-:Y:S04]  /*82b40*/  STL.64 [R1+0x54e8], R16 ;  /* 0x0054e81001007387 */ /* 0x0041e80000100a00 */
[----:B0-----:R-:W2:Y:S04]  /*82b50*/  LDL.LU.64 R16, [R1+0x190] ;  /* 0x0001900001107983 */ /* 0x001ea80000300a00 */
[----:B--2---:R-:W-:Y:S04]  /*82b60*/  STL.64 [R1+0x54f8], R16 ;  /* 0x0054f81001007387 */ /* 0x004fe80000100a00 */
[----:B------:R-:W2:Y:S04]  /*82b70*/  LDL.LU.64 R12, [R1+0x160] ;  /* 0x00016000010c7983 */ /* 0x000ea80000300a00 */
[----:B--2---:R0:W-:Y:S04]  /*82b80*/  STL.64 [R1+0x54f0], R12 ;  /* 0x0054f00c01007387 */ /* 0x0041e80000100a00 */
[----:B0-----:R-:W2:Y:S04]  /*82b90*/  LDL.LU R12, [R1+0x590] ;  /* 0x00059000010c7983 */ /* 0x001ea80000300800 */
[----:B------:R-:W2:Y:S04]  /*82ba0*/  LDL.LU R13, [R1+0x594] ;  /* 0x00059400010d7983 */ /* 0x000ea80000300800 */
[----:B------:R-:W3:Y:S04]  /*82bb0*/  LDL.LU R14, [R1+0x598] ;  /* 0x00059800010e7983 */ /* 0x000ee80000300800 */
[----:B------:R-:W3:Y:S04]  /*82bc0*/  LDL.LU R15, [R1+0x59c] ;  /* 0x00059c00010f7983 */ /* 0x000ee80000300800 */
[----:B---3--:R-:W-:Y:S04]  /*82bd0*/  STL.64 [R1+0x5508], R14 ;  /* 0x0055080e01007387 */ /* 0x008fe80000100a00 */
[----:B--2---:R0:W-:Y:S04]  /*82be0*/  STL.64 [R1+0x5500], R12 ;  /* 0x0055000c01007387 */ /* 0x0041e80000100a00 */
[----:B0-----:R-:W2:Y:S01]  /*82bf0*/  LDL.LU.64 R12, [R1+0x1a0] ;  /* 0x0001a000010c7983 */ /* 0x001ea20000300a00 */
[----:B------:R-:W-:-:S02]  /*82c00*/  IMAD.MOV.U32 R26, RZ, RZ, R21 ;  /* 0x000000ffff1a7224 */ /* 0x000fc400078e0015 */
[----:B------:R-:W-:Y:S02]  /*82c10*/  IMAD.MOV.U32 R27, RZ, RZ, R20 ;  /* 0x000000ffff1b7224 */ /* 0x000fe400078e0014 */
[----:B------:R-:W3:Y:S04]  /*82c20*/  LDL.LU.64 R20, [R1+0x150] ;  /* 0x0001500001147983 */ /* 0x000ee80000300a00 */
[----:B------:R-:W-:Y:S04]  /*82c30*/  STL [R1+0x52f4], R26 ;  /* 0x0052f41a01007387 */ /* 0x000fe80000100800 */
[----:B------:R-:W-:Y:S04]  /*82c40*/  STL [R1+0x52f0], R27 ;  /* 0x0052f01b01007387 */ /* 0x000fe80000100800 */
[----:B------:R-:W-:Y:S04]  /*82c50*/  STL [R1+0x5188], R0 ;  /* 0x0051880001007387 */ /* 0x000fe80000100800 */
[----:B------:R-:W-:Y:S04]  /*82c60*/  STL [R1+0x5184], R2 ;  /* 0x0051840201007387 */ /* 0x000fe80000100800 */
[----:B------:R-:W-:Y:S04]  /*82c70*/  STL [R1+0x5180], R3 ;  /* 0x0051800301007387 */ /* 0x000fe80000100800 */
[----:B------:R-:W4:Y:S01]  /*82c80*/  LDL.LU.64 R14, [R1+0x5508] ;  /* 0x00550800010e7983 */ /* 0x000f220000300a00 */
[----:B--2---:R-:W-:Y:S01]  /*82c90*/  HMMA.16816.F32 R16, R8, R12, R4 ;  /* 0x0000000c0810723c */ /* 0x004fe20000001804 */
[----:B------:R-:W-:-:S02]  /*82ca0*/  IMAD.MOV.U32 R4, RZ, RZ, R12 ;  /* 0x000000ffff047224 */ /* 0x000fc400078e000c */
[----:B------:R-:W-:Y:S02]  /*82cb0*/  IMAD.MOV.U32 R5, RZ, RZ, R13 ;  /* 0x000000ffff057224 */ /* 0x000fe400078e000d */
[----:B------:R-:W4:-:S14]  /*82cc0*/  LDL.LU.64 R12, [R1+0x5500] ;  /* 0x00550000010c7983 */ /* 0x000f1c0000300a00 */
[----:B------:R0:W-:Y:S04]  /*82cd0*/  STL.64 [R1+0x5a0], R16 ;  /* 0x0005a01001007387 */ /* 0x0001e80000100a00 */
[----:B0-----:R-:W4:Y:S01]  /*82ce0*/  LDL.LU.64 R16, [R1+0x54f8] ;  /* 0x0054f80001107983 */ /* 0x001f220000300a00 */
[----:B------:R-:W-:Y:S02]  /*82cf0*/  IMAD.MOV.U32 R7, RZ, RZ, R19 ;  /* 0x000000ffff077224 */ /* 0x000fe400078e0013 */
[----:B------:R-:W-:-:S03]  /*82d00*/  IMAD.MOV.U32 R6, RZ, RZ, R18 ;  /* 0x000000ffff067224 */ /* 0x000fc600078e0012 */
[----:B------:R-:W-:Y:S04]  /*82d10*/  STL [R1+0x5304], R7 ;  /* 0x0053040701007387 */ /* 0x000fe80000100800 */
[----:B------:R-:W-:Y:S04]  /*82d20*/  STL [R1+0x5300], R6 ;  /* 0x0053000601007387 */ /* 0x000fe80000100800 */
[----:B------:R-:W-:Y:S04]  /*82d30*/  STL [R1+0x52fc], R5 ;  /* 0x0052fc0501007387 */ /* 0x000fe80000100800 */
[----:B------:R0:W-:Y:S04]  /*82d40*/  STL [R1+0x52f8], R4 ;  /* 0x0052f80401007387 */ /* 0x0001e80000100800 */
[----:B0-----:R-:W2:Y:S04]  /*82d50*/  LDL.LU R4, [R1+0x580] ;  /* 0x0005800001047983 */ /* 0x001ea80000300800 */
[----:B------:R-:W2:Y:S04]  /*82d60*/  LDL.LU R5, [R1+0x584] ;  /* 0x0005840001057983 */ /* 0x000ea80000300800 */
[----:B------:R-:W2:Y:S04]  /*82d70*/  LDL.LU R6, [R1+0x588] ;  /* 0x0005880001067983 */ /* 0x000ea80000300800 */
[----:B------:R-:W2:Y:S01]  /*82d80*/  LDL.LU R7, [R1+0x58c] ;  /* 0x00058c0001077983 */ /* 0x000ea20000300800 */
[----:B----4-:R-:W-:Y:S01]  /*82d90*/  HMMA.16816.F32 R12, R8, R16, R12 ;  /* 0x00000010080c723c */ /* 0x010fe2000000180c */
[----:B------:R-:W-:-:S02]  /*82da0*/  IMAD.MOV.U32 R26, RZ, RZ, R16 ;  /* 0x000000ffff1a7224 */ /* 0x000fc400078e0010 */
[----:B------:R-:W-:-:S15]  /*82db0*/  IMAD.MOV.U32 R27, RZ, RZ, R17 ;  /* 0x000000ffff1b7224 */ /* 0x000fde00078e0011 */
[----:B------:R-:W-:Y:S01]  /*82dc0*/  NOP ;  /* 0x0000000000007918 */ /* 0x000fe20000000000 */
[----:B------:R0:W-:Y:S04]  /*82dd0*/  STL.64 [R1+0x590], R12 ;  /* 0x0005900c01007387 */ /* 0x0001e80000100a00 */
[----:B------:R-:W-:Y:S04]  /*82de0*/  STL.64 [R1+0x598], R14 ;  /* 0x0005980e01007387 */ /* 0x000fe80000100a00 */
[----:B0-----:R-:W4:Y:S04]  /*82df0*/  LDL.LU.64 R12, [R1+0x54f0] ;  /* 0x0054f000010c7983 */ /* 0x001f280000300a00 */
[----:B------:R-:W2:Y:S04]  /*82e00*/  LDL.LU.64 R16, [R1+0x54e8] ;  /* 0x0054e80001107983 */ /* 0x000ea80000300a00 */
[----:B------:R-:W-:Y:S04]  /*82e10*/  STL [R1+0x530c], R27 ;  /* 0x00530c1b01007387 */ /* 0x000fe80000100800 */
[----:B------:R-:W-:Y:S01]  /*82e20*/  STL [R1+0x5308], R26 ;  /* 0x0053081a01007387 */ /* 0x000fe20000100800 */
[----:B--2---:R-:W-:-:S15]  /*82e30*/  HMMA.16816.F32 R4, R8, R16, R4 ;  /* 0x000000100804723c */ /* 0x004fde0000001804 */
[----:B------:R-:W-:-:S04]  /*82e40*/  NOP ;  /* 0x0000000000007918 */ /* 0x000fc80000000000 */
[----:B------:R0:W-:Y:S04]  /*82e50*/  STL.64 [R1+0x580], R4 ;  /* 0x0005800401007387 */ /* 0x0001e80000100a00 */
[----:B------:R-:W-:Y:S01]  /*82e60*/  STL.64 [R1+0x588], R6 ;  /* 0x0005880601007387 */ /* 0x000fe20000100a00 */
[----:B0-----:R-:W-:Y:S02]  /*82e70*/  IMAD.MOV.U32 R4, RZ, RZ, R17 ;  /* 0x000000ffff047224 */ /* 0x001fe400078e0011 */
[----:B------:R-:W-:Y:S02]  /*82e80*/  IMAD.MOV.U32 R5, RZ, RZ, R16 ;  /* 0x000000ffff057224 */ /* 0x000fe400078e0010 */
[----:B------:R-:W2:Y:S04]  /*82e90*/  LDL.LU.64 R16, [R1+0x54e0] ;  /* 0x0054e00001107983 */ /* 0x000ea80000300a00 */
[----:B------:R0:W-:Y:S04]  /*82ea0*/  STL [R1+0x5314], R4 ;  /* 0x0053140401007387 */ /* 0x0001e80000100800 */
[----:B------:R1:W-:Y:S04]  /*82eb0*/  STL [R1+0x5310], R5 ;  /* 0x0053100501007387 */ /* 0x0003e80000100800 */
[----:B0-----:R-:W2:Y:S04]  /*82ec0*/  LDL.LU R4, [R1+0x570] ;  /* 0x0005700001047983 */ /* 0x001ea80000300800 */
[----:B-1----:R-:W2:Y:S04]  /*82ed0*/  LDL.LU R5, [R1+0x574] ;  /* 0x0005740001057983 */ /* 0x002ea80000300800 */
[----:B------:R-:W2:Y:S04]  /*82ee0*/  LDL.LU R6, [R1+0x578] ;  /* 0x0005780001067983 */ /* 0x000ea80000300800 */
[----:B------:R-:W2:Y:S02]  /*82ef0*/  LDL.LU R7, [R1+0x57c] ;  /* 0x00057c0001077983 */ /* 0x000ea40000300800 */
[----:B--2---:R-:W-:-:S15]  /*82f00*/  HMMA.16816.F32 R4, R8, R16, R4 ;  /* 0x000000100804723c */ /* 0x004fde0000001804 */
[----:B------:R-:W-:-:S04]  /*82f10*/  NOP ;  /* 0x0000000000007918 */ /* 0x000fc80000000000 */
[----:B------:R-:W-:Y:S04]  /*82f20*/  STL.64 [R1+0x570], R4 ;  /* 0x0005700401007387 */ /* 0x000fe80000100a00 */
[----:B------:R0:W-:Y:S04]  /*82f30*/  STL.64 [R1+0x578], R6 ;  /* 0x0005780601007387 */ /* 0x0001e80000100a00 */
[----:B------:R-:W3:Y:S01]  /*82f40*/  LDL.LU.64 R18, [R1+0x54d8] ;  /* 0x0054d80001127983 */ /* 0x000ee20000300a00 */
[----:B0-----:R-:W-:Y:S02]  /*82f50*/  IMAD.MOV.U32 R6, RZ, RZ, R17 ;  /* 0x000000ffff067224 */ /* 0x001fe400078e0011 */
[----:B------:R-:W-:-:S02]  /*82f60*/  IMAD.MOV.U32 R7, RZ, RZ, R16 ;  /* 0x000000ffff077224 */ /* 0x000fc400078e0010 */
[----:B------:R-:W3:Y:S04]  /*82f70*/  LDL.LU.64 R16, [R1+0x54d0] ;  /* 0x0054d00001107983 */ /* 0x000ee80000300a00 */
[----:B------:R0:W-:Y:S04]  /*82f80*/  STL [R1+0x531c], R6 ;  /* 0x00531c0601007387 */ /* 0x0001e80000100800 */
[----:B------:R1:W-:Y:S04]  /*82f90*/  STL [R1+0x5318], R7 ;  /* 0x0053180701007387 */ /* 0x0003e80000100800 */
[----:B------:R-:W2:Y:S04]  /*82fa0*/  LDL.LU R4, [R1+0x560] ;  /* 0x0005600001047983 */ /* 0x000ea80000300800 */
[----:B------:R-:W2:Y:S04]  /*82fb0*/  LDL.LU R5, [R1+0x564] ;  /* 0x0005640001057983 */ /* 0x000ea80000300800 */
[----:B0-----:R-:W2:Y:S04]  /*82fc0*/  LDL.LU R6, [R1+0x568] ;  /* 0x0005680001067983 */ /* 0x001ea80000300800 */
[----:B-1----:R-:W2:Y:S01]  /*82fd0*/  LDL.LU R7, [R1+0x56c] ;  /* 0x00056c0001077983 */ /* 0x002ea20000300800 */
[----:B----4-:R-:W-:-:S02]  /*82fe0*/  IMAD.MOV.U32 R27, RZ, RZ, R12 ;  /* 0x000000ffff1b7224 */ /* 0x010fc400078e000c */
[----:B------:R-:W-:Y:S01]  /*82ff0*/  IMAD.MOV.U32 R26, RZ, RZ, R13 ;  /* 0x000000ffff1a7224 */ /* 0x000fe200078e000d */
[C---:B--2---:R-:W-:Y:S08]  /*83000*/  HMMA.16816.F32 R4, R8.reuse, R12, R4 ;  /* 0x0000000c0804723c */ /* 0x044ff00000001804 */
[----:B---3--:R-:W-:Y:S11]  /*83010*/  HMMA.16816.F32 R12, R8, R20, R16 ;  /* 0x00000014080c723c */ /* 0x008ff60000001810 */
[----:B------:R0:W-:Y:S04]  /*83020*/  STL.64 [R1+0x560], R4 ;  /* 0x0005600401007387 */ /* 0x0001e80000100a00 */
[----:B------:R-:W-:Y:S04]  /*83030*/  STL.64 [R1+0x568], R6 ;  /* 0x0005680601007387 */ /* 0x000fe80000100a00 */
[----:B------:R-:W-:Y:S01]  /*83040*/  STL.64 [R1+0x5350], R26 ;  /* 0x0053501a01007387 */ /* 0x000fe20000100a00 */
[----:B0-----:R-:W-:-:S02]  /*83050*/  IMAD.MOV.U32 R4, RZ, RZ, R20 ;  /* 0x000000ffff047224 */ /* 0x001fc400078e0014 */
[----:B------:R-:W-:Y:S01]  /*83060*/  IMAD.MOV.U32 R5, RZ, RZ, R21 ;  /* 0x000000ffff057224 */ /* 0x000fe200078e0015 */
[----:B------:R0:W-:Y:S04]  /*83070*/  STL.64 [R1+0x5348], R24 ;  /* 0x0053481801007387 */ /* 0x0001e80000100a00 */
[----:B------:R1:W-:Y:S04]  /*83080*/  STL.64 [R1+0x550], R12 ;  /* 0x0005500c01007387 */ /* 0x0003e80000100a00 */
[----:B------:R2:W-:Y:S04]  /*83090*/  STL.64 [R1+0x558], R14 ;  /* 0x0005580e01007387 */ /* 0x0005e80000100a00 */
[----:B------:R3:W-:Y:S04]  /*830a0*/  STL.64 [R1+0x54c8], R4 ;  /* 0x0054c80401007387 */ /* 0x0007e80000100a00 */
[----:B0-----:R-:W4:Y:S04]  /*830b0*/  LDL.LU R24, [R1+0x4d0] ;  /* 0x0004d00001187983 */ /* 0x001f280000300800 */
[----:B------:R-:W4:Y:S04]  /*830c0*/  LDL.LU R25, [R1+0x4d4] ;  /* 0x0004d40001197983 */ /* 0x000f280000300800 */
[----:B------:R-:W3:Y:S04]  /*830d0*/  LDL.LU R26, [R1+0x4d8] ;  /* 0x0004d800011a7983 */ /* 0x000ee80000300800 */
[----:B------:R-:W3:Y:S04]  /*830e0*/  LDL.LU R27, [R1+0x4dc] ;  /* 0x0004dc00011b7983 */ /* 0x000ee80000300800 */
[----:B-1----:R-:W3:Y:S04]  /*830f0*/  LDL.LU R12, [R1+0x520] ;  /* 0x00052000010c7983 */ /* 0x002ee80000300800 */
[----:B------:R-:W3:Y:S04]  /*83100*/  LDL.LU R13, [R1+0x524] ;  /* 0x00052400010d7983 */ /* 0x000ee80000300800 */
[----:B--2---:R-:W2:Y:S04]  /*83110*/  LDL.LU R14, [R1+0x528] ;  /* 0x00052800010e7983 */ /* 0x004ea80000300800 */
[----:B------:R-:W2:Y:S04]  /*83120*/  LDL.LU R15, [R1+0x52c] ;  /* 0x00052c00010f7983 */ /* 0x000ea80000300800 */
[----:B--2---:R-:W-:Y:S04]  /*83130*/  STL.64 [R1+0x54b0], R14 ;  /* 0x0054b00e01007387 */ /* 0x004fe80000100a00 */
[----:B---3--:R0:W-:Y:S04]  /*83140*/  STL.64 [R1+0x54a8], R12 ;  /* 0x0054a80c01007387 */ /* 0x0081e80000100a00 */
[----:B------:R-:W2:Y:S04]  /*83150*/  LDL.LU R4, [R1+0x540] ;  /* 0x0005400001047983 */ /* 0x000ea80000300800 */
[----:B------:R-:W2:Y:S01]  /*83160*/  LDL.LU R5, [R1+0x544] ;  /* 0x0005440001057983 */ /* 0x000ea20000300800 */
[----:B0-----:R-:W-:-:S03]  /*83170*/  IMAD.MOV.U32 R12, RZ, RZ, R29 ;  /* 0x000000ffff0c7224 */ /* 0x001fc600078e001d */
[----:B------:R-:W2:Y:S01]  /*83180*/  LDL.LU R6, [R1+0x548] ;  /* 0x0005480001067983 */ /* 0x000ea20000300800 */
[----:B------:R-:W-:-:S03]  /*83190*/  IMAD.MOV.U32 R13, RZ, RZ, R28 ;  /* 0x000000ffff0d7224 */ /* 0x000fc600078e001c */
[----:B------:R-:W2:Y:S04]  /*831a0*/  LDL.LU R7, [R1+0x54c] ;  /* 0x00054c0001077983 */ /* 0x000ea80000300800 */
[----:B------:R0:W-:Y:S04]  /*831b0*/  STL.64 [R1+0x54c0], R12 ;  /* 0x0054c00c01007387 */ /* 0x0001e80000100a00 */
[----:B0-----:R-:W2:Y:S04]  /*831c0*/  LDL.LU.64 R12, [R1+0x140] ;  /* 0x00014000010c7983 */ /* 0x001ea80000300a00 */
[----:B------:R-:W3:Y:S04]  /*831d0*/  LDL.LU R16, [R1+0x510] ;  /* 0x0005100001107983 */ /* 0x000ee80000300800 */
[----:B------:R-:W3:Y:S04]  /*831e0*/  LDL.LU R17, [R1+0x514] ;  /* 0x0005140001117983 */ /* 0x000ee80000300800 */
[----:B------:R-:W2:Y:S04]  /*831f0*/  LDL.LU R18, [R1+0x518] ;  /* 0x0005180001127983 */ /* 0x000ea80000300800 */
[----:B------:R-:W2:Y:S04]  /*83200*/  LDL.LU R19, [R1+0x51c] ;  /* 0x00051c0001137983 */ /* 0x000ea80000300800 */
[----:B--2---:R-:W-:Y:S04]  /*83210*/  STL.64 [R1+0x5498], R18 ;  /* 0x0054981201007387 */ /* 0x004fe80000100a00 */
[----:B---3--:R0:W-:Y:S04]  /*83220*/  STL.64 [R1+0x5490], R16 ;  /* 0x0054901001007387 */ /* 0x0081e80000100a00 */
[----:B0-----:R-:W2:Y:S04]  /*83230*/  LDL.LU.64 R16, [R1+0x120] ;  /* 0x0001200001107983 */ /* 0x001ea80000300a00 */
[----:B--2---:R0:W-:Y:S04]  /*83240*/  STL.64 [R1+0x54b8], R16 ;  /* 0x0054b81001007387 */ /* 0x0041e80000100a00 */
[----:B0-----:R-:W2:Y:S04]  /*83250*/  LDL.LU R16, [R1+0x530] ;  /* 0x0005300001107983 */ /* 0x001ea80000300800 */
[----:B------:R-:W2:Y:S04]  /*83260*/  LDL.LU R17, [R1+0x534] ;  /* 0x0005340001117983 */ /* 0x000ea80000300800 */
[----:B------:R-:W2:Y:S04]  /*83270*/  LDL.LU R18, [R1+0x538] ;  /* 0x0005380001127983 */ /* 0x000ea80000300800 */
[----:B------:R-:W2:Y:S04]  /*83280*/  LDL.LU R19, [R1+0x53c] ;  /* 0x00053c0001137983 */ /* 0x000ea80000300800 */
[----:B------:R-:W-:Y:S04]  /*83290*/  STL.64 [R1+0x5460], R26 ;  /* 0x0054601a01007387 */ /* 0x000fe80000100a00 */
[----:B----4-:R0:W-:Y:S04]  /*832a0*/  STL.64 [R1+0x5458], R24 ;  /* 0x0054581801007387 */ /* 0x0101e80000100a00 */
[----:B0-----:R-:W3:Y:S04]  /*832b0*/  LDL.LU R24, [R1+0x4f0] ;  /* 0x0004f00001187983 */ /* 0x001ee80000300800 */
[----:B------:R-:W3:Y:S04]  /*832c0*/  LDL.LU R25, [R1+0x4f4] ;  /* 0x0004f40001197983 */ /* 0x000ee80000300800 */
[----:B------:R-:W4:Y:S04]  /*832d0*/  LDL.LU R26, [R1+0x4f8] ;  /* 0x0004f800011a7983 */ /* 0x000f280000300800 */
[----:B------:R-:W4:Y:S04]  /*832e0*/  LDL.LU R27, [R1+0x4fc] ;  /* 0x0004fc00011b7983 */ /* 0x000f280000300800 */
[----:B----4-:R-:W-:Y:S04]  /*832f0*/  STL.64 [R1+0x5470], R26 ;  /* 0x0054701a01007387 */ /* 0x010fe80000100a00 */
[----:B---3--:R0:W-:Y:S04]  /*83300*/  STL.64 [R1+0x5468], R24 ;  /* 0x0054681801007387 */ /* 0x0081e80000100a00 */
[----:B0-----:R-:W3:Y:S01]  /*83310*/  LDL.LU.64 R24, [R1+0x100] ;  /* 0x0001000001187983 */ /* 0x001ee20000300a00 */
[----:B------:R-:W-:Y:S03]  /*83320*/  HMMA.16816.F32 R4, R8, R12, R4 ;  /* 0x0000000c0804723c */ /* 0x000fe60000001804 */
[----:B---3--:R0:W-:Y:S04]  /*83330*/  STL.64 [R1+0x5480], R24 ;  /* 0x0054801801007387 */ /* 0x0081e80000100a00 */
[----:B0-----:R-:W3:Y:S04]  /*83340*/  LDL.LU.64 R24, [R1+0x110] ;  /* 0x0001100001187983 */ /* 0x001ee80000300a00 */
[----:B------:R-:W4:Y:S04]  /*83350*/  LDL.LU.64 R20, [R1+0xd0] ;  /* 0x0000d00001147983 */ /* 0x000f280000300a00 */
[----:B----4-:R0:W-:Y:S04]  /*83360*/  STL.64 [R1+0x5478], R20 ;  /* 0x0054781401007387 */ /* 0x0101e80000100a00 */
[----:B0-----:R-:W4:Y:S04]  /*83370*/  LDL.LU R20, [R1+0x500] ;  /* 0x0005000001147983 */ /* 0x001f280000300800 */
[----:B------:R-:W4:Y:S04]  /*83380*/  LDL.LU R21, [R1+0x504] ;  /* 0x0005040001157983 */ /* 0x000f280000300800 */
[----:B------:R-:W4:Y:S04]  /*83390*/  LDL.LU R22, [R1+0x508] ;  /* 0x0005080001167983 */ /* 0x000f280000300800 */
[----:B------:R-:W4:Y:S04]  /*833a0*/  LDL.LU R23, [R1+0x50c] ;  /* 0x00050c0001177983 */ /* 0x000f280000300800 */
[----:B------:R0:W-:Y:S04]  /*833b0*/  STL.64 [R1+0x540], R4 ;  /* 0x0005400401007387 */ /* 0x0001e80000100a00 */
[----:B------:R1:W-:Y:S04]  /*833c0*/  STL.64 [R1+0x548], R6 ;  /* 0x0005480601007387 */ /* 0x0003e80000100a00 */
[----:B0-----:R-:W2:Y:S01]  /*833d0*/  LDL.LU.64 R4, [R1+0x54c8] ;  /* 0x0054c80001047983 */ /* 0x001ea20000300a00 */
[----:B-1----:R-:W-:-:S02]  /*833e0*/  IMAD.MOV.U32 R6, RZ, RZ, R12 ;  /* 0x000000ffff067224 */ /* 0x002fc400078e000c */
[----:B------:R-:W-:Y:S02]  /*833f0*/  IMAD.MOV.U32 R7, RZ, RZ, R13 ;  /* 0x000000ffff077224 */ /* 0x000fe400078e000d */
[----:B------:R-:W2:Y:S04]  /*83400*/  LDL.LU.64 R12, [R1+0x54c0] ;  /* 0x0054c000010c7983 */ /* 0x000ea80000300a00 */
[----:B------:R-:W-:Y:S01]  /*83410*/  STL.64 [R1+0x5330], R6 ;  /* 0x0053300601007387 */ /* 0x000fe20000100a00 */
[C---:B--2---:R-:W-:Y:S03]  /*83420*/  HMMA.16816.F32 R12, R8.reuse, R12, R16 ;  /* 0x0000000c080c723c */ /* 0x044fe60000001810 */
[----:B------:R0:W-:Y:S04]  /*83430*/  STL.64 [R1+0x5328], R4 ;  /* 0x0053280401007387 */ /* 0x0001e80000100a00 */
[----:B0-----:R-:W2:Y:S04]  /*83440*/  LDL.LU.64 R4, [R1+0xe0] ;  /* 0x0000e00001047983 */ /* 0x001ea80000300a00 */
[----:B------:R-:W2:Y:S08]  /*83450*/  LDL.LU.64 R16, [R1+0x54b8] ;  /* 0x0054b80001107983 */ /* 0x000eb00000300a00 */
[----:B------:R-:W-:Y:S04]  /*83460*/  STL.64 [R1+0x530], R12 ;  /* 0x0005300c01007387 */ /* 0x000fe80000100a00 */
[----:B------:R0:W-:Y:S04]  /*83470*/  STL.64 [R1+0x538], R14 ;  /* 0x0005380e01007387 */ /* 0x0001e80000100a00 */
[----:B0-----:R-:W2:Y:S04]  /*83480*/  LDL.LU.64 R14, [R1+0x54b0] ;  /* 0x0054b000010e7983 */ /* 0x001ea80000300a00 */
[----:B------:R-:W2:Y:S02]  /*83490*/  LDL.LU.64 R12, [R1+0x54a8] ;  /* 0x0054a800010c7983 */ /* 0x000ea40000300a00 */
[----:B--2---:R-:W-:-:S15]  /*834a0*/  HMMA.16816.F32 R12, R8, R16, R12 ;  /* 0x00000010080c723c */ /* 0x004fde000000180c */
[----:B------:R-:W-:-:S04]  /*834b0*/  NOP ;  /* 0x0000000000007918 */ /* 0x000fc80000000000 */
[----:B------:R0:W-:Y:S04]  /*834c0*/  STL.64 [R1+0x520], R12 ;  /* 0x0005200c01007387 */ /* 0x0001e80000100a00 */
[----:B------:R1:W-:Y:S04]  /*834d0*/  STL.64 [R1+0x528], R14 ;  /* 0x0005280e01007387 */ /* 0x0003e80000100a00 */
[----:B0-----:R-:W2:Y:S01]  /*834e0*/  LDL.LU.64 R12, [R1+0x54a0] ;  /* 0x0054a000010c7983 */ /* 0x001ea20000300a00 */
[----:B-1----:R-:W-:-:S03]  /*834f0*/  IMAD.MOV.U32 R14, RZ, RZ, R16 ;  /* 0x000000ffff0e7224 */ /* 0x002fc600078e0010 */
[----:B------:R-:W3:Y:S01]  /*83500*/  LDL.LU.64 R18, [R1+0x5498] ;  /* 0x0054980001127983 */ /* 0x000ee20000300a00 */
[----:B------:R-:W-:-:S03]  /*83510*/  IMAD.MOV.U32 R15, RZ, RZ, R17 ;  /* 0x000000ffff0f7224 */ /* 0x000fc600078e0011 */
[----:B------:R-:W3:Y:S04]  /*83520*/  LDL.LU.64 R16, [R1+0x5490] ;  /* 0x0054900001107983 */ /* 0x000ee80000300a00 */
[----:B------:R-:W-:Y:S01]  /*83530*/  STL.64 [R1+0x52e0], R14 ;  /* 0x0052e00e01007387 */ /* 0x000fe20000100a00 */
[----:B---3--:R-:W-:Y:S03]  /*83540*/  HMMA.16816.F32 R16, R8, R24, R16 ;  /* 0x000000180810723c */ /* 0x008fe60000001810 */
[----:B--2---:R0:W-:Y:S04]  /*83550*/  STL.64 [R1+0x52d8], R12 ;  /* 0x0052d80c01007387 */ /* 0x0041e80000100a00 */
[----:B0-----:R-:W2:Y:S04]  /*83560*/  LDL.LU R12, [R1+0x4e0] ;  /* 0x0004e000010c7983 */ /* 0x001ea80000300800 */
[----:B------:R-:W2:Y:S04]  /*83570*/  LDL.LU R13, [R1+0x4e4] ;  /* 0x0004e400010d7983 */ /* 0x000ea80000300800 */
[----:B------:R-:W2:Y:S04]  /*83580*/  LDL.LU R14, [R1+0x4e8] ;  /* 0x0004e800010e7983 */ /* 0x000ea80000300800 */
[----:B------:R-:W2:Y:S04]  /*83590*/  LDL.LU R15, [R1+0x4ec] ;  /* 0x0004ec00010f7983 */ /* 0x000ea80000300800 */
[----:B------:R0:W-:Y:S04]  /*835a0*/  STL.64 [R1+0x510], R16 ;  /* 0x0005101001007387 */ /* 0x0001e80000100a00 */
[----:B------:R1:W-:Y:S04]  /*835b0*/  STL.64 [R1+0x518], R18 ;  /* 0x0005181201007387 */ /* 0x0003e80000100a00 */
[----:B0-----:R-:W3:Y:S01]  /*835c0*/  LDL.LU.64 R16, [R1+0x5488] ;  /* 0x0054880001107983 */ /* 0x001ee20000300a00 */
[----:B-1----:R-:W-:-:S02]  /*835d0*/  IMAD.MOV.U32 R18, RZ, RZ, R24 ;  /* 0x000000ffff127224 */ /* 0x002fc400078e0018 */
[----:B------:R-:W-:Y:S02]  /*835e0*/  IMAD.MOV.U32 R19, RZ, RZ, R25 ;  /* 0x000000ffff137224 */ /* 0x000fe400078e0019 */
[----:B------:R-:W4:Y:S04]  /*835f0*/  LDL.LU.64 R24, [R1+0x5480] ;  /* 0x0054800001187983 */ /* 0x000f280000300a00 */
[----:B------:R-:W-:Y:S01]  /*83600*/  STL.64 [R1+0x5360], R18 ;  /* 0x0053601201007387 */ /* 0x000fe20000100a00 */
[----:B----4-:R-:W-:Y:S03]  /*83610*/  HMMA.16816.F32 R20, R8, R24, R20 ;  /* 0x000000180814723c */ /* 0x010fe60000001814 */
[----:B---3--:R0:W-:Y:S01]  /*83620*/  STL.64 [R1+0x5358], R16 ;  /* 0x0053581001007387 */ /* 0x0081e20000100a00 */
[----:B------:R-:W-:-:S02]  /*83630*/  IMAD.MOV.U32 R28, RZ, RZ, R24 ;  /* 0x000000ffff1c7224 */ /* 0x000fc400078e0018 */
[----:B------:R-:W-:Y:S01]  /*83640*/  IMAD.MOV.U32 R29, RZ, RZ, R25 ;  /* 0x000000ffff1d7224 */ /* 0x000fe200078e0019 */
[----:B0-----:R-:W3:-:S12]  /*83650*/  LDL.LU.64 R16, [R1+0xf0] ;  /* 0x0000f00001107983 */ /* 0x001ed80000300a00 */
[----:B------:R0:W-:Y:S04]  /*83660*/  STL.64 [R1+0x500], R20 ;  /* 0x0005001401007387 */ /* 0x0001e80000100a00 */
[----:B------:R-:W-:Y:S04]  /*83670*/  STL.64 [R1+0x508], R22 ;  /* 0x0005081601007387 */ /* 0x000fe80000100a00 */
[----:B0-----:R-:W4:Y:S04]  /*83680*/  LDL.LU.64 R20, [R1+0x5478] ;  /* 0x0054780001147983 */ /* 0x001f280000300a00 */
        /* <DEDUP_REMOVED lines=8> */
[----:B0-----:R-:W4:Y:S04]  /*83710*/  LDL.LU.64 R26, [R1+0x5460] ;  /* 0x00546000011a7983 */ /* 0x001f280000300a00 */
[----:B------:R-:W4:Y:S01]  /*83720*/  LDL.LU.64 R24, [R1+0x5458] ;  /* 0x0054580001187983 */ /* 0x000f220000300a00 */
[----:B--2---:R-:W-:Y:S01]  /*83730*/  HMMA.16816.F32 R12, R8, R4, R12 ;  /* 0x00000004080c723c */ /* 0x004fe2000000180c */
[----:B------:R-:W-:-:S02]  /*83740*/  IMAD.MOV.U32 R28, RZ, RZ, R4 ;  /* 0x000000ffff1c7224 */ /* 0x000fc400078e0004 */
[----:B------:R-:W-:Y:S02]  /*83750*/  IMAD.MOV.U32 R0, RZ, RZ, R5 ;  /* 0x000000ffff007224 */ /* 0x000fe400078e0005 */
[----:B------:R-:W-:Y:S02]  /*83760*/  IMAD.MOV.U32 R3, RZ, RZ, R17 ;  /* 0x000000ffff037224 */ /* 0x000fe400078e0011 */
[----:B------:R-:W-:-:S03]  /*83770*/  IMAD.MOV.U32 R2, RZ, RZ, R16 ;  /* 0x000000ffff027224 */ /* 0x000fc600078e0010 */
[----:B------:R-:W-:Y:S04]  /*83780*/  STL [R1+0x5198], R3 ;  /* 0x0051980301007387 */ /* 0x000fe80000100800 */
[----:B------:R-:W-:Y:S05]  /*83790*/  STL [R1+0x5194], R2 ;  /* 0x0051940201007387 */ /* 0x000fea0000100800 */
[----:B------:R-:W-:Y:S04]  /*837a0*/  STL.64 [R1+0x4e0], R12 ;  /* 0x0004e00c01007387 */ /* 0x000fe80000100a00 */
[----:B------:R-:W-:Y:S04]  /*837b0*/  STL.64 [R1+0x4e8], R14 ;  /* 0x0004e80e01007387 */ /* 0x000fe80000100a00 */
[----:B------:R-:W-:Y:S04]  /*837c0*/  STL [R1+0x51a0], R0 ;  /* 0x0051a00001007387 */ /* 0x000fe80000100800 */
[----:B------:R-:W-:Y:S01]  /*837d0*/  STL [R1+0x519c], R28 ;  /* 0x00519c1c01007387 */ /* 0x000fe20000100800 */
[----:B----4-:R-:W-:-:S15]  /*837e0*/  HMMA.16816.F32 R4, R8, R20, R24 ;  /* 0x000000140804723c */ /* 0x010fde0000001818 */
[----:B------:R-:W-:-:S04]  /*837f0*/  NOP ;  /* 0x0000000000007918 */ /* 0x000fc80000000000 */
[----:B------:R-:W-:Y:S04]  /*83800*/  STL.64 [R1+0x4d0], R4 ;  /* 0x0004d00401007387 */ /* 0x000fe80000100a00 */
[----:B------:R-:W-:Y:S04]  /*83810*/  STL.64 [R1+0x4d8], R6 ;  /* 0x0004d80601007387 */ /* 0x000fe80000100a00 */
[----:B------:R-:W2:Y:S04]  /*83820*/  LDL.LU.64 R16, [R1+0x80] ;  /* 0x0000800001107983 */ /* 0x000ea80000300a00 */
[----:B--2---:R0:W-:Y:S04]  /*83830*/  STL.64 [R1+0x53f8], R16 ;  /* 0x0053f81001007387 */ /* 0x0041e80000100a00 */
[----:B0-----:R-:W2:Y:S04]  /*83840*/  LDL.LU.64 R16, [R1+0x90] ;  /* 0x0000900001107983 */ /* 0x001ea80000300a00 */
[----:B--2---:R0:W-:Y:S04]  /*83850*/  STL.64 [R1+0x5410], R16 ;  /* 0x0054101001007387 */ /* 0x0041e80000100a00 */
[----:B------:R-:W2:Y:S04]  /*83860*/  LDL.LU R12, [R1+0x470] ;  /* 0x00047000010c7983 */ /* 0x000ea80000300800 */
[----:B------:R-:W2:Y:S04]  /*83870*/  LDL.LU R13, [R1+0x474] ;  /* 0x00047400010d7983 */ /* 0x000ea80000300800 */
[----:B------:R-:W3:Y:S04]  /*83880*/  LDL.LU R14, [R1+0x478] ;  /* 0x00047800010e7983 */ /* 0x000ee80000300800 */
[----:B------:R-:W3:Y:S04]  /*83890*/  LDL.LU R15, [R1+0x47c] ;  /* 0x00047c00010f7983 */ /* 0x000ee80000300800 */
[----:B0-----:R-:W4:Y:S04]  /*838a0*/  LDL.LU.64 R16, [R1+0xa0] ;  /* 0x0000a00001107983 */ /* 0x001f280000300a00 */
[----:B----4-:R0:W-:Y:S04]  /*838b0*/  STL.64 [R1+0x5428], R16 ;  /* 0x0054281001007387 */ /* 0x0101e80000100a00 */
[----:B0-----:R-:W4:Y:S04]  /*838c0*/  LDL.LU.64 R16, [R1+0xb0] ;  /* 0x0000b00001107983 */ /* 0x001f280000300a00 */
[----:B----4-:R0:W-:Y:S04]  /*838d0*/  STL.64 [R1+0x5440], R16 ;  /* 0x0054401001007387 */ /* 0x0101e80000100a00 */
[----:B0-----:R-:W4:Y:S04]  /*838e0*/  LDL.LU.64 R16, [R1+0xc0] ;  /* 0x0000c00001107983 */ /* 0x001f280000300a00 */
[----:B---3--:R-:W-:Y:S04]  /*838f0*/  STL.64 [R1+0x53f0], R14 ;  /* 0x0053f00e01007387 */ /* 0x008fe80000100a00 */
[----:B--2---:R0:W-:Y:S04]  /*83900*/  STL.64 [R1+0x53e8], R12 ;  /* 0x0053e80c01007387 */ /* 0x0041e80000100a00 */
[----:B0-----:R-:W2:Y:S04]  /*83910*/  LDL.LU R12, [R1+0x480] ;  /* 0x00048000010c7983 */ /* 0x001ea80000300800 */
[----:B------:R-:W2:Y:S04]  /*83920*/  LDL.LU R13, [R1+0x484] ;  /* 0x00048400010d7983 */ /* 0x000ea80000300800 */
[----:B------:R-:W3:Y:S04]  /*83930*/  LDL.LU R14, [R1+0x488] ;  /* 0x00048800010e7983 */ /* 0x000ee80000300800 */
[----:B------:R-:W3:Y:S04]  /*83940*/  LDL.LU R15, [R1+0x48c] ;  /* 0x00048c00010f7983 */ /* 0x000ee80000300800 */
        /* <DEDUP_REMOVED lines=22> */
[----:B------:R-:W2:Y:S04]  /*83ab0*/  LDL.LU R14, [R1+0x4c8] ;  /* 0x0004c800010e7983 */ /* 0x000ea80000300800 */
[----:B------:R-:W2:Y:S01]  /*83ac0*/  LDL.LU R15, [R1+0x4cc] ;  /* 0x0004cc00010f7983 */ /* 0x000ea20000300800 */
[----:B------:R-:W-:-:S03]  /*83ad0*/  IMAD.MOV.U32 R29, RZ, RZ, R21 ;  /* 0x000000ffff1d7224 */ /* 0x000fc600078e0015 */
[----:B------:R-:W3:Y:S01]  /*83ae0*/  LDL.LU.64 R4, [R1+0x70] ;  /* 0x0000700001047983 */ /* 0x000ee20000300a00 */
[----:B------:R-:W-:-:S03]  /*83af0*/  IMAD.MOV.U32 R2, RZ, RZ, R20 ;  /* 0x000000ffff027224 */ /* 0x000fc600078e0014 */
[----:B------:R-:W3:Y:S04]  /*83b00*/  LDL.LU R24, [R1+0x460] ;  /* 0x0004600001187983 */ /* 0x000ee80000300800 */
[----:B------:R-:W3:Y:S04]  /*83b10*/  LDL.LU R25, [R1+0x464] ;  /* 0x0004640001197983 */ /* 0x000ee80000300800 */
[----:B------:R-:W3:Y:S04]  /*83b20*/  LDL.LU R26, [R1+0x468] ;  /* 0x00046800011a7983 */ /* 0x000ee80000300800 */
[----:B------:R-:W3:Y:S04]  /*83b30*/  LDL.LU R27, [R1+0x46c] ;  /* 0x00046c00011b7983 */ /* 0x000ee80000300800 */
[----:B------:R-:W3:Y:S04]  /*83b40*/  LDL.LU.64 R20, [R1+0x60] ;  /* 0x0000600001147983 */ /* 0x000ee80000300a00 */
[----:B------:R-:W-:Y:S04]  /*83b50*/  STL [R1+0x51a8], R29 ;  /* 0x0051a81d01007387 */ /* 0x000fe80000100800 */
[----:B------:R-:W-:Y:S01]  /*83b60*/  STL [R1+0x51a4], R2 ;  /* 0x0051a40201007387 */ /* 0x000fe20000100800 */
[----:B----4-:R-:W-:-:S02]  /*83b70*/  IMAD.MOV.U32 R28, RZ, RZ, R16 ;  /* 0x000000ffff1c7224 */ /* 0x010fc400078e0010 */
[----:B------:R-:W-:Y:S01]  /*83b80*/  IMAD.MOV.U32 R3, RZ, RZ, R17 ;  /* 0x000000ffff037224 */ /* 0x000fe200078e0011 */
[----:B--2---:R-:W-:-:S15]  /*83b90*/  HMMA.16816.F32 R12, R8, R16, R12 ;  /* 0x00000010080c723c */ /* 0x004fde000000180c */
[----:B------:R-:W-:-:S04]  /*83ba0*/  NOP ;  /* 0x0000000000007918 */ /* 0x000fc80000000000 */
[----:B------:R-:W-:Y:S04]  /*83bb0*/  STL.64 [R1+0x4c0], R12 ;  /* 0x0004c00c01007387 */ /* 0x000fe80000100a00 */
[----:B------:R0:W-:Y:S04]  /*83bc0*/  STL.64 [R1+0x4c8], R14 ;  /* 0x0004c80e01007387 */ /* 0x0001e80000100a00 */
[----:B0-----:R-:W2:Y:S04]  /*83bd0*/  LDL.LU.64 R14, [R1+0x5450] ;  /* 0x00545000010e7983 */ /* 0x001ea80000300a00 */
[----:B------:R-:W2:Y:S04]  /*83be0*/  LDL.LU.64 R12, [R1+0x5448] ;  /* 0x00544800010c7983 */ /* 0x000ea80000300a00 */
        /* <DEDUP_REMOVED lines=40> */
[----:B0-----:R-:W2:Y:S04]  /*83e70*/  LDL.LU.64 R14, [R1+0x53f0] ;  /* 0x0053f000010e7983 */ /* 0x001ea80000300a00 */
[----:B------:R-:W2:Y:S01]  /*83e80*/  LDL.LU.64 R12, [R1+0x53e8] ;  /* 0x0053e800010c7983 */ /* 0x000ea20000300a00 */
[----:B---3--:R-:W-:-:S02]  /*83e90*/  IMAD.MOV.U32 R2, RZ, RZ, R4 ;  /* 0x000000ffff027224 */ /* 0x008fc400078e0004 */
[----:B------:R-:W-:Y:S02]  /*83ea0*/  IMAD.MOV.U32 R29, RZ, RZ, R5 ;  /* 0x000000ffff1d7224 */ /* 0x000fe400078e0005 */
[----:B------:R-:W-:Y:S02]  /*83eb0*/  IMAD.MOV.U32 R0, RZ, RZ, R17 ;  /* 0x000000ffff007224 */ /* 0x000fe400078e0011 */
[----:B------:R-:W-:-:S03]  /*83ec0*/  IMAD.MOV.U32 R28, RZ, RZ, R16 ;  /* 0x000000ffff1c7224 */ /* 0x000fc600078e0010 */
[----:B------:R-:W-:Y:S04]  /*83ed0*/  STL [R1+0x51d0], R0 ;  /* 0x0051d00001007387 */ /* 0x000fe80000100800 */
[----:B------:R-:W-:Y:S01]  /*83ee0*/  STL [R1+0x51cc], R28 ;  /* 0x0051cc1c01007387 */ /* 0x000fe20000100800 */
[C---:B--2---:R-:W-:Y:S08]  /*83ef0*/  HMMA.16816.F32 R12, R8.reuse, R4, R12 ;  /* 0x00000004080c723c */ /* 0x044ff0000000180c */
[----:B------:R-:W-:Y:S11]  /*83f00*/  HMMA.16816.F32 R4, R8, R20, R24 ;  /* 0x000000140804723c */ /* 0x000ff60000001818 */
[----:B------:R-:W-:Y:S04]  /*83f10*/  STL.64 [R1+0x470], R12 ;  /* 0x0004700c01007387 */ /* 0x000fe80000100a00 */
[----:B------:R-:W-:Y:S04]  /*83f20*/  STL.64 [R1+0x478], R14 ;  /* 0x0004780e01007387 */ /* 0x000fe80000100a00 */
[----:B------:R-:W-:Y:S04]  /*83f30*/  STL [R1+0x51d8], R29 ;  /* 0x0051d81d01007387 */ /* 0x000fe80000100800 */
[----:B------:R-:W-:Y:S04]  /*83f40*/  STL [R1+0x51d4], R2 ;  /* 0x0051d40201007387 */ /* 0x000fe80000100800 */
[----:B------:R0:W-:Y:S04]  /*83f50*/  STL.64 [R1+0x460], R4 ;  /* 0x0004600401007387 */ /* 0x0001e80000100a00 */
[----:B------:R1:W-:Y:S04]  /*83f60*/  STL.64 [R1+0x468], R6 ;  /* 0x0004680601007387 */ /* 0x0003e80000100a00 */
[----:B0-----:R-:W2:Y:S04]  /*83f70*/  LDL.LU R4, [R1+0x3e0] ;  /* 0x0003e00001047983 */ /* 0x001ea80000300800 */
[----:B------:R-:W2:Y:S04]  /*83f80*/  LDL.LU R5, [R1+0x3e4] ;  /* 0x0003e40001057983 */ /* 0x000ea80000300800 */
[----:B-1----:R-:W3:Y:S04]  /*83f90*/  LDL.LU R6, [R1+0x3e8] ;  /* 0x0003e80001067983 */ /* 0x002ee80000300800 */
[----:B------:R-:W3:Y:S04]  /*83fa0*/  LDL.LU R7, [R1+0x3ec] ;  /* 0x0003ec0001077983 */ /* 0x000ee80000300800 */
[----:B---3--:R-:W-:Y:S04]  /*83fb0*/  STL.64 [R1+0x5370], R6 ;  /* 0x0053700601007387 */ /* 0x008fe80000100a00 */
[----:B--2---:R-:W-:Y:S04]  /*83fc0*/  STL.64 [R1+0x5368], R4 ;  /* 0x0053680401007387 */ /* 0x004fe80000100a00 */
[----:B------:R-:W2:Y:S04]  /*83fd0*/  LDL.LU R16, [R1+0x400] ;  /* 0x0004000001107983 */ /* 0x000ea80000300800 */
        /* <DEDUP_REMOVED lines=16> */
[----:B--2---:R0:W-:Y:S04]  /*840e0*/  STL.64 [R1+0x53d0], R16 ;  /* 0x0053d01001007387 */ /* 0x0041e80000100a00 */
[----:B0-----:R-:W2:Y:S04]  /*840f0*/  LDL.LU.64 R16, [R1+0x50] ;  /* 0x0000500001107983 */ /* 0x001ea80000300a00 */
[----:B------:R-:W3:Y:S04]  /*84100*/  LDL.LU.64 R4, [R1+0x10] ;  /* 0x0000100001047983 */ /* 0x000ee80000300a00 */
[----:B---3--:R0:W-:Y:S04]  /*84110*/  STL.64 [R1+0x5398], R4 ;  /* 0x0053980401007387 */ /* 0x0081e80000100a00 */
[----:B0-----:R-:W3:Y:S04]  /*84120*/  LDL.LU R4, [R1+0x420] ;  /* 0x0004200001047983 */ /* 0x001ee80000300800 */
[----:B------:R-:W3:Y:S04]  /*84130*/  LDL.LU R5, [R1+0x424] ;  /* 0x0004240001057983 */ /* 0x000ee80000300800 */
[----:B------:R-:W4:Y:S04]  /*84140*/  LDL.LU R6, [R1+0x428] ;  /* 0x0004280001067983 */ /* 0x000f280000300800 */
[----:B------:R-:W4:Y:S04]  /*84150*/  LDL.LU R7, [R1+0x42c] ;  /* 0x00042c0001077983 */ /* 0x000f280000300800 */
[----:B----4-:R-:W-:Y:S04]  /*84160*/  STL.64 [R1+0x53b0], R6 ;  /* 0x0053b00601007387 */ /* 0x010fe80000100a00 */
        /* <DEDUP_REMOVED lines=15> */
[----:B------:R-:W3:Y:S04]  /*84260*/  LDL.LU R6, [R1+0x458] ;  /* 0x0004580001067983 */ /* 0x000ee80000300800 */
[----:B------:R-:W3:Y:S01]  /*84270*/  LDL.LU R7, [R1+0x45c] ;  /* 0x00045c0001077983 */ /* 0x000ee20000300800 */
[----:B------:R-:W-:-:S02]  /*84280*/  IMAD.MOV.U32 R28, RZ, RZ, R20 ;  /* 0x000000ffff1c7224 */ /* 0x000fc400078e0014 */
[----:B------:R-:W-:Y:S01]  /*84290*/  IMAD.MOV.U32 R3, RZ, RZ, R21 ;  /* 0x000000ffff037224 */ /* 0x000fe200078e0015 */
[----:B------:R-:W4:Y:S04]  /*842a0*/  LDL.LU.64 R24, [R1] ;  /* 0x0000000001187983 */ /* 0x000f280000300a00 */
        /* <DEDUP_REMOVED lines=8> */
[----:B------:R-:W-:Y:S04]  /*84330*/  STL [R1+0x51e0], R3 ;  /* 0x0051e00301007387 */ /* 0x000fe80000100800 */
[----:B------:R-:W-:Y:S01]  /*84340*/  STL [R1+0x51dc], R28 ;  /* 0x0051dc1c01007387 */ /* 0x000fe20000100800 */
[----:B--2---:R-:W-:-:S02]  /*84350*/  IMAD.MOV.U32 R2, RZ, RZ, R16 ;  /* 0x000000ffff027224 */ /* 0x004fc400078e0010 */
[----:B------:R-:W-:Y:S01]  /*84360*/  IMAD.MOV.U32 R0, RZ, RZ, R17 ;  /* 0x000000ffff007224 */ /* 0x000fe200078e0011 */
[----:B---3--:R-:W-:-:S15]  /*84370*/  HMMA.16816.F32 R4, R8, R16, R4 ;  /* 0x000000100804723c */ /* 0x008fde0000001804 */
        /* <DEDUP_REMOVED lines=34> */
[----:B------:R0:W-:Y:S04]  /*845a0*/  STL.64 [R1+0x420], R4 ;  /* 0x0004200401007387 */ /* 0x0001e80000100a00 */
[----:B------:R-:W-:Y:S04]  /*845b0*/  STL.64 [R1+0x428], R6 ;  /* 0x0004280601007387 */ /* 0x000fe80000100a00 */
[----:B0-----:R-:W2:Y:S04]  /*845c0*/  LDL.LU.64 R4, [R1+0x5398] ;  /* 0x0053980001047983 */ /* 0x001ea80000300a00 */
[----:B------:R-:W2:Y:S04]  /*845d0*/  LDL.LU.64 R18, [R1+0x5390] ;  /* 0x0053900001127983 */ /* 0x000ea80000300a00 */
[----:B------:R-:W2:Y:S04]  /*845e0*/  LDL.LU.64 R16, [R1+0x5388] ;  /* 0x0053880001107983 */ /* 0x000ea80000300a00 */
[----:B------:R-:W-:Y:S01]  /*845f0*/  STL [R1+0x51fc], R28 ;  /* 0x0051fc1c01007387 */ /* 0x000fe20000100800 */
[----:B--2---:R-:W-:-:S15]  /*84600*/  HMMA.16816.F32 R16, R8, R4, R16 ;  /* 0x000000040810723c */ /* 0x004fde0000001810 */
[----:B------:R-:W-:-:S04]  /*84610*/  NOP ;  /* 0x0000000000007918 */ /* 0x000fc80000000000 */
[----:B------:R-:W-:Y:S04]  /*84620*/  STL.64 [R1+0x410], R16 ;  /* 0x0004101001007387 */ /* 0x000fe80000100a00 */
[----:B------:R0:W-:Y:S04]  /*84630*/  STL.64 [R1+0x418], R18 ;  /* 0x0004181201007387 */ /* 0x0001e80000100a00 */
[----:B0-----:R-:W2:Y:S04]  /*84640*/  LDL.LU.64 R18, [R1+0x5380] ;  /* 0x0053800001127983 */ /* 0x001ea80000300a00 */
[----:B------:R-:W2:Y:S01]  /*84650*/  LDL.LU.64 R16, [R1+0x5378] ;  /* 0x0053780001107983 */ /* 0x000ea20000300a00 */
[----:B------:R-:W-:-:S02]  /*84660*/  IMAD.MOV.U32 R2, RZ, RZ, R4 ;  /* 0x000000ffff027224 */ /* 0x000fc400078e0004 */
[----:B------:R-:W-:Y:S01]  /*84670*/  IMAD.MOV.U32 R29, RZ, RZ, R5 ;  /* 0x000000ffff1d7224 */ /* 0x000fe200078e0005 */
[----:B------:R-:W3:Y:S04]  /*84680*/  LDL.LU.64 R6, [R1+0x5370] ;  /* 0x0053700001067983 */ /* 0x000ee80000300a00 */
[----:B------:R-:W3:Y:S01]  /*84690*/  LDL.LU.64 R4, [R1+0x5368] ;  /* 0x0053680001047983 */ /* 0x000ee20000300a00 */
[----:B----4-:R-:W-:Y:S02]  /*846a0*/  IMAD.MOV.U32 R28, RZ, RZ, R24 ;  /* 0x000000ffff1c7224 */ /* 0x010fe400078e0018 */
[----:B------:R-:W-:Y:S01]  /*846b0*/  IMAD.MOV.U32 R3, RZ, RZ, R25 ;  /* 0x000000ffff037224 */ /* 0x000fe200078e0019 */
[----:B--2---:R-:W-:-:S15]  /*846c0*/  HMMA.16816.F32 R16, R8, R24, R16 ;  /* 0x000000180810723c */ /* 0x004fde0000001810 */
[----:B------:R-:W-:-:S04]  /*846d0*/  NOP ;  /* 0x0000000000007918 */ /* 0x000fc80000000000 */
[----:B------:R-:W-:Y:S04]  /*846e0*/  STL.64 [R1+0x400], R16 ;  /* 0x0004001001007387 */ /* 0x000fe80000100a00 */
[----:B------:R0:W-:Y:S04]  /*846f0*/  STL.64 [R1+0x408], R18 ;  /* 0x0004081201007387 */ /* 0x0001e80000100a00 */
[----:B0-----:R-:W2:Y:S04]  /*84700*/  LDL.LU.64 R18, [R1+0x5360] ;  /* 0x0053600001127983 */ /* 0x001ea80000300a00 */
[----:B------:R-:W4:Y:S04]  /*84710*/  LDL.LU.64 R16, [R1+0x5358] ;  /* 0x0053580001107983 */ /* 0x000f280000300a00 */
[----:B------:R-:W2:Y:S04]  /*84720*/  LDL.LU.64 R26, [R1+0x5350] ;  /* 0x00535000011a7983 */ /* 0x000ea80000300a00 */
[----:B------:R-:W2:Y:S02]  /*84730*/  LDL.LU.64 R24, [R1+0x5348] ;  /* 0x0053480001187983 */ /* 0x000ea40000300a00 */
[----:B--2---:R-:W-:-:S15]  /*84740*/  HMMA.16816.F32 R20, R8, R24, R20 ;  /* 0x000000180814723c */ /* 0x004fde0000001814 */
[----:B------:R-:W-:-:S04]  /*84750*/  NOP ;  /* 0x0000000000007918 */ /* 0x000fc80000000000 */
[----:B------:R-:W-:Y:S04]  /*84760*/  STL.64 [R1+0x3f0], R20 ;  /* 0x0003f01401007387 */ /* 0x000fe80000100a00 */
[----:B------:R0:W-:Y:S04]  /*84770*/  STL.64 [R1+0x3f8], R22 ;  /* 0x0003f81601007387 */ /* 0x0001e80000100a00 */
[----:B0-----:R-:W2:Y:S04]  /*84780*/  LDL.LU.64 R22, [R1+0x5340] ;  /* 0x0053400001167983 */ /* 0x001ea80000300a00 */
[----:B------:R-:W3:Y:S01]  /*84790*/  LDL.LU.64 R20, [R1+0x5338] ;  /* 0x0053380001147983 */ /* 0x000ee20000300a00 */
[C---:B----4-:R-:W-:Y:S08]  /*847a0*/  HMMA.16816.F32 R12, R8.reuse, R16, R12 ;  /* 0x00000010080c723c */ /* 0x050ff0000000180c */
[----:B---3--:R-:W-:-:S15]  /*847b0*/  HMMA.16816.F32 R4, R8, R20, R4 ;  /* 0x000000140804723c */ /* 0x008fde0000001804 */
[----:B------:R-:W-:-:S04]  /*847c0*/  NOP ;  /* 0x0000000000007918 */ /* 0x000fc80000000000 */
[----:B------:R-:W-:Y:S04]  /*847d0*/  STL.64 [R1+0x3e0], R4 ;  /* 0x0003e00401007387 */ /* 0x000fe80000100a00 */
[----:B------:R0:W-:Y:S04]  /*847e0*/  STL.64 [R1+0x3e8], R6 ;  /* 0x0003e80601007387 */ /* 0x0001e80000100a00 */
[----:B0-----:R-:W3:Y:S04]  /*847f0*/  LDL.LU.64 R6, [R1+0x5330] ;  /* 0x0053300001067983 */ /* 0x001ee80000300a00 */
[----:B------:R-:W4:Y:S04]  /*84800*/  LDL.LU.64 R4, [R1+0x5328] ;  /* 0x0053280001047983 */ /* 0x000f280000300a00 */
[----:B--2---:R-:W-:Y:S04]  /*84810*/  STL.64 [R1+0x4ff0], R22 ;  /* 0x004ff01601007387 */ /* 0x004fe80000100a00 */
[----:B------:R0:W-:Y:S02]  /*84820*/  STL.64 [R1+0x4fe8], R20 ;  /* 0x004fe81401007387 */ /* 0x0001e40000100a00 */
[----:B0-----:R-:W-:-:S02]  /*84830*/  IMAD.MOV.U32 R20, RZ, RZ, R18 ;  /* 0x000000ffff147224 */ /* 0x001fc400078e0012 */
[----:B------:R-:W-:Y:S01]  /*84840*/  IMAD.MOV.U32 R21, RZ, RZ, R19 ;  /* 0x000000ffff157224 */ /* 0x000fe200078e0013 */
[----:B------:R-:W2:Y:S04]  /*84850*/  LDL.LU R18, [R1+0x5324] ;  /* 0x0053240001127983 */ /* 0x000ea80000300800 */
[----:B------:R-:W2:Y:S04]  /*84860*/  LDL.LU R19, [R1+0x5320] ;  /* 0x0053200001137983 */ /* 0x000ea80000300800 */
[----:B------:R0:W-:Y:S04]  /*84870*/  STL.64 [R1+0x5200], R20 ;  /* 0x0052001401007387 */ /* 0x0001e80000100a00 */
[----:B0-----:R-:W2:Y:S04]  /*84880*/  LDL.LU R20, [R1+0x330] ;  /* 0x0003300001147983 */ /* 0x001ea80000300800 */
[----:B------:R-:W-:Y:S04]  /*84890*/  STL.64 [R1+0x3d0], R12 ;  /* 0x0003d00c01007387 */ /* 0x000fe80000100a00 */
[----:B------:R-:W-:Y:S04]  /*848a0*/  STL.64 [R1+0x3d8], R14 ;  /* 0x0003d80e01007387 */ /* 0x000fe80000100a00 */
[----:B------:R-:W2:Y:S04]  /*848b0*/  LDL.LU R21, [R1+0x334] ;  /* 0x0003340001157983 */ /* 0x000ea80000300800 */
[----:B------:R-:W2:Y:S04]  /*848c0*/  LDL.LU R22, [R1+0x338] ;  /* 0x0003380001167983 */ /* 0x000ea80000300800 */
[----:B------:R-:W2:Y:S04]  /*848d0*/  LDL.LU R23, [R1+0x33c] ;  /* 0x00033c0001177983 */ /* 0x000ea80000300800 */
[----:B--2---:R-:W-:Y:S04]  /*848e0*/  STL.64 [R1+0x5210], R22 ;  /* 0x0052101601007387 */ /* 0x004fe80000100a00 */
[----:B------:R3:W-:Y:S02]  /*848f0*/  STL.64 [R1+0x5208], R20 ;  /* 0x0052081401007387 */ /* 0x0007e40000100a00 */
[----:B---3--:R-:W-:-:S02]  /*84900*/  IMAD.MOV.U32 R20, RZ, RZ, R6 ;  /* 0x000000ffff147224 */ /* 0x008fc400078e0006 */
[----:B------:R-:W-:Y:S01]  /*84910*/  IMAD.MOV.U32 R21, RZ, RZ, R7 ;  /* 0x000000ffff157224 */ /* 0x000fe200078e0007 */
[----:B------:R-:W2:Y:S04]  /*84920*/  LDL.LU R6, [R1+0x531c] ;  /* 0x00531c0001067983 */ /* 0x000ea80000300800 */
[----:B------:R-:W3:Y:S04]  /*84930*/  LDL.LU R7, [R1+0x5318] ;  /* 0x0053180001077983 */ /* 0x000ee80000300800 */
[----:B------:R4:W-:Y:S02]  /*84940*/  STL.64 [R1+0x5228], R20 ;  /* 0x0052281401007387 */ /* 0x0009e40000100a00 */
[----:B----4-:R-:W-:-:S02]  /*84950*/  IMAD.MOV.U32 R20, RZ, RZ, R4 ;  /* 0x000000ffff147224 */ /* 0x010fc400078e0004 */
[----:B------:R-:W-:Y:S01]  /*84960*/  IMAD.MOV.U32 R21, RZ, RZ, R5 ;  /* 0x000000ffff157224 */ /* 0x000fe200078e0005 */
[----:B------:R-:W4:Y:S04]  /*84970*/  LDL.LU R4, [R1+0x5314] ;  /* 0x0053140001047983 */ /* 0x000f280000300800 */
[----:B------:R-:W2:Y:S04]  /*84980*/  LDL.LU R5, [R1+0x5310] ;  /* 0x0053100001057983 */ /* 0x000ea80000300800 */
[----:B------:R-:W-:Y:S04]  /*84990*/  STL.64 [R1+0x5240], R20 ;  /* 0x0052401401007387 */ /* 0x000fe80000100a00 */
[----:B------:R-:W-:Y:S04]  /*849a0*/  STL.64 [R1+0x4fe0], R18 ;  /* 0x004fe01201007387 */ /* 0x000fe80000100a00 */
        /* <DEDUP_REMOVED lines=19> */
[----:B------:R-:W3:Y:S04]  /*84ae0*/  LDL.LU R6, [R1+0x5300] ;  /* 0x0053000001067983 */ /* 0x000ee80000300800 */
[----:B------:R0:W-:Y:S02]  /*84af0*/  STL.64 [R1+0x5270], R20 ;  /* 0x0052701401007387 */ /* 0x0001e40000100a00 */
[----:B0-----:R-:W-:-:S02]  /*84b00*/  IMAD.MOV.U32 R20, RZ, RZ, R5 ;  /* 0x000000ffff147224 */ /* 0x001fc400078e0005 */
[----:B----4-:R-:W-:Y:S01]  /*84b10*/  IMAD.MOV.U32 R21, RZ, RZ, R4 ;  /* 0x000000ffff157224 */ /* 0x010fe200078e0004 */
        /* <DEDUP_REMOVED lines=21> */
[----:B----4-:R-:W-:Y:S01]  /*84c70*/  IMAD.MOV.U32 R21, RZ, RZ, R5 ;  /* 0x000000ffff157224 */ /* 0x010fe200078e0005 */
[----:B------:R-:W3:Y:S04]  /*84c80*/  LDL.LU R4, [R1+0x52ec] ;  /* 0x0052ec0001047983 */ /* 0x000ee80000300800 */
[----:B------:R-:W3:Y:S04]  /*84c90*/  LDL.LU R5, [R1+0x52e8] ;  /* 0x0052e80001057983 */ /* 0x000ee80000300800 */
[----:B------:R-:W3:Y:S04]  /*84ca0*/  LDL.LU R12, [R1+0x3c0] ;  /* 0x0003c000010c7983 */ /* 0x000ee80000300800 */
[----:B------:R-:W3:Y:S04]  /*84cb0*/  LDL.LU R13, [R1+0x3c4] ;  /* 0x0003c400010d7983 */ /* 0x000ee80000300800 */
[----:B------:R-:W3:Y:S04]  /*84cc0*/  LDL.LU R14, [R1+0x3c8] ;  /* 0x0003c800010e7983 */ /* 0x000ee80000300800 */
[----:B------:R-:W3:Y:S04]  /*84cd0*/  LDL.LU R15, [R1+0x3cc] ;  /* 0x0003cc00010f7983 */ /* 0x000ee80000300800 */
[----:B------:R-:W-:Y:S04]  /*84ce0*/  STL.64 [R1+0x52b8], R20 ;  /* 0x0052b81401007387 */ /* 0x000fe80000100a00 */
[----:B--2---:R-:W-:Y:S04]  /*84cf0*/  STL.64 [R1+0x5268], R18 ;  /* 0x0052681201007387 */ /* 0x004fe80000100a00 */
[----:B------:R0:W-:Y:S04]  /*84d00*/  STL.64 [R1+0x5260], R16 ;  /* 0x0052601001007387 */ /* 0x0001e80000100a00 */
[----:B0-----:R-:W2:Y:S04]  /*84d10*/  LDL.LU R16, [R1+0x370] ;  /* 0x0003700001107983 */ /* 0x001ea80000300800 */
[----:B------:R-:W2:Y:S04]  /*84d20*/  LDL.LU R17, [R1+0x374] ;  /* 0x0003740001117983 */ /* 0x000ea80000300800 */
[----:B------:R-:W4:Y:S04]  /*84d30*/  LDL.LU R18, [R1+0x378] ;  /* 0x0003780001127983 */ /* 0x000f280000300800 */
[----:B------:R-:W4:Y:S04]  /*84d40*/  LDL.LU R19, [R1+0x37c] ;  /* 0x00037c0001137983 */ /* 0x000f280000300800 */
[----:B----4-:R-:W-:Y:S04]  /*84d50*/  STL.64 [R1+0x5280], R18 ;  /* 0x0052801201007387 */ /* 0x010fe80000100a00 */
[----:B--2---:R0:W-:Y:S04]  /*84d60*/  STL.64 [R1+0x5278], R16 ;  /* 0x0052781001007387 */ /* 0x0041e80000100a00 */
        /* <DEDUP_REMOVED lines=15> */
[----:B------:R-:W4:Y:S01]  /*84e60*/  LDL.LU R19, [R1+0x3ac] ;  /* 0x0003ac0001137983 */ /* 0x000f220000300800 */
[----:B---3--:R-:W-:Y:S01]  /*84e70*/  HMMA.16816.F32 R8, R8, R4, R12 ;  /* 0x000000040808723c */ /* 0x008fe2000000180c */
[----:B------:R-:W-:-:S02]  /*84e80*/  IMAD.MOV.U32 R20, RZ, RZ, R27 ;  /* 0x000000ffff147224 */ /* 0x000fc400078e001b */
[----:B----4-:R-:W-:Y:S04]  /*84e90*/  STL.64 [R1+0x52c8], R18 ;  /* 0x0052c81201007387 */ /* 0x010fe80000100a00 */
[----:B--2---:R0:W-:Y:S04]  /*84ea0*/  STL.64 [R1+0x52c0], R16 ;  /* 0x0052c01001007387 */ /* 0x0041e80000100a00 */
[----:B0-----:R-:W2:Y:S04]  /*84eb0*/  LDL.LU R16, [R1+0x3b0] ;  /* 0x0003b00001107983 */ /* 0x001ea80000300800 */
[----:B------:R-:W2:Y:S04]  /*84ec0*/  LDL.LU R17, [R1+0x3b4] ;  /* 0x0003b40001117983 */ /* 0x000ea80000300800 */
[----:B------:R-:W2:Y:S04]  /*84ed0*/  LDL.LU R18, [R1+0x3b8] ;  /* 0x0003b80001127983 */ /* 0x000ea80000300800 */
[----:B------:R-:W2:Y:S04]  /*84ee0*/  LDL.LU R19, [R1+0x3bc] ;  /* 0x0003bc0001137983 */ /* 0x000ea80000300800 */
[----:B------:R-:W3:Y:S01]  /*84ef0*/  LDL.LU.64 R14, [R1+0x52e0] ;  /* 0x0052e000010e7983 */ /* 0x000ee20000300a00 */
[----:B------:R-:W-:-:S02]  /*84f00*/  IMAD.MOV.U32 R21, RZ, RZ, R26 ;  /* 0x000000ffff157224 */ /* 0x000fc400078e001a */
[----:B------:R-:W-:Y:S01]  /*84f10*/  IMAD.MOV.U32 R26, RZ, RZ, R10 ;  /* 0x000000ffff1a7224 */ /* 0x000fe200078e000a */
[----:B------:R-:W2:Y:S01]  /*84f20*/  LDL.LU.64 R12, [R1+0x52d8] ;  /* 0x0052d800010c7983 */ /* 0x000ea20000300a00 */
[----:B------:R-:W-:-:S03]  /*84f30*/  IMAD.MOV.U32 R27, RZ, RZ, R11 ;  /* 0x000000ffff1b7224 */ /* 0x000fc600078e000b */
[----:B------:R-:W-:Y:S04]  /*84f40*/  STL.64 [R1+0x3c0], R8 ;  /* 0x0003c00801007387 */ /* 0x000fe80000100a00 */
[----:B------:R-:W4:Y:S04]  /*84f50*/  LDL R11, [R1+0xda4] ;  /* 0x000da400010b7983 */ /* 0x000f280000100800 */
[----:B------:R-:W-:Y:S04]  /*84f60*/  STL.64 [R1+0x5000], R26 ;  /* 0x0050001a01007387 */ /* 0x000fe80000100a00 */
[----:B------:R3:W-:Y:S02]  /*84f70*/  STL.64 [R1+0x4ff8], R24 ;  /* 0x004ff81801007387 */ /* 0x0007e40000100a00 */
[----:B---3--:R-:W-:-:S02]  /*84f80*/  IMAD.MOV.U32 R24, RZ, RZ, R14 ;  /* 0x000000ffff187224 */ /* 0x008fc400078e000e */
[----:B------:R-:W2:Y:S01]  /*84f90*/  LDL.LU R14, [R1+0x52d4] ;  /* 0x0052d400010e7983 */ /* 0x000ea20000300800 */
[----:B------:R-:W-:-:S03]  /*84fa0*/  IMAD.MOV.U32 R25, RZ, RZ, R15 ;  /* 0x000000ffff197224 */ /* 0x000fc600078e000f */
[----:B------:R-:W2:Y:S04]  /*84fb0*/  LDL.LU R15, [R1+0x52d0] ;  /* 0x0052d000010f7983 */ /* 0x000ea80000300800 */
[----:B------:R-:W-:Y:S04]  /*84fc0*/  STL.64 [R1+0x4fd0], R6 ;  /* 0x004fd00601007387 */ /* 0x000fe80000100a00 */
[----:B------:R0:W-:Y:S04]  /*84fd0*/  STL.64 [R1+0x4fc8], R4 ;  /* 0x004fc80401007387 */ /* 0x0001e80000100a00 */
[----:B----4-:R-:W1:Y:S04]  /*84fe0*/  LDSM.16.MT88.4 R8, [R11+UR5+0x20c00] ;  /* 0x020c00050b08783b */ /* 0x010e680008004200 */
[----:B0-----:R-:W3:Y:S04]  /*84ff0*/  LDL.LU R4, [R1+0x320] ;  /* 0x0003200001047983 */ /* 0x001ee80000300800 */
[----:B------:R-:W3:Y:S04]  /*85000*/  LDL.LU R5, [R1+0x324] ;  /* 0x0003240001057983 */ /* 0x000ee80000300800 */
[----:B------:R-:W3:Y:S04]  /*85010*/  LDL.LU R6, [R1+0x328] ;  /* 0x0003280001067983 */ /* 0x000ee80000300800 */
        /* <DEDUP_REMOVED lines=48> */
[----:B0-----:R-:W4:Y:S04]  /*85320*/  LDL.LU.64 R22, [R1+0x5210] ;  /* 0x0052100001167983 */ /* 0x001f280000300a00 */
[----:B------:R-:W4:Y:S04]  /*85330*/  LDL.LU.64 R20, [R1+0x5208] ;  /* 0x0052080001147983 */ /* 0x000f280000300a00 */
[----:B-1----:R-:W-:Y:S04]  /*85340*/  STL.64 [R1+0x4fb8], R10 ;  /* 0x004fb80a01007387 */ /* 0x002fe80000100a00 */
[----:B------:R0:W-:Y:S04]  /*85350*/  STL.64 [R1+0x4fb0], R8 ;  /* 0x004fb00801007387 */ /* 0x0001e80000100a00 */
[----:B0-----:R-:W4:Y:S04]  /*85360*/  LDL.LU R8, [R1+0x130] ;  /* 0x0001300001087983 */ /* 0x001f280000300800 */
[----:B------:R-:W4:Y:S02]  /*85370*/  LDL.LU R9, [R1+0x134] ;  /* 0x0001340001097983 */ /* 0x000f240000300800 */
[----:B----4-:R-:W-:Y:S02]  /*85380*/  HMMA.16816.F32 R8, R12, R8, R20 ;  /* 0x000000080c08723c */ /* 0x010fe40000001814 */
[----:B------:R-:W2:-:S15]  /*85390*/  LDL.LU.64 R20, [R1+0x5200] ;  /* 0x0052000001147983 */ /* 0x000e9e0000300a00 */
[----:B------:R-:W-:Y:S02]  /*853a0*/  NOP ;  /* 0x0000000000007918 */ /* 0x000fe40000000000 */
[----:B------:R-:W-:Y:S04]  /*853b0*/  STL.64 [R1+0x330], R8 ;  /* 0x0003300801007387 */ /* 0x000fe80000100a00 */
[----:B------:R3:W-:Y:S02]  /*853c0*/  STL.64 [R1+0x338], R10 ;  /* 0x0003380a01007387 */ /* 0x0007e40000100a00 */
[----:B---3--:R-:W-:Y:S01]  /*853d0*/  HMMA.16816.F32 R8, R12, R24, R4 ;  /* 0x000000180c08723c */ /* 0x008fe20000001804 */
[----:B------:R-:W-:Y:S02]  /*853e0*/  IMAD.MOV.U32 R24, RZ, RZ, R28 ;  /* 0x000000ffff187224 */ /* 0x000fe400078e001c */
[----:B------:R-:W-:-:S15]  /*853f0*/  IMAD.MOV.U32 R25, RZ, RZ, R3 ;  /* 0x000000ffff197224 */ /* 0x000fde00078e0003 */
[----:B------:R-:W-:Y:S01]  /*85400*/  NOP ;  /* 0x0000000000007918 */ /* 0x000fe20000000000 */
[----:B------:R0:W-:Y:S04]  /*85410*/  STL.64 [R1+0x320], R8 ;  /* 0x0003200801007387 */ /* 0x0001e80000100a00 */
[----:B------:R-:W-:Y:S04]  /*85420*/  STL.64 [R1+0x328], R10 ;  /* 0x0003280a01007387 */ /* 0x000fe80000100a00 */
[----:B------:R-:W3:Y:S01]  /*85430*/  LDL.LU R28, [R1+0x51fc] ;  /* 0x0051fc00011c7983 */ /* 0x000ee20000300800 */
[----:B0-----:R-:W-:Y:S02]  /*85440*/  IMAD.MOV.U32 R8, RZ, RZ, R2 ;  /* 0x000000ffff087224 */ /* 0x001fe400078e0002 */
[----:B------:R-:W-:Y:S01]  /*85450*/  IMAD.MOV.U32 R9, RZ, RZ, R29 ;  /* 0x000000ffff097224 */ /* 0x000fe200078e001d */
[----:B--2---:R-:W-:-:S15]  /*85460*/  HMMA.16816.F32 R4, R12, R20, R16 ;  /* 0x000000140c04723c */ /* 0x004fde0000001810 */
[----:B------:R-:W-:-:S04]  /*85470*/  NOP ;  /* 0x0000000000007918 */ /* 0x000fc80000000000 */
[----:B------:R-:W-:Y:S04]  /*85480*/  STL.64 [R1+0x310], R4 ;  /* 0x0003100401007387 */ /* 0x000fe80000100a00 */
[----:B------:R-:W-:Y:S04]  /*85490*/  STL.64 [R1+0x318], R6 ;  /* 0x0003180601007387 */ /* 0x000fe80000100a00 */
[----:B------:R-:W2:Y:S04]  /*854a0*/  LDL.LU R3, [R1+0x51f8] ;  /* 0x0051f80001037983 */ /* 0x000ea80000300800 */
[----:B------:R0:W-:Y:S04]  /*854b0*/  STL.64 [R1+0x5018], R24 ;  /* 0x0050181801007387 */ /* 0x0001e80000100a00 */
[----:B------:R-:W4:Y:S04]  /*854c0*/  LDL.LU R2, [R1+0x51f4] ;  /* 0x0051f40001027983 */ /* 0x000f280000300800 */
[----:B------:R-:W2:Y:S04]  /*854d0*/  LDL.LU R29, [R1+0x51f0] ;  /* 0x0051f000011d7983 */ /* 0x000ea80000300800 */
[----:B------:R1:W-:Y:S04]  /*854e0*/  STL.64 [R1+0x5020], R8 ;  /* 0x0050200801007387 */ /* 0x0003e80000100a00 */
[----:B0-----:R-:W2:Y:S04]  /*854f0*/  LDL.LU R24, [R1+0x210] ;  /* 0x0002100001187983 */ /* 0x001ea80000300800 */
[----:B------:R-:W2:Y:S04]  /*85500*/  LDL.LU R25, [R1+0x214] ;  /* 0x0002140001197983 */ /* 0x000ea80000300800 */
[----:B------:R-:W2:Y:S04]  /*85510*/  LDL.LU R26, [R1+0x218] ;  /* 0x00021800011a7983 */ /* 0x000ea80000300800 */
[----:B------:R-:W2:Y:S01]  /*85520*/  LDL.LU R27, [R1+0x21c] ;  /* 0x00021c00011b7983 */ /* 0x000ea20000300800 */
[----:B-1----:R-:W-:-:S02]  /*85530*/  IMAD.MOV.U32 R9, RZ, RZ, R0 ;  /* 0x000000ffff097224 */ /* 0x002fc400078e0000 */
[----:B---3--:R-:W-:Y:S01]  /*85540*/  IMAD.MOV.U32 R8, RZ, RZ, R28 ;  /* 0x000000ffff087224 */ /* 0x008fe200078e001c */
[----:B--2---:R-:W-:Y:S04]  /*85550*/  STL.64 [R1+0x5030], R26 ;  /* 0x0050301a01007387 */ /* 0x004fe80000100a00 */
[----:B------:R0:W-:Y:S04]  /*85560*/  STL.64 [R1+0x5028], R24 ;  /* 0x0050281801007387 */ /* 0x0001e80000100a00 */
[----:B------:R-:W2:Y:S04]  /*85570*/  LDL.LU R28, [R1+0x51ec] ;  /* 0x0051ec00011c7983 */ /* 0x000ea80000300800 */
[----:B------:R-:W3:Y:S04]  /*85580*/  LDL.LU R0, [R1+0x51e8] ;  /* 0x0051e80001007983 */ /* 0x000ee80000300800 */
[----:B------:R4:W-:Y:S04]  /*85590*/  STL.64 [R1+0x5038], R8 ;  /* 0x0050380801007387 */ /* 0x0009e80000100a00 */
[----:B0-----:R-:W2:Y:S04]  /*855a0*/  LDL.LU R24, [R1+0x220] ;  /* 0x0002200001187983 */ /* 0x001ea80000300800 */
[----:B------:R-:W2:Y:S04]  /*855b0*/  LDL.LU R25, [R1+0x224] ;  /* 0x0002240001197983 */ /* 0x000ea80000300800 */
[----:B------:R-:W2:Y:S04]  /*855c0*/  LDL.LU R26, [R1+0x228] ;  /* 0x00022800011a7983 */ /* 0x000ea80000300800 */
[----:B------:R-:W2:Y:S01]  /*855d0*/  LDL.LU R27, [R1+0x22c] ;  /* 0x00022c00011b7983 */ /* 0x000ea20000300800 */
[----:B----4-:R-:W-:-:S02]  /*855e0*/  IMAD.MOV.U32 R8, RZ, RZ, R2 ;  /* 0x000000ffff087224 */ /* 0x010fc400078e0002 */
[----:B------:R-:W-:Y:S01]  /*855f0*/  IMAD.MOV.U32 R9, RZ, RZ, R3 ;  /* 0x000000ffff097224 */ /* 0x000fe200078e0003 */
[----:B--2---:R-:W-:Y:S04]  /*85600*/  STL.64 [R1+0x5048], R26 ;  /* 0x0050481a01007387 */ /* 0x004fe80000100a00 */
[----:B------:R0:W-:Y:S04]  /*85610*/  STL.64 [R1+0x5040], R24 ;  /* 0x0050401801007387 */ /* 0x0001e80000100a00 */
        /* <DEDUP_REMOVED lines=14> */
[----:B0-----:R-:W-:-:S02]  /*85700*/  IMAD.MOV.U32 R8, RZ, RZ, R2 ;  /* 0x000000ffff087224 */ /* 0x001fc400078e0002 */
[----:B---3--:R-:W-:Y:S01]  /*85710*/  IMAD.MOV.U32 R9, RZ, RZ, R0 ;  /* 0x000000ffff097224 */ /* 0x008fe200078e0000 */
[----:B------:R-:W3:Y:S04]  /*85720*/  LDL.LU R2, [R1+0x51d4] ;  /* 0x0051d40001027983 */ /* 0x000ee80000300800 */
[----:B------:R-:W3:Y:S04]  /*85730*/  LDL.LU R0, [R1+0x51d0] ;  /* 0x0051d00001007983 */ /* 0x000ee80000300800 */
[----:B------:R4:W-:Y:S04]  /*85740*/  STL.64 [R1+0x5080], R8 ;  /* 0x0050800801007387 */ /* 0x0009e80000100a00 */
[----:B------:R-:W3:Y:S04]  /*85750*/  LDL.LU R24, [R1+0x240] ;  /* 0x0002400001187983 */ /* 0x000ee80000300800 */
[----:B------:R-:W3:Y:S04]  /*85760*/  LDL.LU R25, [R1+0x244] ;  /* 0x0002440001197983 */ /* 0x000ee80000300800 */
[----:B------:R-:W3:Y:S04]  /*85770*/  LDL.LU R26, [R1+0x248] ;  /* 0x00024800011a7983 */ /* 0x000ee80000300800 */
[----:B------:R-:W3:Y:S01]  /*85780*/  LDL.LU R27, [R1+0x24c] ;  /* 0x00024c00011b7983 */ /* 0x000ee20000300800 */
[----:B----4-:R-:W-:-:S02]  /*85790*/  IMAD.MOV.U32 R9, RZ, RZ, R3 ;  /* 0x000000ffff097224 */ /* 0x010fc400078e0003 */
[----:B--2---:R-:W-:Y:S02]  /*857a0*/  IMAD.MOV.U32 R8, RZ, RZ, R28 ;  /* 0x000000ffff087224 */ /* 0x004fe400078e001c */
[----:B------:R-:W2:Y:S04]  /*857b0*/  LDL.LU R28, [R1+0x51cc] ;  /* 0x0051cc00011c7983 */ /* 0x000ea80000300800 */
[----:B------:R-:W4:Y:S04]  /*857c0*/  LDL.LU R3, [R1+0x51c8] ;  /* 0x0051c80001037983 */ /* 0x000f280000300800 */
[----:B------:R-:W-:Y:S04]  /*857d0*/  STL.64 [R1+0x5098], R8 ;  /* 0x0050980801007387 */ /* 0x000fe80000100a00 */
[----:B---3--:R-:W-:Y:S04]  /*857e0*/  STL.64 [R1+0x5078], R26 ;  /* 0x0050781a01007387 */ /* 0x008fe80000100a00 */
[----:B------:R0:W-:Y:S04]  /*857f0*/  STL.64 [R1+0x5070], R24 ;  /* 0x0050701801007387 */ /* 0x0001e80000100a00 */
[----:B0-----:R-:W3:Y:S04]  /*85800*/  LDL.LU R24, [R1+0x250] ;  /* 0x0002500001187983 */ /* 0x001ee80000300800 */
[----:B------:R-:W3:Y:S04]  /*85810*/  LDL.LU R25, [R1+0x254] ;  /* 0x0002540001197983 */ /* 0x000ee80000300800 */
[----:B------:R-:W2:Y:S04]  /*85820*/  LDL.LU R26, [R1+0x258] ;  /* 0x00025800011a7983 */ /* 0x000ea80000300800 */
[----:B------:R-:W2:Y:S01]  /*85830*/  LDL.LU R27, [R1+0x25c] ;  /* 0x00025c00011b7983 */ /* 0x000ea20000300800 */
[----:B------:R-:W-:-:S02]  /*85840*/  IMAD.MOV.U32 R8, RZ, RZ, R2 ;  /* 0x000000ffff087224 */ /* 0x000fc400078e0002 */
[----:B------:R-:W-:Y:S01]  /*85850*/  IMAD.MOV.U32 R9, RZ, RZ, R29 ;  /* 0x000000ffff097224 */ /* 0x000fe200078e001d */
[----:B------:R-:W3:Y:S04]  /*85860*/  LDL.LU R2, [R1+0x51c4] ;  /* 0x0051c40001027983 */ /* 0x000ee80000300800 */
[----:B------:R-:W4:Y:S04]  /*85870*/  LDL.LU R29, [R1+0x51c0] ;  /* 0x0051c000011d7983 */ /* 0x000f280000300800 */
[----:B------:R-:W-:Y:S04]  /*85880*/  STL.64 [R1+0x50b0], R8 ;  /* 0x0050b00801007387 */ /* 0x000fe80000100a00 */
[----:B--2---:R-:W-:Y:S04]  /*85890*/  STL.64 [R1+0x5090], R26 ;  /* 0x0050901a01007387 */ /* 0x004fe80000100a00 */
[----:B---3--:R0:W-:Y:S04]  /*858a0*/  STL.64 [R1+0x5088], R24 ;  /* 0x0050881801007387 */ /* 0x0081e80000100a00 */
[----:B0-----:R-:W2:Y:S04]  /*858b0*/  LDL.LU R24, [R1+0x260] ;  /* 0x0002600001187983 */ /* 0x001ea80000300800 */
[----:B------:R-:W2:Y:S04]  /*858c0*/  LDL.LU R25, [R1+0x264] ;  /* 0x0002640001197983 */ /* 0x000ea80000300800 */
[----:B------:R-:W3:Y:S04]  /*858d0*/  LDL.LU R26, [R1+0x268] ;  /* 0x00026800011a7983 */ /* 0x000ee80000300800 */
[----:B------:R-:W3:Y:S01]  /*858e0*/  LDL.LU R27, [R1+0x26c] ;  /* 0x00026c00011b7983 */ /* 0x000ee20000300800 */
[----:B------:R-:W-:-:S02]  /*858f0*/  IMAD.MOV.U32 R8, RZ, RZ, R28 ;  /* 0x000000ffff087224 */ /* 0x000fc400078e001c */
[----:B------:R-:W-:Y:S01]  /*85900*/  IMAD.MOV.U32 R9, RZ, RZ, R0 ;  /* 0x000000ffff097224 */ /* 0x000fe200078e0000 */
[----:B------:R-:W2:Y:S04]  /*85910*/  LDL.LU R28, [R1+0x51bc] ;  /* 0x0051bc00011c7983 */ /* 0x000ea80000300800 */
[----:B------:R-:W4:Y:S04]  /*85920*/  LDL.LU R0, [R1+0x51b8] ;  /* 0x0051b80001007983 */ /* 0x000f280000300800 */
[----:B------:R0:W-:Y:S02]  /*85930*/  STL.64 [R1+0x50c8], R8 ;  /* 0x0050c80801007387 */ /* 0x0001e40000100a00 */
[----:B0-----:R-:W-:-:S02]  /*85940*/  IMAD.MOV.U32 R8, RZ, RZ, R2 ;  /* 0x000000ffff087224 */ /* 0x001fc400078e0002 */
[----:B---3--:R-:W-:Y:S04]  /*85950*/  STL.64 [R1+0x50a8], R26 ;  /* 0x0050a81a01007387 */ /* 0x008fe80000100a00 */
[----:B--2---:R0:W-:Y:S04]  /*85960*/  STL.64 [R1+0x50a0], R24 ;  /* 0x0050a01801007387 */ /* 0x0041e80000100a00 */
[----:B0-----:R-:W2:Y:S04]  /*85970*/  LDL.LU R24, [R1+0x270] ;  /* 0x0002700001187983 */ /* 0x001ea80000300800 */
[----:B------:R-:W2:Y:S04]  /*85980*/  LDL.LU R25, [R1+0x274] ;  /* 0x0002740001197983 */ /* 0x000ea80000300800 */
[----:B------:R-:W3:Y:S04]  /*85990*/  LDL.LU R26, [R1+0x278] ;  /* 0x00027800011a7983 */ /* 0x000ee80000300800 */
[----:B------:R-:W3:Y:S04]  /*859a0*/  LDL.LU R27, [R1+0x27c] ;  /* 0x00027c00011b7983 */ /* 0x000ee80000300800 */
[----:B------:R-:W2:Y:S01]  /*859b0*/  LDL.LU R2, [R1+0x51b4] ;  /* 0x0051b40001027983 */ /* 0x000ea20000300800 */
[----:B----4-:R-:W-:-:S03]  /*859c0*/  IMAD.MOV.U32 R9, RZ, RZ, R3 ;  /* 0x000000ffff097224 */ /* 0x010fc600078e0003 */
[----:B------:R-:W4:Y:S04]  /*859d0*/  LDL.LU R3, [R1+0x51b0] ;  /* 0x0051b00001037983 */ /* 0x000f280000300800 */
[----:B------:R0:W-:Y:S01]  /*859e0*/  STL.64 [R1+0x50e0], R8 ;  /* 0x0050e00801007387 */ /* 0x0001e20000100a00 */
[----:B------:R-:W-:Y:S02]  /*859f0*/  IMAD.MOV.U32 R5, RZ, RZ, R0 ;  /* 0x000000ffff057224 */ /* 0x000fe400078e0000 */
[----:B0-----:R-:W-:Y:S02]  /*85a00*/  IMAD.MOV.U32 R8, RZ, RZ, R28 ;  /* 0x000000ffff087224 */ /* 0x001fe400078e001c */
[----:B------:R-:W-:Y:S01]  /*85a10*/  IMAD.MOV.U32 R9, RZ, RZ, R29 ;  /* 0x000000ffff097224 */ /* 0x000fe200078e001d */
[----:B---3--:R-:W-:Y:S04]  /*85a20*/  STL.64 [R1+0x50c0], R26 ;  /* 0x0050c01a01007387 */ /* 0x008fe80000100a00 */
[----:B--2---:R0:W-:Y:S01]  /*85a30*/  STL.64 [R1+0x50b8], R24 ;  /* 0x0050b81801007387 */ /* 0x0041e20000100a00 */
[----:B------:R-:W-:-:S03]  /*85a40*/  IMAD.MOV.U32 R4, RZ, RZ, R2 ;  /* 0x000000ffff047224 */ /* 0x000fc600078e0002 */
[----:B0-----:R-:W2:Y:S04]  /*85a50*/  LDL.LU R24, [R1+0x280] ;  /* 0x0002800001187983 */ /* 0x001ea80000300800 */
[----:B------:R-:W2:Y:S04]  /*85a60*/  LDL.LU R25, [R1+0x284] ;  /* 0x0002840001197983 */ /* 0x000ea80000300800 */
[----:B------:R-:W3:Y:S04]  /*85a70*/  LDL.LU R26, [R1+0x288] ;  /* 0x00028800011a7983 */ /* 0x000ee80000300800 */
[----:B------:R-:W3:Y:S04]  /*85a80*/  LDL.LU R27, [R1+0x28c] ;  /* 0x00028c00011b7983 */ /* 0x000ee80000300800 */
[----:B------:R-:W2:Y:S04]  /*85a90*/  LDL.LU R28, [R1+0x51ac] ;  /* 0x0051ac00011c7983 */ /* 0x000ea80000300800 */
[----:B------:R-:W3:Y:S04]  /*85aa0*/  LDL.LU R29, [R1+0x51a8] ;  /* 0x0051a800011d7983 */ /* 0x000ee80000300800 */
[----:B------:R0:W-:Y:S04]  /*85ab0*/  STL.64 [R1+0x50f8], R8 ;  /* 0x0050f80801007387 */ /* 0x0001e80000100a00 */
[----:B------:R-:W3:Y:S04]  /*85ac0*/  LDL.LU R2, [R1+0x51a4] ;  /* 0x0051a40001027983 */ /* 0x000ee80000300800 */
[----:B------:R-:W3:Y:S04]  /*85ad0*/  LDL.LU R0, [R1+0x51a0] ;  /* 0x0051a00001007983 */ /* 0x000ee80000300800 */
[----:B------:R4:W-:Y:S04]  /*85ae0*/  STL.64 [R1+0x5100], R4 ;  /* 0x0051000401007387 */ /* 0x0009e80000100a00 */
[----:B0-----:R-:W3:Y:S04]  /*85af0*/  LDL.LU R8, [R1+0x2b0] ;  /* 0x0002b00001087983 */ /* 0x001ee80000300800 */
[----:B------:R-:W3:Y:S04]  /*85b00*/  LDL.LU R9, [R1+0x2b4] ;  /* 0x0002b40001097983 */ /* 0x000ee80000300800 */
[----:B------:R-:W3:Y:S04]  /*85b10*/  LDL.LU R10, [R1+0x2b8] ;  /* 0x0002b800010a7983 */ /* 0x000ee80000300800 */
[----:B------:R-:W3:Y:S01]  /*85b20*/  LDL.LU R11, [R1+0x2bc] ;  /* 0x0002bc00010b7983 */ /* 0x000ee20000300800 */
[----:B----4-:R-:W-:-:S02]  /*85b30*/  IMAD.MOV.U32 R5, RZ, RZ, R3 ;  /* 0x000000ffff057224 */ /* 0x010fc400078e0003 */
[----:B--2---:R-:W-:Y:S01]  /*85b40*/  IMAD.MOV.U32 R4, RZ, RZ, R28 ;  /* 0x000000ffff047224 */ /* 0x004fe200078e001c */
[----:B---3--:R-:W-:Y:S04]  /*85b50*/  STL.64 [R1+0x5110], R10 ;  /* 0x0051100a01007387 */ /* 0x008fe80000100a00 */
[----:B------:R-:W-:Y:S04]  /*85b60*/  STL.64 [R1+0x5108], R8 ;  /* 0x0051080801007387 */ /* 0x000fe80000100a00 */
[----:B------:R-:W2:Y:S04]  /*85b70*/  LDL.LU R28, [R1+0x519c] ;  /* 0x00519c00011c7983 */ /* 0x000ea80000300800 */
[----:B------:R-:W3:Y:S04]  /*85b80*/  LDL.LU R3, [R1+0x5198] ;  /* 0x0051980001037983 */ /* 0x000ee80000300800 */
[----:B------:R0:W-:Y:S02]  /*85b90*/  STL.64 [R1+0x5118], R4 ;  /* 0x0051180401007387 */ /* 0x0001e40000100a00 */
[----:B0-----:R-:W-:-:S02]  /*85ba0*/  IMAD.MOV.U32 R4, RZ, RZ, R2 ;  /* 0x000000ffff047224 */ /* 0x001fc400078e0002 */
[----:B------:R-:W-:Y:S01]  /*85bb0*/  IMAD.MOV.U32 R5, RZ, RZ, R29 ;  /* 0x000000ffff057224 */ /* 0x000fe200078e001d */
[----:B------:R-:W4:Y:S04]  /*85bc0*/  LDL.LU R2, [R1+0x5194] ;  /* 0x0051940001027983 */ /* 0x000f280000300800 */
[----:B------:R-:W3:Y:S04]  /*85bd0*/  LDL.LU R29, [R1+0x5190] ;  /* 0x00519000011d7983 */ /* 0x000ee80000300800 */
[----:B------:R0:W-:Y:S04]  /*85be0*/  STL.64 [R1+0x5130], R4 ;  /* 0x0051300401007387 */ /* 0x0001e80000100a00 */
[----:B------:R-:W3:Y:S04]  /*85bf0*/  LDL.LU R8, [R1+0x2c0] ;  /* 0x0002c00001087983 */ /* 0x000ee80000300800 */
[----:B------:R-:W3:Y:S04]  /*85c00*/  LDL.LU R9, [R1+0x2c4] ;  /* 0x0002c40001097983 */ /* 0x000ee80000300800 */
[----:B------:R-:W3:Y:S04]  /*85c10*/  LDL.LU R10, [R1+0x2c8] ;  /* 0x0002c800010a7983 */ /* 0x000ee80000300800 */
[----:B------:R-:W3:Y:S01]  /*85c20*/  LDL.LU R11, [R1+0x2cc] ;  /* 0x0002cc00010b7983 */ /* 0x000ee20000300800 */
[----:B0-----:R-:W-:-:S02]  /*85c30*/  IMAD.MOV.U32 R5, RZ, RZ, R0 ;  /* 0x000000ffff057224 */ /* 0x001fc400078e0000 */
[----:B--2---:R-:W-:Y:S02]  /*85c40*/  IMAD.MOV.U32 R4, RZ, RZ, R28 ;  /* 0x000000ffff047224 */ /* 0x004fe400078e001c */
[----:B------:R-:W2:Y:S04]  /*85c50*/  LDL.LU R28, [R1+0x518c] ;  /* 0x00518c00011c7983 */ /* 0x000ea80000300800 */
[----:B------:R-:W2:Y:S04]  /*85c60*/  LDL.LU R0, [R1+0x5188] ;  /* 0x0051880001007983 */ /* 0x000ea80000300800 */
[----:B------:R-:W-:Y:S04]  /*85c70*/  STL.64 [R1+0x5148], R4 ;  /* 0x0051480401007387 */ /* 0x000fe80000100a00 */
[----:B---3--:R-:W-:Y:S04]  /*85c80*/  STL.64 [R1+0x5128], R10 ;  /* 0x0051280a01007387 */ /* 0x008fe80000100a00 */
[----:B------:R0:W-:Y:S04]  /*85c90*/  STL.64 [R1+0x5120], R8 ;  /* 0x0051200801007387 */ /* 0x0001e80000100a00 */
[----:B0-----:R-:W3:Y:S04]  /*85ca0*/  LDL.LU R8, [R1+0x2d0] ;  /* 0x0002d00001087983 */ /* 0x001ee80000300800 */
[----:B------:R-:W3:Y:S04]  /*85cb0*/  LDL.LU R9, [R1+0x2d4] ;  /* 0x0002d40001097983 */ /* 0x000ee80000300800 */
[----:B------:R-:W2:Y:S04]  /*85cc0*/  LDL.LU R10, [R1+0x2d8] ;  /* 0x0002d800010a7983 */ /* 0x000ea80000300800 */
[----:B------:R-:W2:Y:S01]  /*85cd0*/  LDL.LU R11, [R1+0x2dc] ;  /* 0x0002dc00010b7983 */ /* 0x000ea20000300800 */
[----:B----4-:R-:W-:-:S02]  /*85ce0*/  IMAD.MOV.U32 R4, RZ, RZ, R2 ;  /* 0x000000ffff047224 */ /* 0x010fc400078e0002 */
[----:B------:R-:W-:Y:S01]  /*85cf0*/  IMAD.MOV.U32 R5, RZ, RZ, R3 ;  /* 0x000000ffff057224 */ /* 0x000fe200078e0003 */
[----:B------:R-:W4:Y:S04]  /*85d00*/  LDL.LU R2, [R1+0x5184] ;  /* 0x0051840001027983 */ /* 0x000f280000300800 */
        /* <DEDUP_REMOVED lines=23> */
[----:B------:R-:W2:Y:S04]  /*85e80*/  LDL.LU R11, [R1+0x30c] ;  /* 0x00030c00010b7983 */ /* 0x000ea80000300800 */
[----:B------:R-:W-:Y:S04]  /*85e90*/  STL.64 [R1+0x50d8], R26 ;  /* 0x0050d81a01007387 */ /* 0x000fe80000100a00 */
[----:B------:R0:W-:Y:S04]  /*85ea0*/  STL.64 [R1+0x50d0], R24 ;  /* 0x0050d01801007387 */ /* 0x0001e80000100a00 */
[----:B0-----:R-:W3:Y:S04]  /*85eb0*/  LDL.LU R24, [R1+0x290] ;  /* 0x0002900001187983 */ /* 0x001ee80000300800 */
[----:B------:R-:W3:Y:S04]  /*85ec0*/  LDL.LU R25, [R1+0x294] ;  /* 0x0002940001197983 */ /* 0x000ee80000300800 */
[----:B------:R-:W2:Y:S04]  /*85ed0*/  LDL.LU R26, [R1+0x298] ;  /* 0x00029800011a7983 */ /* 0x000ea80000300800 */
[----:B------:R-:W2:Y:S04]  /*85ee0*/  LDL.LU R27, [R1+0x29c] ;  /* 0x00029c00011b7983 */ /* 0x000ea80000300800 */
[----:B--2---:R-:W-:Y:S04]  /*85ef0*/  STL.64 [R1+0x50f0], R26 ;  /* 0x0050f01a01007387 */ /* 0x004fe80000100a00 */
[----:B---3--:R0:W-:Y:S04]  /*85f00*/  STL.64 [R1+0x50e8], R24 ;  /* 0x0050e81801007387 */ /* 0x0081e80000100a00 */
[----:B0-----:R-:W2:Y:S04]  /*85f10*/  LDL.LU R24, [R1+0x2a0] ;  /* 0x0002a00001187983 */ /* 0x001ea80000300800 */
[----:B------:R-:W2:Y:S04]  /*85f20*/  LDL.LU R25, [R1+0x2a4] ;  /* 0x0002a40001197983 */ /* 0x000ea80000300800 */
[----:B------:R-:W2:Y:S04]  /*85f30*/  LDL.LU R26, [R1+0x2a8] ;  /* 0x0002a800011a7983 */ /* 0x000ea80000300800 */
[----:B------:R-:W2:Y:S04]  /*85f40*/  LDL.LU R27, [R1+0x2ac] ;  /* 0x0002ac00011b7983 */ /* 0x000ea80000300800 */
[----:B------:R-:W3:Y:S04]  /*85f50*/  LDL.LU R20, [R1+0x1f0] ;  /* 0x0001f00001147983 */ /* 0x000ee80000300800 */
[----:B------:R-:W3:Y:S04]  /*85f60*/  LDL.LU R21, [R1+0x1f4] ;  /* 0x0001f40001157983 */ /* 0x000ee80000300800 */
[----:B------:R-:W2:Y:S04]  /*85f70*/  LDL.LU R22, [R1+0x1f8] ;  /* 0x0001f80001167983 */ /* 0x000ea80000300800 */
[----:B------:R-:W2:Y:S01]  /*85f80*/  LDL.LU R23, [R1+0x1fc] ;  /* 0x0001fc0001177983 */ /* 0x000ea20000300800 */
[C---:B------:R-:W-:Y:S03]  /*85f90*/  HMMA.16816.F32 R4, R12.reuse, R4, R8 ;  /* 0x000000040c04723c */ /* 0x040fe60000001808 */
        /* <DEDUP_REMOVED lines=8> */
[----:B------:R-:W3:Y:S04]  /*86020*/  LDL.LU R18, [R1+0x1e8] ;  /* 0x0001e80001127983 */ /* 0x000ee80000300800 */
[----:B------:R-:W3:Y:S04]  /*86030*/  LDL.LU R19, [R1+0x1ec] ;  /* 0x0001ec0001137983 */ /* 0x000ee80000300800 */
        /* <DEDUP_REMOVED lines=34> */
[----:B0-----:R-:W3:Y:S04]  /*86260*/  LDL.LU R4, [R1+0x1d0] ;  /* 0x0001d00001047983 */ /* 0x001ee80000300800 */
[----:B------:R-:W3:Y:S04]  /*86270*/  LDL.LU R5, [R1+0x1d4] ;  /* 0x0001d40001057983 */ /* 0x000ee80000300800 */
[----:B-1----:R-:W3:Y:S04]  /*86280*/  LDL.LU R6, [R1+0x1d8] ;  /* 0x0001d80001067983 */ /* 0x002ee80000300800 */
        /* <DEDUP_REMOVED lines=61> */
[----:B------:R-:W3:Y:S01]  /*86660*/  LDL.LU R9, [R1+0x1c4] ;  /* 0x0001c40001097983 */ /* 0x000ee20000300800 */
[----:B----4-:R-:W-:-:S02]  /*86670*/  IMAD.MOV.U32 R10, RZ, RZ, R29 ;  /* 0x000000ffff0a7224 */ /* 0x010fc400078e001d */
[----:B------:R-:W-:Y:S01]  /*86680*/  IMAD.MOV.U32 R11, RZ, RZ, R28 ;  /* 0x000000ffff0b7224 */ /* 0x000fe200078e001c */
[----:B--2---:R-:W-:Y:S01]  /*86690*/  HMMA.16816.F32 R24, R12, R24, R20 ;  /* 0x000000180c18723c */ /* 0x004fe20000001814 */
[----:B------:R-:W2:Y:S04]  /*866a0*/  LDL.LU.64 R22, [R1+0x5010] ;  /* 0x0050100001167983 */ /* 0x000ea80000300a00 */
[----:B------:R-:W2:-:S14]  /*866b0*/  LDL.LU.64 R20, [R1+0x5008] ;  /* 0x0050080001147983 */ /* 0x000e9c0000300a00 */
[----:B------:R-:W-:Y:S01]  /*866c0*/  IMAD.MOV.U32 R28, RZ, RZ, R26 ;  /* 0x000000ffff1c7224 */ /* 0x000fe200078e001a */
[----:B------:R0:W-:Y:S01]  /*866d0*/  STL.64 [R1+0x200], R24 ;  /* 0x0002001801007387 */ /* 0x0001e20000100a00 */
[----:B------:R-:W-:-:S03]  /*866e0*/  IMAD.MOV.U32 R29, RZ, RZ, R27 ;  /* 0x000000ffff1d7224 */ /* 0x000fc600078e001b */
[----:B------:R-:W4:Y:S04]  /*866f0*/  LDL.LU.64 R26, [R1+0x5000] ;  /* 0x00500000011a7983 */ /* 0x000f280000300a00 */
[----:B0-----:R-:W2:Y:S04]  /*86700*/  LDL.LU.64 R24, [R1+0x4ff8] ;  /* 0x004ff80001187983 */ /* 0x001ea80000300a00 */
[----:B------:R-:W-:Y:S04]  /*86710*/  STL [R1+0x4cd0], R29 ;  /* 0x004cd01d01007387 */ /* 0x000fe80000100800 */
[----:B------:R-:W-:Y:S01]  /*86720*/  STL [R1+0x4ccc], R28 ;  /* 0x004ccc1c01007387 */ /* 0x000fe20000100800 */
        /* <DEDUP_REMOVED lines=11> */
[----:B------:R-:W3:Y:S04]  /*867e0*/  LDL.LU.64 R16, [R1+0x4fd8] ;  /* 0x004fd80001107983 */ /* 0x000ee80000300a00 */
[----:B--2---:R0:W-:Y:S04]  /*867f0*/  STL.64 [R1+0x4f78], R22 ;  /* 0x004f781601007387 */ /* 0x0041e80000100a00 */
[----:B0-----:R-:W2:Y:S04]  /*86800*/  LDL.LU.64 R22, [R1+0x198] ;  /* 0x0001980001167983 */ /* 0x001ea80000300a00 */
[----:B--2---:R0:W-:Y:S01]  /*86810*/  STL.64 [R1+0x4f88], R22 ;  /* 0x004f881601007387 */ /* 0x0041e20000100a00 */
[C---:B---3--:R-:W-:Y:S03]  /*86820*/  HMMA.16816.F32 R4, R12.reuse, R16, R4 ;  /* 0x000000100c04723c */ /* 0x048fe60000001804 */
[----:B------:R-:W2:Y:S04]  /*86830*/  LDL R29, [R1+0xd28] ;  /* 0x000d2800011d7983 */ /* 0x000ea80000100800 */
[----:B0-----:R-:W3:Y:S04]  /*86840*/  LDL R22, [R1+0x1a8] ;  /* 0x0001a80001167983 */ /* 0x001ee80000100800 */
[----:B------:R-:W3:Y:S04]  /*86850*/  LDL R23, [R1+0x1ac] ;  /* 0x0001ac0001177983 */ /* 0x000ee80000100800 */
[----:B---3--:R0:W-:Y:S04]  /*86860*/  STL.64 [R1+0x4f98], R22 ;  /* 0x004f981601007387 */ /* 0x0081e80000100a00 */
[----:B0-----:R-:W3:Y:S04]  /*86870*/  LDL R22, [R1+0x1b8] ;  /* 0x0001b80001167983 */ /* 0x001ee80000100800 */
[----:B------:R-:W3:Y:S04]  /*86880*/  LDL R23, [R1+0x1bc] ;  /* 0x0001bc0001177983 */ /* 0x000ee80000100800 */
[----:B------:R-:W-:Y:S04]  /*86890*/  STL.64 [R1+0x1d0], R4 ;  /* 0x0001d00401007387 */ /* 0x000fe80000100a00 */
[----:B------:R0:W-:Y:S04]  /*868a0*/  STL.64 [R1+0x1d8], R6 ;  /* 0x0001d80601007387 */ /* 0x0001e80000100a00 */
[----:B0-----:R-:W2:Y:S04]  /*868b0*/  LDL.LU.64 R6, [R1+0x4fd0] ;  /* 0x004fd00001067983 */ /* 0x001ea80000300a00 */
[----:B------:R-:W2:Y:S04]  /*868c0*/  LDL.LU.64 R4, [R1+0x4fc8] ;  /* 0x004fc80001047983 */ /* 0x000ea80000300a00 */
[----:B------:R0:W-:Y:S04]  /*868d0*/  STL.64 [R1+0x4f80], R18 ;  /* 0x004f801201007387 */ /* 0x0001e80000100a00 */
[----:B0-----:R-:W2:Y:S04]  /*868e0*/  LDL.LU.64 R18, [R1+0x188] ;  /* 0x0001880001127983 */ /* 0x001ea80000300a00 */
[----:B--2---:R0:W-:Y:S04]  /*868f0*/  STL.64 [R1+0x4f90], R18 ;  /* 0x004f901201007387 */ /* 0x0041e80000100a00 */
[----:B------:R-:W2:Y:S04]  /*86900*/  LDL.LU R16, [R1+0x5a0] ;  /* 0x0005a00001107983 */ /* 0x000ea80000300800 */
[----:B------:R-:W2:Y:S01]  /*86910*/  LDL.LU R17, [R1+0x5a4] ;  /* 0x0005a40001117983 */ /* 0x000ea20000300800 */
[----:B------:R-:W-:Y:S01]  /*86920*/  HMMA.16816.F32 R12, R12, R4, R8 ;  /* 0x000000040c0c723c */ /* 0x000fe20000001808 */
[----:B0-----:R-:W-:-:S02]  /*86930*/  IMAD.MOV.U32 R18, RZ, RZ, R6 ;  /* 0x000000ffff127224 */ /* 0x001fc400078e0006 */
[----:B------:R-:W-:Y:S01]  /*86940*/  IMAD.MOV.U32 R19, RZ, RZ, R7 ;  /* 0x000000ffff137224 */ /* 0x000fe200078e0007 */
[----:B------:R-:W3:Y:S04]  /*86950*/  LDL.LU R6, [R1+0x4fc4] ;  /* 0x004fc40001067983 */ /* 0x000ee80000300800 */
[----:B------:R-:W3:Y:S04]  /*86960*/  LDL.LU R7, [R1+0x4fc0] ;  /* 0x004fc00001077983 */ /* 0x000ee80000300800 */
[----:B------:R0:W-:Y:S07]  /*86970*/  STL.64 [R1+0x4fa8], R18 ;  /* 0x004fa81201007387 */ /* 0x0001ee0000100a00 */
[----:B------:R-:W-:-:S02]  /*86980*/  IMAD.MOV.U32 R24, RZ, RZ, R12 ;  /* 0x000000ffff187224 */ /* 0x000fc400078e000c */
[----:B0-----:R-:W-:Y:S01]  /*86990*/  IMAD.MOV.U32 R18, RZ, RZ, R2 ;  /* 0x000000ffff127224 */ /* 0x001fe200078e0002 */
[----:B--2---:R0:W-:Y:S04]  /*869a0*/  STL.64 [R1+0x4fa0], R16 ;  /* 0x004fa01001007387 */ /* 0x0041e80000100a00 */
[----:B0-----:R-:W2:Y:S04]  /*869b0*/  LDL.LU R16, [R1+0x5b0] ;  /* 0x0005b00001107983 */ /* 0x001ea80000300800 */
[----:B------:R-:W2:Y:S04]  /*869c0*/  LDL.LU.64 R10, [R1+0x4fb8] ;  /* 0x004fb800010a7983 */ /* 0x000ea80000300a00 */
[----:B------:R-:W2:Y:S01]  /*869d0*/  LDL.LU.64 R8, [R1+0x4fb0] ;  /* 0x004fb00001087983 */ /* 0x000ea20000300a00 */
[----:B------:R-:W-:-:S02]  /*869e0*/  IMAD.MOV.U32 R17, RZ, RZ, R3 ;  /* 0x000000ffff117224 */ /* 0x000fc400078e0003 */
[----:B------:R-:W-:Y:S02]  /*869f0*/  IMAD.MOV.U32 R19, RZ, RZ, R0 ;  /* 0x000000ffff137224 */ /* 0x000fe400078e0000 */
[----:B------:R-:W-:Y:S02]  /*86a00*/  IMAD.MOV.U32 R3, RZ, RZ, R13 ;  /* 0x000000ffff037224 */ /* 0x000fe400078e000d */
[----:B------:R-:W-:Y:S02]  /*86a10*/  IMAD.MOV.U32 R2, RZ, RZ, R14 ;  /* 0x000000ffff027224 */ /* 0x000fe400078e000e */
[----:B------:R-:W-:Y:S02]  /*86a20*/  IMAD.MOV.U32 R0, RZ, RZ, R15 ;  /* 0x000000ffff007224 */ /* 0x000fe400078e000f */
[----:B------:R-:W0:Y:S04]  /*86a30*/  LDSM.16.MT88.4 R12, [R29+UR5+0x20c00] ;  /* 0x020c00051d0c783b */ /* 0x000e280008004200 */
[----:B---3--:R1:W-:Y:S04]  /*86a40*/  STL.64 [R1+0x4f68], R6 ;  /* 0x004f680601007387 */ /* 0x0083e80000100a00 */
[----:B------:R-:W3:Y:S04]  /*86a50*/  LDL.LU R4, [R1+0x590] ;  /* 0x0005900001047983 */ /* 0x000ee80000300800 */
[----:B------:R-:W3:Y:S04]  /*86a60*/  LDL.LU R5, [R1+0x594] ;  /* 0x0005940001057983 */ /* 0x000ee80000300800 */
[----:B-1----:R-:W3:Y:S04]  /*86a70*/  LDL.LU R6, [R1+0x598] ;  /* 0x0005980001067983 */ /* 0x002ee80000300800 */
[----:B------:R-:W3:Y:S04]  /*86a80*/  LDL.LU R7, [R1+0x59c] ;  /* 0x00059c0001077983 */ /* 0x000ee80000300800 */
[----:B------:R-:W-:Y:S04]  /*86a90*/  STL [R1+0x4ce0], R0 ;  /* 0x004ce00001007387 */ /* 0x000fe80000100800 */
[----:B------:R-:W-:Y:S04]  /*86aa0*/  STL [R1+0x4cdc], R2 ;  /* 0x004cdc0201007387 */ /* 0x000fe80000100800 */
[----:B------:R-:W-:Y:S04]  /*86ab0*/  STL [R1+0x4cd8], R3 ;  /* 0x004cd80301007387 */ /* 0x000fe80000100800 */
[----:B------:R-:W-:Y:S04]  /*86ac0*/  STL [R1+0x4cd4], R24 ;  /* 0x004cd41801007387 */ /* 0x000fe80000100800 */
[----:B0-----:R-:W-:Y:S04]  /*86ad0*/  STL.64 [R1+0x4da0], R14 ;  /* 0x004da00e01007387 */ /* 0x001fe80000100a00 */
[----:B------:R0:W-:Y:S04]  /*86ae0*/  STL.64 [R1+0x4d98], R12 ;  /* 0x004d980c01007387 */ /* 0x0001e80000100a00 */
[----:B0-----:R-:W3:Y:S04]  /*86af0*/  LDL.LU R12, [R1+0x580] ;  /* 0x00058000010c7983 */ /* 0x001ee80000300800 */
[----:B------:R-:W3:Y:S04]  /*86b00*/  LDL.LU R13, [R1+0x584] ;  /* 0x00058400010d7983 */ /* 0x000ee80000300800 */
[----:B------:R-:W3:Y:S04]  /*86b10*/  LDL.LU R14, [R1+0x588] ;  /* 0x00058800010e7983 */ /* 0x000ee80000300800 */
[----:B------:R-:W3:Y:S01]  /*86b20*/  LDL.LU R15, [R1+0x58c] ;  /* 0x00058c00010f7983 */ /* 0x000ee20000300800 */
[----:B--2---:R-:W-:Y:S03]  /*86b30*/  HMMA.16816.F32 R20, R8, R22, R16 ;  /* 0x000000160814723c */ /* 0x004fe60000001810 */
[----:B------:R-:W2:Y:S04]  /*86b40*/  LDL.LU.64 R18, [R1+0x4fa8] ;  /* 0x004fa80001127983 */ /* 0x000ea80000300a00 */
[----:B------:R-:W2:-:S12]  /*86b50*/  LDL.LU.64 R16, [R1+0x4fa0] ;  /* 0x004fa00001107983 */ /* 0x000e980000300a00 */
[----:B------:R-:W-:Y:S04]  /*86b60*/  STL.64 [R1+0x5b0], R20 ;  /* 0x0005b01401007387 */ /* 0x000fe80000100a00 */
[----:B------:R0:W-:Y:S04]  /*86b70*/  STL.64 [R1+0x5b8], R22 ;  /* 0x0005b81601007387 */ /* 0x0001e80000100a00 */
[----:B0-----:R-:W2:Y:S02]  /*86b80*/  LDL.LU.64 R22, [R1+0x4f98] ;  /* 0x004f980001167983 */ /* 0x001ea40000300a00 */
[----:B--2---:R-:W-:Y:S02]  /*86b90*/  HMMA.16816.F32 R20, R8, R22, R16 ;  /* 0x000000160814723c */ /* 0x004fe40000001810 */
[----:B------:R-:W2:-:S15]  /*86ba0*/  LDL.LU.64 R18, [R1+0x4f90] ;  /* 0x004f900001127983 */ /* 0x000e9e0000300a00 */
[----:B------:R-:W-:Y:S02]  /*86bb0*/  NOP ;  /* 0x0000000000007918 */ /* 0x000fe40000000000 */
[----:B------:R-:W-:Y:S04]  /*86bc0*/  STL.64 [R1+0x5a0], R20 ;  /* 0x0005a01401007387 */ /* 0x000fe80000100a00 */
[----:B------:R0:W-:Y:S04]  /*86bd0*/  STL.64 [R1+0x5a8], R22 ;  /* 0x0005a81601007387 */ /* 0x0001e80000100a00 */
[----:B0-----:R-:W3:Y:S02]  /*86be0*/  LDL.LU.64 R22, [R1+0x4f88] ;  /* 0x004f880001167983 */ /* 0x001ee40000300a00 */
[----:B---3--:R-:W-:Y:S01]  /*86bf0*/  HMMA.16816.F32 R4, R8, R22, R4 ;  /* 0x000000160804723c */ /* 0x008fe20000001804 */
[----:B------:R-:W-:-:S02]  /*86c00*/  IMAD.MOV.U32 R28, RZ, RZ, R22 ;  /* 0x000000ffff1c7224 */ /* 0x000fc400078e0016 */
[----:B------:R-:W-:-:S15]  /*86c10*/  IMAD.MOV.U32 R25, RZ, RZ, R23 ;  /* 0x000000ffff197224 */ /* 0x000fde00078e0017 */
[----:B------:R-:W-:Y:S01]  /*86c20*/  NOP ;  /* 0x0000000000007918 */ /* 0x000fe20000000000 */
[----:B------:R-:W-:Y:S04]  /*86c30*/  STL.64 [R1+0x590], R4 ;  /* 0x0005900401007387 */ /* 0x000fe80000100a00 */
[----:B------:R0:W-:Y:S04]  /*86c40*/  STL.64 [R1+0x598], R6 ;  /* 0x0005980601007387 */ /* 0x0001e80000100a00 */
[----:B------:R-:W3:Y:S04]  /*86c50*/  LDL.LU.64 R22, [R1+0x178] ;  /* 0x0001780001167983 */ /* 0x000ee80000300a00 */
[----:B0-----:R-:W3:Y:S01]  /*86c60*/  LDL.LU.64 R6, [R1+0x168] ;  /* 0x0001680001067983 */ /* 0x001ee20000300a00 */
[----:B--2---:R-:W-:Y:S01]  /*86c70*/  HMMA.16816.F32 R12, R8, R18, R12 ;  /* 0x00000012080c723c */ /* 0x004fe2000000180c */
[----:B------:R-:W-:-:S02]  /*86c80*/  IMAD.MOV.U32 R24, RZ, RZ, R18 ;  /* 0x000000ffff187224 */ /* 0x000fc400078e0012 */
[----:B------:R-:W-:-:S15]  /*86c90*/  IMAD.MOV.U32 R29, RZ, RZ, R19 ;  /* 0x000000ffff1d7224 */ /* 0x000fde00078e0013 */
[----:B------:R-:W-:Y:S01]  /*86ca0*/  NOP ;  /* 0x0000000000007918 */ /* 0x000fe20000000000 */
[----:B------:R-:W-:Y:S02]  /*86cb0*/  IMAD.MOV.U32 R17, RZ, RZ, R14 ;  /* 0x000000ffff117224 */ /* 0x000fe400078e000e */
[----:B------:R-:W-:Y:S01]  /*86cc0*/  IMAD.MOV.U32 R16, RZ, RZ, R15 ;  /* 0x000000ffff107224 */ /* 0x000fe200078e000f */
[----:B---3--:R0:W-:Y:S04]  /*86cd0*/  STL.64 [R1+0x4f70], R6 ;  /* 0x004f700601007387 */ /* 0x0081e80000100a00 */
[----:B------:R-:W2:Y:S04]  /*86ce0*/  LDL.LU R4, [R1+0x570] ;  /* 0x0005700001047983 */ /* 0x000ea80000300800 */
[----:B------:R-:W2:Y:S04]  /*86cf0*/  LDL.LU R5, [R1+0x574] ;  /* 0x0005740001057983 */ /* 0x000ea80000300800 */
[----:B0-----:R-:W2:Y:S04]  /*86d00*/  LDL.LU R6, [R1+0x578] ;  /* 0x0005780001067983 */ /* 0x001ea80000300800 */
[----:B------:R-:W2:Y:S04]  /*86d10*/  LDL.LU R7, [R1+0x57c] ;  /* 0x00057c0001077983 */ /* 0x000ea80000300800 */
[----:B------:R-:W-:Y:S04]  /*86d20*/  STL [R1+0x4ce8], R25 ;  /* 0x004ce81901007387 */ /* 0x000fe80000100800 */
[----:B------:R-:W-:Y:S04]  /*86d30*/  STL [R1+0x4ce4], R28 ;  /* 0x004ce41c01007387 */ /* 0x000fe80000100800 */
[----:B------:R-:W3:Y:S04]  /*86d40*/  LDL.LU.64 R18, [R1+0x4f80] ;  /* 0x004f800001127983 */ /* 0x000ee80000300a00 */
[----:B------:R-:W-:Y:S04]  /*86d50*/  STL.64 [R1+0x580], R12 ;  /* 0x0005800c01007387 */ /* 0x000fe80000100a00 */
[----:B------:R-:W2:Y:S04]  /*86d60*/  LDL.LU.64 R14, [R1+0x138] ;  /* 0x00013800010e7983 */ /* 0x000ea80000300a00 */
[----:B--2---:R0:W-:Y:S04]  /*86d70*/  STL.64 [R1+0x4f48], R14 ;  /* 0x004f480e01007387 */ /* 0x0041e80000100a00 */
[----:B0-----:R-:W2:Y:S04]  /*86d80*/  LDL.LU.64 R14, [R1+0x158] ;  /* 0x00015800010e7983 */ /* 0x001ea80000300a00 */
[----:B--2---:R0:W-:Y:S04]  /*86d90*/  STL.64 [R1+0x4f60], R14 ;  /* 0x004f600e01007387 */ /* 0x0041e80000100a00 */
[----:B------:R-:W2:Y:S04]  /*86da0*/  LDL.LU R12, [R1+0x560] ;  /* 0x00056000010c7983 */ /* 0x000ea80000300800 */
[----:B------:R-:W2:Y:S04]  /*86db0*/  LDL.LU R13, [R1+0x564] ;  /* 0x00056400010d7983 */ /* 0x000ea80000300800 */
[----:B0-----:R-:W2:Y:S04]  /*86dc0*/  LDL.LU R14, [R1+0x568] ;  /* 0x00056800010e7983 */ /* 0x001ea80000300800 */
[----:B------:R-:W2:Y:S04]  /*86dd0*/  LDL.LU R15, [R1+0x56c] ;  /* 0x00056c00010f7983 */ /* 0x000ea80000300800 */
[----:B---3--:R-:W-:Y:S04]  /*86de0*/  STL.64 [R1+0x4dc0], R18 ;  /* 0x004dc01201007387 */ /* 0x008fe80000100a00 */
[----:B------:R0:W-:Y:S04]  /*86df0*/  STL.64 [R1+0x4db8], R16 ;  /* 0x004db81001007387 */ /* 0x0001e80000100a00 */
[----:B0-----:R-:W3:Y:S04]  /*86e00*/  LDL.LU R16, [R1+0x530] ;  /* 0x0005300001107983 */ /* 0x001ee80000300800 */
[----:B------:R-:W3:Y:S04]  /*86e10*/  LDL.LU R17, [R1+0x534] ;  /* 0x0005340001117983 */ /* 0x000ee80000300800 */
[----:B------:R-:W2:Y:S04]  /*86e20*/  LDL.LU R18, [R1+0x538] ;  /* 0x0005380001127983 */ /* 0x000ea80000300800 */
[----:B------:R-:W2:Y:S01]  /*86e30*/  LDL.LU R19, [R1+0x53c] ;  /* 0x00053c0001137983 */ /* 0x000ea20000300800 */
[----:B------:R-:W-:Y:S01]  /*86e40*/  HMMA.16816.F32 R4, R8, R22, R4 ;  /* 0x000000160804723c */ /* 0x000fe20000001804 */
[----:B------:R-:W-:-:S02]  /*86e50*/  IMAD.MOV.U32 R2, RZ, RZ, R22 ;  /* 0x000000ffff027224 */ /* 0x000fc400078e0016 */
[----:B------:R-:W-:-:S15]  /*86e60*/  IMAD.MOV.U32 R3, RZ, RZ, R23 ;  /* 0x000000ffff037224 */ /* 0x000fde00078e0017 */
[----:B------:R-:W-:Y:S01]  /*86e70*/  NOP ;  /* 0x0000000000007918 */ /* 0x000fe20000000000 */
[----:B------:R-:W-:Y:S02]  /*86e80*/  IMAD.MOV.U32 R21, RZ, RZ, R6 ;  /* 0x000000ffff157224 */ /* 0x000fe400078e0006 */
[----:B------:R-:W-:Y:S01]  /*86e90*/  IMAD.MOV.U32 R20, RZ, RZ, R7 ;  /* 0x000000ffff147224 */ /* 0x000fe200078e0007 */
[----:B--2---:R-:W-:Y:S04]  /*86ea0*/  STL.64 [R1+0x4f58], R18 ;  /* 0x004f581201007387 */ /* 0x004fe80000100a00 */
[----:B---3--:R0:W-:Y:S04]  /*86eb0*/  STL.64 [R1+0x4f50], R16 ;  /* 0x004f501001007387 */ /* 0x0081e80000100a00 */
[----:B0-----:R-:W2:Y:S04]  /*86ec0*/  LDL.LU R16, [R1+0x550] ;  /* 0x0005500001107983 */ /* 0x001ea80000300800 */
[----:B------:R-:W2:Y:S04]  /*86ed0*/  LDL.LU R17, [R1+0x554] ;  /* 0x0005540001117983 */ /* 0x000ea80000300800 */
[----:B------:R-:W2:Y:S04]  /*86ee0*/  LDL.LU R18, [R1+0x558] ;  /* 0x0005580001127983 */ /* 0x000ea80000300800 */
[----:B------:R-:W2:Y:S04]  /*86ef0*/  LDL.LU R19, [R1+0x55c] ;  /* 0x00055c0001137983 */ /* 0x000ea80000300800 */
[----:B------:R-:W-:Y:S04]  /*86f00*/  STL [R1+0x4cf0], R29 ;  /* 0x004cf01d01007387 */ /* 0x000fe80000100800 */
[----:B------:R-:W-:Y:S04]  /*86f10*/  STL [R1+0x4cec], R24 ;  /* 0x004cec1801007387 */ /* 0x000fe80000100800 */
[----:B------:R-:W3:Y:S04]  /*86f20*/  LDL.LU.64 R22, [R1+0x4f78] ;  /* 0x004f780001167983 */ /* 0x000ee80000300a00 */
[----:B------:R-:W-:Y:S04]  /*86f30*/  STL.64 [R1+0x570], R4 ;  /* 0x0005700401007387 */ /* 0x000fe80000100a00 */
[----:B------:R-:W2:Y:S02]  /*86f40*/  LDL.LU.64 R6, [R1+0x4f70] ;  /* 0x004f700001067983 */ /* 0x000ea40000300a00 */
[----:B--2---:R-:W-:Y:S02]  /*86f50*/  HMMA.16816.F32 R12, R8, R6, R12 ;  /* 0x00000006080c723c */ /* 0x004fe4000000180c */
[----:B---3--:R0:W-:Y:S04]  /*86f60*/  STL.64 [R1+0x4dd0], R22 ;  /* 0x004dd01601007387 */ /* 0x0081e80000100a00 */
[----:B------:R-:W-:Y:S01]  /*86f70*/  STL.64 [R1+0x4dc8], R20 ;  /* 0x004dc81401007387 */ /* 0x000fe20000100a00 */
[----:B------:R-:W-:-:S02]  /*86f80*/  IMAD.MOV.U32 R28, RZ, RZ, R6 ;  /* 0x000000ffff1c7224 */ /* 0x000fc400078e0006 */
[----:B------:R-:W-:Y:S01]  /*86f90*/  IMAD.MOV.U32 R0, RZ, RZ, R7 ;  /* 0x000000ffff007224 */ /* 0x000fe200078e0007 */
[----:B0-----:R-:W2:Y:S04]  /*86fa0*/  LDL.LU.64 R22, [R1+0x148] ;  /* 0x0001480001167983 */ /* 0x001ea80000300a00 */
[----:B------:R-:W-:Y:S04]  /*86fb0*/  STL [R1+0x4cf8], R3 ;  /* 0x004cf80301007387 */ /* 0x000fe80000100800 */
[----:B------:R-:W-:Y:S04]  /*86fc0*/  STL [R1+0x4cf4], R2 ;  /* 0x004cf40201007387 */ /* 0x000fe80000100800 */
[----:B------:R-:W3:Y:S01]  /*86fd0*/  LDL.LU.64 R6, [R1+0x4f68] ;  /* 0x004f680001067983 */ /* 0x000ee20000300a00 */
[----:B------:R-:W-:-:S03]  /*86fe0*/  IMAD.MOV.U32 R5, RZ, RZ, R14 ;  /* 0x000000ffff057224 */ /* 0x000fc600078e000e */
[----:B------:R-:W-:Y:S01]  /*86ff0*/  STL.64 [R1+0x560], R12 ;  /* 0x0005600c01007387 */ /* 0x000fe20000100a00 */
[----:B------:R-:W-:-:S03]  /*87000*/  IMAD.MOV.U32 R4, RZ, RZ, R15 ;  /* 0x000000ffff047224 */ /* 0x000fc600078e000f */
[----:B------:R-:W2:Y:S04]  /*87010*/  LDL.LU.64 R14, [R1+0x4f60] ;  /* 0x004f6000010e7983 */ /* 0x000ea80000300a00 */
[----:B---3--:R-:W-:Y:S04]  /*87020*/  STL.64 [R1+0x4db0], R6 ;  /* 0x004db00601007387 */ /* 0x008fe80000100a00 */
[----:B------:R0:W-:Y:S01]  /*87030*/  STL.64 [R1+0x4da8], R4 ;  /* 0x004da80401007387 */ /* 0x0001e20000100a00 */
[----:B--2---:R-:W-:Y:S03]  /*87040*/  HMMA.16816.F32 R16, R8, R14, R16 ;  /* 0x0000000e0810723c */ /* 0x004fe60000001810 */
[----:B0-----:R-:W2:Y:S04]  /*87050*/  LDL.LU R4, [R1+0x540] ;  /* 0x0005400001047983 */ /* 0x001ea80000300800 */
[----:B------:R-:W2:Y:S04]  /*87060*/  LDL.LU R5, [R1+0x544] ;  /* 0x0005440001057983 */ /* 0x000ea80000300800 */
[----:B------:R-:W2:Y:S04]  /*87070*/  LDL.LU R6, [R1+0x548] ;  /* 0x0005480001067983 */ /* 0x000ea80000300800 */
[----:B------:R-:W2:Y:S04]  /*87080*/  LDL.LU R7, [R1+0x54c] ;  /* 0x00054c0001077983 */ /* 0x000ea80000300800 */
[----:B------:R-:W-:Y:S04]  /*87090*/  STL [R1+0x4d00], R0 ;  /* 0x004d000001007387 */ /* 0x000fe80000100800 */
[----:B------:R-:W-:Y:S01]  /*870a0*/  STL [R1+0x4cfc], R28 ;  /* 0x004cfc1c01007387 */ /* 0x000fe20000100800 */
[----:B------:R-:W-:-:S02]  /*870b0*/  IMAD.MOV.U32 R24, RZ, RZ, R14 ;  /* 0x000000ffff187224 */ /* 0x000fc400078e000e */
[----:B------:R-:W-:Y:S01]  /*870c0*/  IMAD.MOV.U32 R25, RZ, RZ, R15 ;  /* 0x000000ffff197224 */ /* 0x000fe200078e000f */
[----:B------:R-:W-:Y:S04]  /*870d0*/  STL.64 [R1+0x550], R16 ;  /* 0x0005501001007387 */ /* 0x000fe80000100a00 */
[----:B------:R0:W-:Y:S04]  /*870e0*/  STL.64 [R1+0x558], R18 ;  /* 0x0005581201007387 */ /* 0x0001e80000100a00 */
[----:B0-----:R-:W3:Y:S04]  /*870f0*/  LDL.LU.64 R18, [R1+0x4f58] ;  /* 0x004f580001127983 */ /* 0x001ee80000300a00 */
[----:B------:R-:W3:Y:S04]  /*87100*/  LDL.LU.64 R16, [R1+0x4f50] ;  /* 0x004f500001107983 */ /* 0x000ee80000300a00 */
[----:B------:R-:W3:Y:S04]  /*87110*/  LDL.LU.64 R14, [R1+0x4f48] ;  /* 0x004f4800010e7983 */ /* 0x000ee80000300a00 */
[----:B------:R-:W-:Y:S04]  /*87120*/  STL [R1+0x4d08], R25 ;  /* 0x004d081901007387 */ /* 0x000fe80000100800 */
[----:B------:R-:W-:Y:S04]  /*87130*/  STL [R1+0x4d04], R24 ;  /* 0x004d041801007387 */ /* 0x000fe80000100800 */
[----:B----4-:R-:W-:Y:S01]  /*87140*/  STL.64 [R1+0x4f40], R26 ;  /* 0x004f401a01007387 */ /* 0x010fe20000100a00 */
[----:B------:R-:W-:-:S02]  /*87150*/  IMAD.MOV.U32 R29, RZ, RZ, R23 ;  /* 0x000000ffff1d7224 */ /* 0x000fc400078e0017 */
[----:B------:R-:W-:Y:S01]  /*87160*/  IMAD.MOV.U32 R2, RZ, RZ, R22 ;  /* 0x000000ffff027224 */ /* 0x000fe200078e0016 */
[----:B--2---:R-:W-:-:S15]  /*87170*/  HMMA.16816.F32 R4, R8, R22, R4 ;  /* 0x000000160804723c */ /* 0x004fde0000001804 */
[----:B------:R-:W-:-:S04]  /*87180*/  NOP ;  /* 0x0000000000007918 */ /* 0x000fc80000000000 */
[----:B------:R-:W-:Y:S04]  /*87190*/  STL.64 [R1+0x540], R4 ;  /* 0x0005400401007387 */ /* 0x000fe80000100a00 */
[----:B------:R3:W-:Y:S02]  /*871a0*/  STL.64 [R1+0x548], R6 ;  /* 0x0005480601007387 */ /* 0x0007e40000100a00 */
[----:B---3--:R-:W-:Y:S02]  /*871b0*/  HMMA.16816.F32 R4, R8, R14, R16 ;  /* 0x0000000e0804723c */ /* 0x008fe40000001810 */
[----:B------:R-:W-:Y:S04]  /*871c0*/  STL [R1+0x4d10], R29 ;  /* 0x004d101d01007387 */ /* 0x000fe80000100800 */
[----:B------:R-:W-:-:S13]  /*871d0*/  STL [R1+0x4d0c], R2 ;  /* 0x004d0c0201007387 */ /* 0x000fda0000100800 */
[----:B------:R0:W-:Y:S04]  /*871e0*/  STL.64 [R1+0x530], R4 ;  /* 0x0005300401007387 */ /* 0x0001e80000100a00 */
[----:B------:R1:W-:Y:S04]  /*871f0*/  STL.64 [R1+0x538], R6 ;  /* 0x0005380601007387 */ /* 0x0003e80000100a00 */
[----:B0-----:R-:W2:Y:S04]  /*87200*/  LDL.LU R4, [R1+0x4d0] ;  /* 0x0004d00001047983 */ /* 0x001ea80000300800 */
[----:B------:R-:W2:Y:S04]  /*87210*/  LDL.LU R5, [R1+0x4d4] ;  /* 0x0004d40001057983 */ /* 0x000ea80000300800 */
[----:B-1----:R-:W3:Y:S04]  /*87220*/  LDL.LU R6, [R1+0x4d8] ;  /* 0x0004d80001067983 */ /* 0x002ee80000300800 */
[----:B------:R-:W3:Y:S04]  /*87230*/  LDL.LU R7, [R1+0x4dc] ;  /* 0x0004dc0001077983 */ /* 0x000ee80000300800 */
[----:B------:R-:W4:Y:S04]  /*87240*/  LDL.LU R24, [R1+0x520] ;  /* 0x0005200001187983 */ /* 0x000f280000300800 */
[----:B------:R-:W4:Y:S04]  /*87250*/  LDL.LU R25, [R1+0x524] ;  /* 0x0005240001197983 */ /* 0x000f280000300800 */
[----:B------:R-:W4:Y:S04]  /*87260*/  LDL.LU R26, [R1+0x528] ;  /* 0x00052800011a7983 */ /* 0x000f280000300800 */
[----:B------:R-:W4:Y:S04]  /*87270*/  LDL.LU R27, [R1+0x52c] ;  /* 0x00052c00011b7983 */ /* 0x000f280000300800 */
[----:B---3--:R0:W-:Y:S04]  /*87280*/  STL.64 [R1+0x4ee0], R6 ;  /* 0x004ee00601007387 */ /* 0x0081e80000100a00 */
[----:B--2---:R-:W-:Y:S04]  /*87290*/  STL.64 [R1+0x4ed8], R4 ;  /* 0x004ed80401007387 */ /* 0x004fe80000100a00 */
[----:B0-----:R-:W2:Y:S04]  /*872a0*/  LDL.LU.64 R6, [R1+0xe8] ;  /* 0x0000e80001067983 */ /* 0x001ea80000300a00 */
[----:B--2---:R0:W-:Y:S04]  /*872b0*/  STL.64 [R1+0x4ef0], R6 ;  /* 0x004ef00601007387 */ /* 0x0041e80000100a00 */
[----:B0-----:R-:W2:Y:S04]  /*872c0*/  LDL.LU.64 R6, [R1+0xf8] ;  /* 0x0000f80001067983 */ /* 0x001ea80000300a00 */
[----:B--2---:R0:W-:Y:S04]  /*872d0*/  STL.64 [R1+0x4f08], R6 ;  /* 0x004f080601007387 */ /* 0x0041e80000100a00 */
[----:B0-----:R-:W2:Y:S04]  /*872e0*/  LDL.LU.64 R6, [R1+0x108] ;  /* 0x0001080001067983 */ /* 0x001ea80000300a00 */
[----:B--2---:R0:W-:Y:S04]  /*872f0*/  STL.64 [R1+0x4f20], R6 ;  /* 0x004f200601007387 */ /* 0x0041e80000100a00 */
[----:B0-----:R-:W2:Y:S04]  /*87300*/  LDL.LU.64 R6, [R1+0x118] ;  /* 0x0001180001067983 */ /* 0x001ea80000300a00 */
[----:B--2---:R0:W-:Y:S04]  /*87310*/  STL.64 [R1+0x4f38], R6 ;  /* 0x004f380601007387 */ /* 0x0041e80000100a00 */
[----:B0-----:R-:W4:Y:S04]  /*87320*/  LDL.LU.64 R6, [R1+0x128] ;  /* 0x0001280001067983 */ /* 0x001f280000300a00 */
[----:B------:R-:W2:Y:S04]  /*87330*/  LDL.LU.64 R22, [R1+0xd8] ;  /* 0x0000d80001167983 */ /* 0x000ea80000300a00 */
[----:B--2---:R0:W-:Y:S04]  /*87340*/  STL.64 [R1+0x4ee8], R22 ;  /* 0x004ee81601007387 */ /* 0x0041e80000100a00 */
[----:B------:R-:W2:Y:S04]  /*87350*/  LDL.LU R20, [R1+0x4e0] ;  /* 0x0004e00001147983 */ /* 0x000ea80000300800 */
[----:B------:R-:W2:Y:S04]  /*87360*/  LDL.LU R21, [R1+0x4e4] ;  /* 0x0004e40001157983 */ /* 0x000ea80000300800 */
[----:B0-----:R-:W3:Y:S04]  /*87370*/  LDL.LU R22, [R1+0x4e8] ;  /* 0x0004e80001167983 */ /* 0x001ee80000300800 */
[----:B------:R-:W3:Y:S04]  /*87380*/  LDL.LU R23, [R1+0x4ec] ;  /* 0x0004ec0001177983 */ /* 0x000ee80000300800 */
[----:B---3--:R-:W-:Y:S04]  /*87390*/  STL.64 [R1+0x4f00], R22 ;  /* 0x004f001601007387 */ /* 0x008fe80000100a00 */
[----:B--2---:R0:W-:Y:S04]  /*873a0*/  STL.64 [R1+0x4ef8], R20 ;  /* 0x004ef81401007387 */ /* 0x0041e80000100a00 */
[----:B0-----:R-:W2:Y:S04]  /*873b0*/  LDL.LU R20, [R1+0x4f0] ;  /* 0x0004f00001147983 */ /* 0x001ea80000300800 */
        /* <DEDUP_REMOVED lines=8> */
[----:B------:R-:W3:Y:S04]  /*87440*/  LDL.LU R22, [R1+0x508] ;  /* 0x0005080001167983 */ /* 0x000ee80000300800 */
[----:B------:R-:W3:Y:S01]  /*87450*/  LDL.LU R23, [R1+0x50c] ;  /* 0x00050c0001177983 */ /* 0x000ee20000300800 */
[----:B------:R-:W-:-:S02]  /*87460*/  IMAD.MOV.U32 R3, RZ, RZ, R15 ;  /* 0x000000ffff037224 */ /* 0x000fc400078e000f */
[----:B------:R-:W-:Y:S02]  /*87470*/  IMAD.MOV.U32 R28, RZ, RZ, R14 ;  /* 0x000000ffff1c7224 */ /* 0x000fe400078e000e */
[----:B------:R-:W-:Y:S01]  /*87480*/  IMAD.MOV.U32 R0, RZ, RZ, R7 ;  /* 0x000000ffff007224 */ /* 0x000fe200078e0007 */
[----:B---3--:R-:W-:Y:S04]  /*87490*/  STL.64 [R1+0x4f30], R22 ;  /* 0x004f301601007387 */ /* 0x008fe80000100a00 */
[----:B--2---:R0:W-:Y:S04]  /*874a0*/  STL.64 [R1+0x4f28], R20 ;  /* 0x004f281401007387 */ /* 0x0041e80000100a00 */
        /* <DEDUP_REMOVED lines=8> */
[----:B------:R-:W3:Y:S04]  /*87530*/  LDL.LU.64 R14, [R1+0xc8] ;  /* 0x0000c800010e7983 */ /* 0x000ee80000300a00 */
[----:B------:R-:W-:Y:S04]  /*87540*/  STL [R1+0x4d18], R3 ;  /* 0x004d180301007387 */ /* 0x000fe80000100800 */
[----:B------:R-:W-:Y:S04]  /*87550*/  STL [R1+0x4d14], R28 ;  /* 0x004d141c01007387 */ /* 0x000fe80000100800 */
[----:B------:R0:W-:Y:S04]  /*87560*/  STL.64 [R1+0x520], R24 ;  /* 0x0005201801007387 */ /* 0x0001e80000100a00 */
[----:B------:R1:W-:Y:S01]  /*87570*/  STL.64 [R1+0x528], R26 ;  /* 0x0005281a01007387 */ /* 0x0003e20000100a00 */
[----:B0-----:R-:W-:-:S03]  /*87580*/  IMAD.MOV.U32 R24, RZ, RZ, R6 ;  /* 0x000000ffff187224 */ /* 0x001fc600078e0006 */
[----:B-1----:R-:W4:Y:S04]  /*87590*/  LDL.LU.64 R26, [R1+0x4f40] ;  /* 0x004f4000011a7983 */ /* 0x002f280000300a00 */
        /* <DEDUP_REMOVED lines=75> */
[----:B------:R-:W3:Y:S04]  /*87a50*/  LDL.LU R20, [R1+0x470] ;  /* 0x0004700001147983 */ /* 0x000ee80000300800 */
[----:B------:R-:W3:Y:S04]  /*87a60*/  LDL.LU R21, [R1+0x474] ;  /* 0x0004740001157983 */ /* 0x000ee80000300800 */
[----:B0-----:R-:W2:Y:S04]  /*87a70*/  LDL.LU R22, [R1+0x478] ;  /* 0x0004780001167983 */ /* 0x001ea80000300800 */
[----:B------:R-:W2:Y:S04]  /*87a80*/  LDL.LU R23, [R1+0x47c] ;  /* 0x00047c0001177983 */ /* 0x000ea80000300800 */
[----:B--2---:R-:W-:Y:S04]  /*87a90*/  STL.64 [R1+0x4e88], R22 ;  /* 0x004e881601007387 */ /* 0x004fe80000100a00 */
[----:B---3--:R0:W-:Y:S04]  /*87aa0*/  STL.64 [R1+0x4e80], R20 ;  /* 0x004e801401007387 */ /* 0x0081e80000100a00 */
        /* <DEDUP_REMOVED lines=23> */
[----:B------:R-:W3:Y:S01]  /*87c20*/  LDL.LU R16, [R1+0x450] ;  /* 0x0004500001107983 */ /* 0x000ee20000300800 */
[----:B------:R-:W-:-:S03]  /*87c30*/  IMAD.MOV.U32 R24, RZ, RZ, R14 ;  /* 0x000000ffff187224 */ /* 0x000fc600078e000e */
[----:B------:R-:W3:Y:S04]  /*87c40*/  LDL.LU R17, [R1+0x454] ;  /* 0x0004540001117983 */ /* 0x000ee80000300800 */
[----:B------:R-:W3:Y:S04]  /*87c50*/  LDL.LU R18, [R1+0x458] ;  /* 0x0004580001127983 */ /* 0x000ee80000300800 */
[----:B------:R-:W3:Y:S04]  /*87c60*/  LDL.LU R19, [R1+0x45c] ;  /* 0x00045c0001137983 */ /* 0x000ee80000300800 */
[----:B------:R-:W3:Y:S04]  /*87c70*/  LDL.LU.64 R14, [R1+0x58] ;  /* 0x00005800010e7983 */ /* 0x000ee80000300a00 */
[----:B------:R-:W-:Y:S04]  /*87c80*/  STL [R1+0x4d50], R29 ;  /* 0x004d501d01007387 */ /* 0x000fe80000100800 */
[----:B------:R-:W-:Y:S01]  /*87c90*/  STL [R1+0x4d4c], R24 ;  /* 0x004d4c1801007387 */ /* 0x000fe20000100800 */
[----:B------:R-:W-:-:S02]  /*87ca0*/  IMAD.MOV.U32 R2, RZ, RZ, R6 ;  /* 0x000000ffff027224 */ /* 0x000fc400078e0006 */
        /* <DEDUP_REMOVED lines=63> */
[----:B------:R-:W-:Y:S04]  /*880a0*/  STL.64 [R1+0x450], R4 ;  /* 0x0004500401007387 */ /* 0x000fe80000100a00 */
[----:B------:R-:W-:Y:S04]  /*880b0*/  STL.64 [R1+0x458], R6 ;  /* 0x0004580601007387 */ /* 0x000fe80000100a00 */
[----:B------:R-:W2:Y:S04]  /*880c0*/  LDL.LU R20, [R1+0x3f0] ;  /* 0x0003f00001147983 */ /* 0x000ea80000300800 */
[----:B------:R-:W2:Y:S04]  /*880d0*/  LDL.LU R21, [R1+0x3f4] ;  /* 0x0003f40001157983 */ /* 0x000ea80000300800 */
[----:B------:R-:W3:Y:S04]  /*880e0*/  LDL.LU R22, [R1+0x3f8] ;  /* 0x0003f80001167983 */ /* 0x000ee80000300800 */
[----:B------:R-:W3:Y:S04]  /*880f0*/  LDL.LU R23, [R1+0x3fc] ;  /* 0x0003fc0001177983 */ /* 0x000ee80000300800 */
[----:B---3--:R0:W-:Y:S04]  /*88100*/  STL.64 [R1+0x4de0], R22 ;  /* 0x004de01601007387 */ /* 0x0081e80000100a00 */
[----:B--2---:R-:W-:Y:S04]  /*88110*/  STL.64 [R1+0x4dd8], R20 ;  /* 0x004dd81401007387 */ /* 0x004fe80000100a00 */
[----:B0-----:R-:W2:Y:S04]  /*88120*/  LDL.LU.64 R22, [R1+0x8] ;  /* 0x0000080001167983 */ /* 0x001ea80000300a00 */
[----:B--2---:R0:W-:Y:S04]  /*88130*/  STL.64 [R1+0x4df8], R22 ;  /* 0x004df81601007387 */ /* 0x0041e80000100a00 */
[----:B0-----:R-:W2:Y:S04]  /*88140*/  LDL.LU.64 R22, [R1+0x18] ;  /* 0x0000180001167983 */ /* 0x001ea80000300a00 */
[----:B--2---:R0:W-:Y:S04]  /*88150*/  STL.64 [R1+0x4e10], R22 ;  /* 0x004e101601007387 */ /* 0x0041e80000100a00 */
[----:B------:R-:W2:Y:S04]  /*88160*/  LDL.LU R16, [R1+0x3e0] ;  /* 0x0003e00001107983 */ /* 0x000ea80000300800 */
[----:B------:R-:W2:Y:S04]  /*88170*/  LDL.LU R17, [R1+0x3e4] ;  /* 0x0003e40001117983 */ /* 0x000ea80000300800 */
[----:B------:R-:W3:Y:S04]  /*88180*/  LDL.LU R18, [R1+0x3e8] ;  /* 0x0003e80001127983 */ /* 0x000ee80000300800 */
[----:B------:R-:W3:Y:S04]  /*88190*/  LDL.LU R19, [R1+0x3ec] ;  /* 0x0003ec0001137983 */ /* 0x000ee80000300800 */
[----:B0-----:R-:W2:Y:S04]  /*881a0*/  LDL.LU.64 R22, [R1+0x28] ;  /* 0x0000280001167983 */ /* 0x001ea80000300a00 */
[----:B--2---:R0:W-:Y:S04]  /*881b0*/  STL.64 [R1+0x4e28], R22 ;  /* 0x004e281601007387 */ /* 0x0041e80000100a00 */
[----:B0-----:R-:W2:Y:S04]  /*881c0*/  LDL.LU.64 R22, [R1+0x38] ;  /* 0x0000380001167983 */ /* 0x001ea80000300a00 */
[----:B--2---:R0:W-:Y:S04]  /*881d0*/  STL.64 [R1+0x4e40], R22 ;  /* 0x004e401601007387 */ /* 0x0041e80000100a00 */
[----:B0-----:R-:W2:Y:S04]  /*881e0*/  LDL.LU.64 R22, [R1+0x48] ;  /* 0x0000480001167983 */ /* 0x001ea80000300a00 */
[----:B---3--:R-:W-:Y:S04]  /*881f0*/  STL.64 [R1+0x4df0], R18 ;  /* 0x004df01201007387 */ /* 0x008fe80000100a00 */
        /* <DEDUP_REMOVED lines=31> */
[----:B------:R-:W3:Y:S01]  /*883f0*/  LDL.LU R6, [R1+0x3d8] ;  /* 0x0003d80001067983 */ /* 0x000ee20000300800 */
[----:B------:R-:W-:-:S03]  /*88400*/  IMAD.MOV.U32 R25, RZ, RZ, R15 ;  /* 0x000000ffff197224 */ /* 0x000fc600078e000f */
[----:B------:R-:W3:Y:S01]  /*88410*/  LDL.LU R7, [R1+0x3dc] ;  /* 0x0003dc0001077983 */ /* 0x000ee20000300800 */
[----:B------:R-:W-:-:S03]  /*88420*/  IMAD.MOV.U32 R2, RZ, RZ, R14 ;  /* 0x000000ffff027224 */ /* 0x000fc600078e000e */
[----:B------:R-:W3:Y:S04]  /*88430*/  LDL.LU R12, [R1+0x3c0] ;  /* 0x0003c000010c7983 */ /* 0x000ee80000300800 */
[----:B------:R-:W3:Y:S01]  /*88440*/  LDL.LU R13, [R1+0x3c4] ;  /* 0x0003c400010d7983 */ /* 0x000ee20000300800 */
[----:B----4-:R-:W-:Y:S02]  /*88450*/  IMAD.MOV.U32 R14, RZ, RZ, R26 ;  /* 0x000000ffff0e7224 */ /* 0x010fe400078e001a */
[----:B------:R-:W-:Y:S01]  /*88460*/  IMAD.MOV.U32 R15, RZ, RZ, R27 ;  /* 0x000000ffff0f7224 */ /* 0x000fe200078e001b */
[----:B------:R-:W4:Y:S04]  /*88470*/  LDL.LU R26, [R1+0x4e5c] ;  /* 0x004e5c00011a7983 */ /* 0x000f280000300800 */
[----:B------:R-:W4:Y:S04]  /*88480*/  LDL.LU R27, [R1+0x4e58] ;  /* 0x004e5800011b7983 */ /* 0x000f280000300800 */
        /* <DEDUP_REMOVED lines=31> */
[----:B------:R-:W2:Y:S02]  /*88680*/  LDL.LU.64 R22, [R1+0x4e10] ;  /* 0x004e100001167983 */ /* 0x000ea40000300a00 */
        /* <DEDUP_REMOVED lines=17> */
[----:B------:R-:W4:Y:S04]  /*887a0*/  LDL.LU.64 R22, [R1+0x4de0] ;  /* 0x004de00001167983 */ /* 0x000f280000300a00 */
[----:B------:R-:W4:Y:S02]  /*887b0*/  LDL.LU.64 R20, [R1+0x4dd8] ;  /* 0x004dd80001147983 */ /* 0x000f240000300a00 */
[----:B----4-:R-:W-:-:S15]  /*887c0*/  HMMA.16816.F32 R20, R8, R26, R20 ;  /* 0x0000001a0814723c */ /* 0x010fde0000001814 */
[----:B------:R-:W-:-:S04]  /*887d0*/  NOP ;  /* 0x0000000000007918 */ /* 0x000fc80000000000 */
[----:B------:R-:W-:Y:S04]  /*887e0*/  STL.64 [R1+0x3f0], R20 ;  /* 0x0003f01401007387 */ /* 0x000fe80000100a00 */
[----:B------:R0:W-:Y:S04]  /*887f0*/  STL.64 [R1+0x3f8], R22 ;  /* 0x0003f81601007387 */ /* 0x0001e80000100a00 */
[----:B0-----:R-:W2:Y:S04]  /*88800*/  LDL.LU.64 R22, [R1+0x4dd0] ;  /* 0x004dd00001167983 */ /* 0x001ea80000300a00 */
[----:B------:R-:W4:Y:S04]  /*88810*/  LDL.LU.64 R20, [R1+0x4dc8] ;  /* 0x004dc80001147983 */ /* 0x000f280000300a00 */
[----:B------:R-:W-:Y:S01]  /*88820*/  STL.64 [R1+0x4c10], R26 ;  /* 0x004c101a01007387 */ /* 0x000fe20000100a00 */
[----:B--2---:R-:W-:-:S15]  /*88830*/  HMMA.16816.F32 R16, R8, R22, R16 ;  /* 0x000000160810723c */ /* 0x004fde0000001810 */
[----:B------:R-:W-:-:S04]  /*88840*/  NOP ;  /* 0x0000000000007918 */ /* 0x000fc80000000000 */
[----:B------:R-:W-:Y:S04]  /*88850*/  STL.64 [R1+0x3e0], R16 ;  /* 0x0003e01001007387 */ /* 0x000fe80000100a00 */
[----:B------:R0:W-:Y:S04]  /*88860*/  STL.64 [R1+0x3e8], R18 ;  /* 0x0003e81201007387 */ /* 0x0001e80000100a00 */
[----:B0-----:R-:W3:Y:S04]  /*88870*/  LDL.LU.64 R18, [R1+0x4dc0] ;  /* 0x004dc00001127983 */ /* 0x001ee80000300a00 */
[----:B------:R-:W2:Y:S04]  /*88880*/  LDL.LU.64 R16, [R1+0x4db8] ;  /* 0x004db80001107983 */ /* 0x000ea80000300a00 */
[----:B------:R0:W-:Y:S04]  /*88890*/  STL.64 [R1+0x4a50], R22 ;  /* 0x004a501601007387 */ /* 0x0001e80000100a00 */
[----:B----4-:R-:W-:Y:S04]  /*888a0*/  STL.64 [R1+0x4a48], R20 ;  /* 0x004a481401007387 */ /* 0x010fe80000100a00 */
[----:B0-----:R-:W4:Y:S04]  /*888b0*/  LDL.LU R22, [R1+0x1a8] ;  /* 0x0001a80001167983 */ /* 0x001f280000300800 */
[----:B------:R-:W4:Y:S01]  /*888c0*/  LDL.LU R23, [R1+0x1ac] ;  /* 0x0001ac0001177983 */ /* 0x000f220000300800 */
[----:B---3--:R-:W-:-:S15]  /*888d0*/  HMMA.16816.F32 R4, R8, R18, R4 ;  /* 0x000000120804723c */ /* 0x008fde0000001804 */
[----:B------:R-:W-:-:S04]  /*888e0*/  NOP ;  /* 0x0000000000007918 */ /* 0x000fc80000000000 */
[----:B------:R-:W-:Y:S04]  /*888f0*/  STL.64 [R1+0x3d0], R4 ;  /* 0x0003d00401007387 */ /* 0x000fe80000100a00 */
[----:B------:R0:W-:Y:S04]  /*88900*/  STL.64 [R1+0x3d8], R6 ;  /* 0x0003d80601007387 */ /* 0x0001e80000100a00 */
[----:B0-----:R-:W3:Y:S04]  /*88910*/  LDL.LU.64 R6, [R1+0x4db0] ;  /* 0x004db00001067983 */ /* 0x001ee80000300a00 */
[----:B------:R-:W4:Y:S04]  /*88920*/  LDL.LU.64 R4, [R1+0x4da8] ;  /* 0x004da80001047983 */ /* 0x000f280000300a00 */
[----:B------:R-:W-:Y:S04]  /*88930*/  STL.64 [R1+0x4a40], R18 ;  /* 0x004a401201007387 */ /* 0x000fe80000100a00 */
[----:B--2---:R0:W-:Y:S04]  /*88940*/  STL.64 [R1+0x4a38], R16 ;  /* 0x004a381001007387 */ /* 0x0041e80000100a00 */
[----:B0-----:R-:W2:Y:S04]  /*88950*/  LDL.LU R16, [R1+0x3a0] ;  /* 0x0003a00001107983 */ /* 0x001ea80000300800 */
[----:B------:R-:W2:Y:S04]  /*88960*/  LDL.LU R17, [R1+0x3a4] ;  /* 0x0003a40001117983 */ /* 0x000ea80000300800 */
[----:B------:R-:W2:Y:S04]  /*88970*/  LDL.LU R18, [R1+0x3a8] ;  /* 0x0003a80001127983 */ /* 0x000ea80000300800 */
[----:B------:R-:W2:Y:S01]  /*88980*/  LDL.LU R19, [R1+0x3ac] ;  /* 0x0003ac0001137983 */ /* 0x000ea20000300800 */
[----:B---3--:R-:W-:Y:S03]  /*88990*/  HMMA.16816.F32 R8, R8, R6, R12 ;  /* 0x000000060808723c */ /* 0x008fe6000000180c */
[----:B------:R-:W3:Y:S04]  /*889a0*/  LDL.LU.64 R14, [R1+0x4da0] ;  /* 0x004da000010e7983 */ /* 0x000ee80000300a00 */
[----:B------:R-:W3:-:S12]  /*889b0*/  LDL.LU.64 R12, [R1+0x4d98] ;  /* 0x004d9800010c7983 */ /* 0x000ed80000300a00 */
[----:B------:R-:W-:Y:S04]  /*889c0*/  STL.64 [R1+0x3c0], R8 ;  /* 0x0003c00801007387 */ /* 0x000fe80000100a00 */
[----:B------:R0:W-:Y:S04]  /*889d0*/  STL.64 [R1+0x3c8], R10 ;  /* 0x0003c80a01007387 */ /* 0x0001e80000100a00 */
[----:B0-----:R-:W3:Y:S04]  /*889e0*/  LDL.LU R10, [R1+0x1b8] ;  /* 0x0001b800010a7983 */ /* 0x001ee80000300800 */
[----:B------:R-:W3:Y:S04]  /*889f0*/  LDL.LU R11, [R1+0x1bc] ;  /* 0x0001bc00010b7983 */ /* 0x000ee80000300800 */
[----:B------:R-:W-:Y:S04]  /*88a00*/  STL.64 [R1+0x4a30], R6 ;  /* 0x004a300601007387 */ /* 0x000fe80000100a00 */
[----:B----4-:R0:W-:Y:S04]  /*88a10*/  STL.64 [R1+0x4a28], R4 ;  /* 0x004a280401007387 */ /* 0x0101e80000100a00 */
[----:B0-----:R-:W3:Y:S04]  /*88a20*/  LDL.LU R4, [R1+0x3b0] ;  /* 0x0003b00001047983 */ /* 0x001ee80000300800 */
[----:B------:R-:W3:Y:S04]  /*88a30*/  LDL.LU R5, [R1+0x3b4] ;  /* 0x0003b40001057983 */ /* 0x000ee80000300800 */
[----:B------:R-:W3:Y:S04]  /*88a40*/  LDL.LU R6, [R1+0x3b8] ;  /* 0x0003b80001067983 */ /* 0x000ee80000300800 */
[----:B------:R-:W3:Y:S02]  /*88a50*/  LDL.LU R7, [R1+0x3bc] ;  /* 0x0003bc0001077983 */ /* 0x000ee40000300800 */
[C---:B---3--:R-:W-:Y:S08]  /*88a60*/  HMMA.16816.F32 R4, R12.reuse, R10, R4 ;  /* 0x0000000a0c04723c */ /* 0x048ff00000001804 */
[----:B--2---:R-:W-:Y:S11]  /*88a70*/  HMMA.16816.F32 R8, R12, R22, R16 ;  /* 0x000000160c08723c */ /* 0x004ff60000001810 */
[----:B------:R0:W-:Y:S04]  /*88a80*/  STL.64 [R1+0x3b0], R4 ;  /* 0x0003b00401007387 */ /* 0x0001e80000100a00 */
[----:B------:R1:W-:Y:S04]  /*88a90*/  STL.64 [R1+0x3b8], R6 ;  /* 0x0003b80601007387 */ /* 0x0003e80000100a00 */
[----:B0-----:R-:W2:Y:S04]  /*88aa0*/  LDL.LU R4, [R1+0x1d0] ;  /* 0x0001d00001047983 */ /* 0x001ea80000300800 */
[----:B------:R-:W-:Y:S04]  /*88ab0*/  STL.64 [R1+0x3a0], R8 ;  /* 0x0003a00801007387 */ /* 0x000fe80000100a00 */
[----:B------:R-:W-:Y:S04]  /*88ac0*/  STL.64 [R1+0x3a8], R10 ;  /* 0x0003a80a01007387 */ /* 0x000fe80000100a00 */
[----:B------:R-:W2:Y:S04]  /*88ad0*/  LDL.LU R5, [R1+0x1d4] ;  /* 0x0001d40001057983 */ /* 0x000ea80000300800 */
[----:B-1----:R-:W3:Y:S04]  /*88ae0*/  LDL.LU R6, [R1+0x1d8] ;  /* 0x0001d80001067983 */ /* 0x002ee80000300800 */
[----:B------:R-:W3:Y:S04]  /*88af0*/  LDL.LU R7, [R1+0x1dc] ;  /* 0x0001dc0001077983 */ /* 0x000ee80000300800 */
[----:B---3--:R0:W-:Y:S04]  /*88b00*/  STL.64 [R1+0x4a60], R6 ;  /* 0x004a600601007387 */ /* 0x0081e80000100a00 */
[----:B--2---:R-:W-:Y:S04]  /*88b10*/  STL.64 [R1+0x4a58], R4 ;  /* 0x004a580401007387 */ /* 0x004fe80000100a00 */
[----:B------:R-:W2:Y:S04]  /*88b20*/  LDL.LU R16, [R1+0x1e0] ;  /* 0x0001e00001107983 */ /* 0x000ea80000300800 */
[----:B------:R-:W2:Y:S04]  /*88b30*/  LDL.LU R17, [R1+0x1e4] ;  /* 0x0001e40001117983 */ /* 0x000ea80000300800 */
[----:B------:R-:W3:Y:S04]  /*88b40*/  LDL.LU R18, [R1+0x1e8] ;  /* 0x0001e80001127983 */ /* 0x000ee80000300800 */
[----:B------:R-:W3:Y:S04]  /*88b50*/  LDL.LU R19, [R1+0x1ec] ;  /* 0x0001ec0001137983 */ /* 0x000ee80000300800 */
[----:B---3--:R-:W-:Y:S04]  /*88b60*/  STL.64 [R1+0x4a70], R18 ;  /* 0x004a701201007387 */ /* 0x008fe80000100a00 */
[----:B--2---:R-:W-:Y:S04]  /*88b70*/  STL.64 [R1+0x4a68], R16 ;  /* 0x004a681001007387 */ /* 0x004fe80000100a00 */
[----:B------:R-:W2:Y:S04]  /*88b80*/  LDL.LU R20, [R1+0x1f0] ;  /* 0x0001f00001147983 */ /* 0x000ea80000300800 */
[----:B------:R-:W2:Y:S04]  /*88b90*/  LDL.LU R21, [R1+0x1f4] ;  /* 0x0001f40001157983 */ /* 0x000ea80000300800 */
[----:B------:R-:W3:Y:S04]  /*88ba0*/  LDL.LU R22, [R1+0x1f8] ;  /* 0x0001f80001167983 */ /* 0x000ee80000300800 */
[----:B------:R-:W3:Y:S01]  /*88bb0*/  LDL.LU R23, [R1+0x1fc] ;  /* 0x0001fc0001177983 */ /* 0x000ee20000300800 */
[----:B0-----:R-:W-:-:S02]  /*88bc0*/  IMAD.MOV.U32 R6, RZ, RZ, R24 ;  /* 0x000000ffff067224 */ /* 0x001fc400078e0018 */
[----:B------:R-:W-:Y:S01]  /*88bd0*/  IMAD.MOV.U32 R7, RZ, RZ, R29 ;  /* 0x000000ffff077224 */ /* 0x000fe200078e001d */
[----:B---3--:R0:W-:Y:S04]  /*88be0*/  STL.64 [R1+0x4a80], R22 ;  /* 0x004a801601007387 */ /* 0x0081e80000100a00 */
[----:B--2---:R-:W-:Y:S04]  /*88bf0*/  STL.64 [R1+0x4a78], R20 ;  /* 0x004a781401007387 */ /* 0x004fe80000100a00 */
[----:B------:R-:W2:Y:S04]  /*88c00*/  LDL.LU R24, [R1+0x4d94] ;  /* 0x004d940001187983 */ /* 0x000ea80000300800 */
[----:B------:R-:W3:Y:S04]  /*88c10*/  LDL.LU R29, [R1+0x4d90] ;  /* 0x004d9000011d7983 */ /* 0x000ee80000300800 */
[----:B------:R1:W-:Y:S01]  /*88c20*/  STL.64 [R1+0x4a88], R6 ;  /* 0x004a880601007387 */ /* 0x0003e20000100a00 */
[----:B0-----:R-:W-:-:S02]  /*88c30*/  IMAD.MOV.U32 R22, RZ, RZ, R28 ;  /* 0x000000ffff167224 */ /* 0x001fc400078e001c */
[----:B------:R-:W-:Y:S01]  /*88c40*/  IMAD.MOV.U32 R23, RZ, RZ, R25 ;  /* 0x000000ffff177224 */ /* 0x000fe200078e0019 */
[----:B------:R-:W4:Y:S04]  /*88c50*/  LDL.LU R28, [R1+0x4d8c] ;  /* 0x004d8c00011c7983 */ /* 0x000f280000300800 */
[----:B------:R-:W2:Y:S04]  /*88c60*/  LDL.LU R25, [R1+0x4d88] ;  /* 0x004d880001197983 */ /* 0x000ea80000300800 */
[----:B------:R0:W-:Y:S04]  /*88c70*/  STL.64 [R1+0x4a90], R22 ;  /* 0x004a901601007387 */ /* 0x0001e80000100a00 */
[----:B------:R-:W2:Y:S04]  /*88c80*/  LDL.LU R4, [R1+0x210] ;  /* 0x0002100001047983 */ /* 0x000ea80000300800 */
[----:B------:R-:W2:Y:S04]  /*88c90*/  LDL.LU R5, [R1+0x214] ;  /* 0x0002140001057983 */ /* 0x000ea80000300800 */
[----:B-1----:R-:W2:Y:S04]  /*88ca0*/  LDL.LU R6, [R1+0x218] ;  /* 0x0002180001067983 */ /* 0x002ea80000300800 */
[----:B------:R-:W2:Y:S01]  /*88cb0*/  LDL.LU R7, [R1+0x21c] ;  /* 0x00021c0001077983 */ /* 0x000ea20000300800 */
[----:B0-----:R-:W-:-:S02]  /*88cc0*/  IMAD.MOV.U32 R22, RZ, RZ, R2 ;  /* 0x000000ffff167224 */ /* 0x001fc400078e0002 */
        /* <DEDUP_REMOVED lines=24> */
[----:B------:R-:W-:Y:S04]  /*88e50*/  STL.64 [R1+0x4ac8], R4 ;  /* 0x004ac80401007387 */ /* 0x000fe80000100a00 */
[----:B------:R-:W2:Y:S04]  /*88e60*/  LDL.LU R28, [R1+0x4d74] ;  /* 0x004d7400011c7983 */ /* 0x000ea80000300800 */
[----:B------:R-:W3:Y:S04]  /*88e70*/  LDL.LU R29, [R1+0x4d70] ;  /* 0x004d7000011d7983 */ /* 0x000ee80000300800 */
[----:B------:R0:W-:Y:S02]  /*88e80*/  STL.64 [R1+0x4ad8], R22 ;  /* 0x004ad81601007387 */ /* 0x0001e40000100a00 */
[----:B0-----:R-:W-:-:S02]  /*88e90*/  IMAD.MOV.U32 R22, RZ, RZ, R2 ;  /* 0x000000ffff167224 */ /* 0x001fc400078e0002 */
[----:B------:R-:W-:Y:S01]  /*88ea0*/  IMAD.MOV.U32 R23, RZ, RZ, R25 ;  /* 0x000000ffff177224 */ /* 0x000fe200078e0019 */
        /* <DEDUP_REMOVED lines=53> */
[----:B------:R-:W4:Y:S04]  /*89200*/  LDL.LU R28, [R1+0x4d44] ;  /* 0x004d4400011c7983 */ /* 0x000f280000300800 */
[----:B------:R-:W4:Y:S04]  /*89210*/  LDL.LU R0, [R1+0x4d40] ;  /* 0x004d400001007983 */ /* 0x000f280000300800 */
[----:B------:R3:W-:Y:S02]  /*89220*/  STL.64 [R1+0x4b68], R22 ;  /* 0x004b681601007387 */ /* 0x0007e40000100a00 */
[----:B---3--:R-:W-:-:S02]  /*89230*/  IMAD.MOV.U32 R22, RZ, RZ, R2 ;  /* 0x000000ffff167224 */ /* 0x008fc400078e0002 */
        /* <DEDUP_REMOVED lines=56> */
[----:B------:R-:W2:Y:S04]  /*895c0*/  LDL.LU R28, [R1+0x4d14] ;  /* 0x004d1400011c7983 */ /* 0x000ea80000300800 */
[----:B------:R-:W2:Y:S04]  /*895d0*/  LDL.LU R29, [R1+0x4d10] ;  /* 0x004d1000011d7983 */ /* 0x000ea80000300800 */
[----:B------:R0:W-:Y:S01]  /*895e0*/  STL.64 [R1+0x4bf8], R22 ;  /* 0x004bf81601007387 */ /* 0x0001e20000100a00 */
[----:B----4-:R-:W-:-:S02]  /*895f0*/  IMAD.MOV.U32 R26, RZ, RZ, R24 ;  /* 0x000000ffff1a7224 */ /* 0x010fc400078e0018 */
[----:B---3--:R-:W-:Y:S02]  /*89600*/  IMAD.MOV.U32 R27, RZ, RZ, R0 ;  /* 0x000000ffff1b7224 */ /* 0x008fe400078e0000 */
[----:B0-----:R-:W-:Y:S02]  /*89610*/  IMAD.MOV.U32 R22, RZ, RZ, R2 ;  /* 0x000000ffff167224 */ /* 0x001fe400078e0002 */
[----:B------:R-:W-:Y:S01]  /*89620*/  IMAD.MOV.U32 R23, RZ, RZ, R25 ;  /* 0x000000ffff177224 */ /* 0x000fe200078e0019 */
        /* <DEDUP_REMOVED lines=27> */
[----:B---3--:R-:W-:-:S02]  /*897e0*/  IMAD.MOV.U32 R26, RZ, RZ, R2 ;  /* 0x000000ffff1a7224 */ /* 0x008fc400078e0002 */
[----:B------:R-:W-:Y:S01]  /*897f0*/  IMAD.MOV.U32 R27, RZ, RZ, R29 ;  /* 0x000000ffff1b7224 */ /* 0x000fe200078e001d */
        /* <DEDUP_REMOVED lines=9> */
[----:B-1----:R-:W-:-:S02]  /*89890*/  IMAD.MOV.U32 R26, RZ, RZ, R24 ;  /* 0x000000ffff1a7224 */ /* 0x002fc400078e0018 */
[----:B----4-:R-:W-:Y:S01]  /*898a0*/  IMAD.MOV.U32 R27, RZ, RZ, R25 ;  /* 0x000000ffff1b7224 */ /* 0x010fe200078e0019 */
[----:B--2---:R-:W-:Y:S04]  /*898b0*/  STL.64 [R1+0x4c60], R22 ;  /* 0x004c601601007387 */ /* 0x004fe80000100a00 */
[----:B------:R-:W-:Y:S04]  /*898c0*/  STL.64 [R1+0x4c58], R20 ;  /* 0x004c581401007387 */ /* 0x000fe80000100a00 */
[----:B------:R-:W2:Y:S04]  /*898d0*/  LDL.LU R24, [R1+0x4cec] ;  /* 0x004cec0001187983 */ /* 0x000ea80000300800 */
        /* <DEDUP_REMOVED lines=33> */
[----:B------:R-:W-:-:S03]  /*89af0*/  IMAD.MOV.U32 R26, RZ, RZ, R28 ;  /* 0x000000ffff1a7224 */ /* 0x000fc600078e001c */
        /* <DEDUP_REMOVED lines=13> */
[----:B------:R-:W-:Y:S04]  /*89bd0*/  STL.64 [R1+0x4bd8], R6 ;  /* 0x004bd80601007387 */ /* 0x000fe80000100a00 */
        /* <DEDUP_REMOVED lines=9> */
[----:B0-----:R-:W2:Y:S04]  /*89c70*/  LDL.LU R4, [R1+0x300] ;  /* 0x0003000001047983 */ /* 0x001ea80000300800 */
[----:B------:R-:W2:Y:S04]  /*89c80*/  LDL.LU R5, [R1+0x304] ;  /* 0x0003040001057983 */ /* 0x000ea80000300800 */
[----:B------:R-:W3:Y:S04]  /*89c90*/  LDL.LU R6, [R1+0x308] ;  /* 0x0003080001067983 */ /* 0x000ee80000300800 */
[----:B------:R-:W3:Y:S01]  /*89ca0*/  LDL.LU R7, [R1+0x30c] ;  /* 0x00030c0001077983 */ /* 0x000ee20000300800 */
[----:B------:R-:W-:Y:S01]  /*89cb0*/  HMMA.16816.F32 R24, R12, R26, R20 ;  /* 0x0000001a0c18723c */ /* 0x000fe20000001814 */
[----:B------:R-:W-:-:S02]  /*89cc0*/  IMAD.MOV.U32 R18, RZ, RZ, R28 ;  /* 0x000000ffff127224 */ /* 0x000fc400078e001c */
        /* <DEDUP_REMOVED lines=8> */
[----:B------:R-:W4:Y:S04]  /*89d50*/  LDL.LU R28, [R1+0x4cc8] ;  /* 0x004cc800011c7983 */ /* 0x000f280000300800 */
[----:B------:R-:W2:Y:S04]  /*89d60*/  LDL.LU.64 R22, [R1+0x4cc0] ;  /* 0x004cc00001167983 */ /* 0x000ea80000300a00 */
[----:B------:R-:W2:Y:S04]  /*89d70*/  LDL.LU.64 R20, [R1+0x4cb8] ;  /* 0x004cb80001147983 */ /* 0x000ea80000300a00 */
        /* <DEDUP_REMOVED lines=44> */
[----:B0-----:R-:W3:Y:S04]  /*8a040*/  LDL.LU.64 R26, [R1+0x4c10] ;  /* 0x004c1000011a7983 */ /* 0x001ee80000300a00 */
        /* <DEDUP_REMOVED lines=98> */
[----:B------:R-:W3:-:S15]  /*8a670*/  LDL.LU.64 R6, [R1+0x4a88] ;  /* 0x004a880001067983 */ /* 0x000ede0000300a00 */
[----:B------:R-:W-:Y:S02]  /*8a680*/  NOP ;  /* 0x0000000000007918 */ /* 0x000fe40000000000 */
[----:B------:R-:W-:Y:S04]  /*8a690*/  STL.64 [R1+0x210], R20 ;  /* 0x0002101401007387 */ /* 0x000fe80000100a00 */
[----:B------:R0:W-:Y:S04]  /*8a6a0*/  STL.64 [R1+0x218], R22 ;  /* 0x0002181601007387 */ /* 0x0001e80000100a00 */
[----:B0-----:R-:W2:Y:S04]  /*8a6b0*/  LDL.LU.64 R22, [R1+0x4a80] ;  /* 0x004a800001167983 */ /* 0x001ea80000300a00 */
[----:B------:R-:W2:Y:S01]  /*8a6c0*/  LDL.LU.64 R20, [R1+0x4a78] ;  /* 0x004a780001147983 */ /* 0x000ea20000300a00 */
[----:B------:R-:W-:-:S07]  /*8a6d0*/  IMAD.MOV.U32 R19, RZ, RZ, R29 ;  /* 0x000000ffff137224 */ /* 0x000fce00078e001d */
[C---:B---3--:R-:W-:Y:S01]  /*8a6e0*/  HMMA.16816.F32 R4, R12.reuse, R6, R16 ;  /* 0x000000060c04723c */ /* 0x048fe20000001810 */
[----:B------:R-:W3:Y:S04]  /*8a6f0*/  LDL.LU.64 R18, [R1+0x4a70] ;  /* 0x004a700001127983 */ /* 0x000ee80000300a00 */
[----:B------:R-:W3:Y:S03]  /*8a700*/  LDL.LU.64 R16, [R1+0x4a68] ;  /* 0x004a680001107983 */ /* 0x000ee60000300a00 */
[C---:B--2---:R-:W-:Y:S11]  /*8a710*/  HMMA.16816.F32 R20, R12.reuse, R26, R20 ;  /* 0x0000001a0c14723c */ /* 0x044ff60000001814 */
[----:B------:R-:W-:Y:S04]  /*8a720*/  STL.64 [R1+0x200], R4 ;  /* 0x0002000401007387 */ /* 0x000fe80000100a00 */
[----:B------:R0:W-:Y:S04]  /*8a730*/  STL.64 [R1+0x208], R6 ;  /* 0x0002080601007387 */ /* 0x0001e80000100a00 */
[----:B0-----:R-:W2:Y:S04]  /*8a740*/  LDL.LU.64 R6, [R1+0x4a60] ;  /* 0x004a600001067983 */ /* 0x001ea80000300a00 */
[----:B------:R-:W2:Y:S04]  /*8a750*/  LDL.LU.64 R4, [R1+0x4a58] ;  /* 0x004a580001047983 */ /* 0x000ea80000300a00 */
        /* <DEDUP_REMOVED lines=10> */
[----:B--2---:R-:W-:-:S15]  /*8a800*/  HMMA.16816.F32 R4, R12, R18, R4 ;  /* 0x000000120c04723c */ /* 0x004fde0000001804 */
[----:B------:R-:W-:-:S04]  /*8a810*/  NOP ;  /* 0x0000000000007918 */ /* 0x000fc80000000000 */
[----:B------:R-:W-:Y:S04]  /*8a820*/  STL.64 [R1+0x1d0], R4 ;  /* 0x0001d00401007387 */ /* 0x000fe80000100a00 */
[----:B------:R0:W-:Y:S04]  /*8a830*/  STL.64 [R1+0x1d8], R6 ;  /* 0x0001d80601007387 */ /* 0x0001e80000100a00 */
[----:B0-----:R-:W2:Y:S01]  /*8a840*/  LDL.LU.64 R6, [R1+0x4a30] ;  /* 0x004a300001067983 */ /* 0x001ea20000300a00 */
[----:B------:R-:W-:Y:S02]  /*8a850*/  IMAD.MOV.U32 R9, RZ, RZ, R3 ;  /* 0x000000ffff097224 */ /* 0x000fe400078e0003 */
[----:B------:R-:W-:-:S02]  /*8a860*/  IMAD.MOV.U32 R10, RZ, RZ, R2 ;  /* 0x000000ffff0a7224 */ /* 0x000fc400078e0002 */
[----:B------:R-:W-:Y:S01]  /*8a870*/  IMAD.MOV.U32 R11, RZ, RZ, R0 ;  /* 0x000000ffff0b7224 */ /* 0x000fe200078e0000 */
[----:B------:R-:W3:Y:S06]  /*8a880*/  LDL.LU.64 R4, [R1+0x4a28] ;  /* 0x004a280001047983 */ /* 0x000eec0000300a00 */
[----:B--2---:R-:W-:Y:S01]  /*8a890*/  HMMA.16816.F32 R8, R12, R6, R8 ;  /* 0x000000060c08723c */ /* 0x004fe20000001808 */
[----:B----4-:R-:W-:-:S15]  /*8a8a0*/  LDSM.16.M88.4 R12, [R28+UR5+0x1080] ;  /* 0x001080051c0c783b */ /* 0x010fde0008000200 */
[----:B------:R-:W-:-:S03]  /*8a8b0*/  NOP ;  /* 0x0000000000007918 */ /* 0x000fc60000000000 */
[----:B------:R-:W-:Y:S02]  /*8a8c0*/  IMAD.MOV.U32 R29, RZ, RZ, R8 ;  /* 0x000000ffff1d7224 */ /* 0x000fe400078e0008 */
[----:B------:R-:W-:Y:S02]  /*8a8d0*/  IMAD.MOV.U32 R3, RZ, RZ, R9 ;  /* 0x000000ffff037224 */ /* 0x000fe400078e0009 */
[----:B------:R-:W-:Y:S02]  /*8a8e0*/  IMAD.MOV.U32 R2, RZ, RZ, R10 ;  /* 0x000000ffff027224 */ /* 0x000fe400078e000a */
[----:B------:R-:W-:Y:S02]  /*8a8f0*/  IMAD.MOV.U32 R0, RZ, RZ, R11 ;  /* 0x000000ffff007224 */ /* 0x000fe400078e000b */
[----:B------:R-:W-:Y:S04]  /*8a900*/  LDSM.16.MT88.4 R8, [R25+UR5+0x21000] ;  /* 0x021000051908783b */ /* 0x000fe80008004200 */
[----:B------:R-:W0:Y:S04]  /*8a910*/  LDSM.16.M88.4 R24, [R28+UR5+0x80] ;  /* 0x000080051c18783b */ /* 0x000e280008000200 */
[----:B------:R-:W-:Y:S04]  /*8a920*/  STL [R1+0x46f4], R0 ;  /* 0x0046f40001007387 */ /* 0x000fe80000100800 */
[----:B------:R-:W-:Y:S04]  /*8a930*/  STL [R1+0x46f0], R2 ;  /* 0x0046f00201007387 */ /* 0x000fe80000100800 */
[----:B------:R-:W-:Y:S04]  /*8a940*/  STL [R1+0x46ec], R3 ;  /* 0x0046ec0301007387 */ /* 0x000fe80000100800 */
[----:B------:R-:W-:Y:S04]  /*8a950*/  STL [R1+0x46e8], R29 ;  /* 0x0046e81d01007387 */ /* 0x000fe80000100800 */
[----:B0-----:R-:W-:Y:S04]  /*8a960*/  STL.64 [R1+0x1b0], R24 ;  /* 0x0001b01801007387 */ /* 0x001fe80000100a00 */
[----:B------:R-:W-:Y:S04]  /*8a970*/  STL.64 [R1+0x1b8], R26 ;  /* 0x0001b81a01007387 */ /* 0x000fe80000100a00 */
[----:B------:R-:W0:Y:S04]  /*8a980*/  LDSM.16.M88.4 R24, [R28+UR5+0x2080] ;  /* 0x002080051c18783b */ /* 0x000e280008000200 */
[----:B------:R-:W-:Y:S04]  /*8a990*/  STL.64 [R1+0x1a0], R12 ;  /* 0x0001a00c01007387 */ /* 0x000fe80000100a00 */
[----:B------:R-:W-:Y:S04]  /*8a9a0*/  STL.64 [R1+0x1a8], R14 ;  /* 0x0001a80e01007387 */ /* 0x000fe80000100a00 */
[----:B------:R-:W1:Y:S04]  /*8a9b0*/  LDSM.16.M88.4 R12, [R28+UR5+0x3080] ;  /* 0x003080051c0c783b */ /* 0x000e680008000200 */
[----:B0-----:R-:W-:Y:S04]  /*8a9c0*/  STL.64 [R1+0x190], R24 ;  /* 0x0001901801007387 */ /* 0x001fe80000100a00 */
[----:B------:R-:W-:Y:S04]  /*8a9d0*/  STL.64 [R1+0x198], R26 ;  /* 0x0001981a01007387 */ /* 0x000fe80000100a00 */
[----:B------:R-:W0:Y:S04]  /*8a9e0*/  LDSM.16.M88.4 R24, [R28+UR5+0x4080] ;  /* 0x004080051c18783b */ /* 0x000e280008000200 */
[----:B-1----:R-:W-:Y:S04]  /*8a9f0*/  STL.64 [R1+0x180], R12 ;  /* 0x0001800c01007387 */ /* 0x002fe80000100a00 */
        /* <DEDUP_REMOVED lines=67> */
[----:B------:R-:W-:Y:S04]  /*8ae30*/  LDSM.16.M88.4 R12, [R28+UR5+0x1b080] ;  /* 0x01b080051c0c783b */ /* 0x000fe80008000200 */
[----:B0-----:R-:W-:Y:S04]  /*8ae40*/  STL.64 [R1+0x10], R24 ;  /* 0x0000101801007387 */ /* 0x001fe80000100a00 */
[----:B------:R-:W-:Y:S04]  /*8ae50*/  STL.64 [R1+0x18], R26 ;  /* 0x0000181a01007387 */ /* 0x000fe80000100a00 */
[----:B------:R-:W0:Y:S04]  /*8ae60*/  LDSM.16.M88.4 R24, [R28+UR5+0x1c080] ;  /* 0x01c080051c18783b */ /* 0x000e280008000200 */
[----:B0-----:R-:W-:Y:S04]  /*8ae70*/  STL.64 [R1+0x4848], R26 ;  /* 0x0048481a01007387 */ /* 0x001fe80000100a00 */
[----:B------:R-:W-:Y:S04]  /*8ae80*/  STL.64 [R1], R12 ;  /* 0x0000000c01007387 */ /* 0x000fe80000100a00 */
[----:B------:R-:W-:Y:S04]  /*8ae90*/  STL.64 [R1+0x8], R14 ;  /* 0x0000080e01007387 */ /* 0x000fe80000100a00 */
[----:B------:R0:W-:Y:S04]  /*8aea0*/  STL.64 [R1+0x4840], R24 ;  /* 0x0048401801007387 */ /* 0x0001e80000100a00 */
[----:B0-----:R-:W2:Y:S01]  /*8aeb0*/  LDL.LU.64 R24, [R1+0x160] ;  /* 0x0001600001187983 */ /* 0x001ea20000300a00 */
[----:B------:R-:W-:-:S02]  /*8aec0*/  IMAD.MOV.U32 R26, RZ, RZ, R21 ;  /* 0x000000ffff1a7224 */ /* 0x000fc400078e0015 */
[----:B------:R-:W-:Y:S02]  /*8aed0*/  IMAD.MOV.U32 R27, RZ, RZ, R20 ;  /* 0x000000ffff1b7224 */ /* 0x000fe400078e0014 */
[----:B------:R-:W0:Y:S04]  /*8aee0*/  LDSM.16.M88.4 R20, [R28+UR5+0x1d080] ;  /* 0x01d080051c14783b */ /* 0x000e280008000200 */
[----:B--2---:R1:W-:Y:S04]  /*8aef0*/  STL.64 [R1+0x49f0], R24 ;  /* 0x0049f01801007387 */ /* 0x0043e80000100a00 */
[----:B-1----:R-:W2:Y:S04]  /*8af00*/  LDL.LU R24, [R1+0x570] ;  /* 0x0005700001187983 */ /* 0x002ea80000300800 */
[----:B------:R-:W2:Y:S04]  /*8af10*/  LDL.LU R25, [R1+0x574] ;  /* 0x0005740001197983 */ /* 0x000ea80000300800 */
[----:B------:R-:W4:Y:S04]  /*8af20*/  LDL R15, [R1+0xd28] ;  /* 0x000d2800010f7983 */ /* 0x000f280000100800 */
[----:B------:R-:W-:Y:S04]  /*8af30*/  STL.64 [R1+0x4a00], R26 ;  /* 0x004a001a01007387 */ /* 0x000fe80000100a00 */
[----:B--2---:R1:W-:Y:S04]  /*8af40*/  STL.64 [R1+0x49f8], R24 ;  /* 0x0049f81801007387 */ /* 0x0043e80000100a00 */
[----:B----4-:R-:W-:Y:S04]  /*8af50*/  LDSM.16.MT88.4 R12, [R15+UR5+0x21000] ;  /* 0x021000050f0c783b */ /* 0x010fe80008004200 */
[----:B-1----:R-:W2:Y:S04]  /*8af60*/  LDL.LU.64 R24, [R1+0x180] ;  /* 0x0001800001187983 */ /* 0x002ea80000300a00 */
[----:B--2---:R1:W-:Y:S04]  /*8af70*/  STL.64 [R1+0x4a10], R24 ;  /* 0x004a101801007387 */ /* 0x0043e80000100a00 */
[----:B-1----:R-:W2:Y:S04]  /*8af80*/  LDL.LU.64 R24, [R1+0x190] ;  /* 0x0001900001187983 */ /* 0x002ea80000300a00 */
[----:B--2---:R1:W-:Y:S04]  /*8af90*/  STL.64 [R1+0x4a18], R24 ;  /* 0x004a181801007387 */ /* 0x0043e80000100a00 */
[----:B-1----:R-:W2:Y:S04]  /*8afa0*/  LDL.LU.64 R24, [R1+0x1a0] ;  /* 0x0001a00001187983 */ /* 0x002ea80000300a00 */
[----:B--2---:R1:W-:Y:S04]  /*8afb0*/  STL.64 [R1+0x4a20], R24 ;  /* 0x004a201801007387 */ /* 0x0043e80000100a00 */
[----:B-1----:R-:W2:Y:S04]  /*8afc0*/  LDL.LU.64 R24, [R1+0x1b0] ;  /* 0x0001b00001187983 */ /* 0x002ea80000300a00 */
[----:B0-----:R-:W-:Y:S04]  /*8afd0*/  STL [R1+0x482c], R21 ;  /* 0x00482c1501007387 */ /* 0x001fe80000100800 */
[----:B------:R3:W-:Y:S04]  /*8afe0*/  STL [R1+0x44b4], R22 ;  /* 0x0044b41601007387 */ /* 0x0007e80000100800 */
[----:B------:R0:W-:Y:S01]  /*8aff0*/  STL [R1+0x44b0], R23 ;  /* 0x0044b01701007387 */ /* 0x0001e20000100800 */
[----:B---3--:R-:W-:-:S02]  /*8b000*/  IMAD.MOV.U32 R22, RZ, RZ, R17 ;  /* 0x000000ffff167224 */ /* 0x008fc400078e0011 */
[----:B0-----:R-:W-:Y:S02]  /*8b010*/  IMAD.MOV.U32 R23, RZ, RZ, R16 ;  /* 0x000000ffff177224 */ /* 0x001fe400078e0010 */
[----:B------:R-:W0:Y:S04]  /*8b020*/  LDSM.16.M88.4 R16, [R28+UR5+0x1e080] ;  /* 0x01e080051c10783b */ /* 0x000e280008000200 */
[----:B------:R1:W-:Y:S04]  /*8b030*/  STL [R1+0x4a08], R20 ;  /* 0x004a081401007387 */ /* 0x0003e80000100800 */
[----:B-1----:R-:W3:Y:S04]  /*8b040*/  LDL.LU R20, [R1+0x580] ;  /* 0x0005800001147983 */ /* 0x002ee80000300800 */
[----:B------:R-:W3:Y:S04]  /*8b050*/  LDL.LU R21, [R1+0x584] ;  /* 0x0005840001157983 */ /* 0x000ee80000300800 */
[----:B0-----:R0:W-:Y:S04]  /*8b060*/  STL [R1+0x481c], R16 ;  /* 0x00481c1001007387 */ /* 0x0011e80000100800 */
[----:B------:R1:W-:Y:S04]  /*8b070*/  STL [R1+0x4818], R17 ;  /* 0x0048181101007387 */ /* 0x0003e80000100800 */
[----:B------:R4:W-:Y:S04]  /*8b080*/  STL [R1+0x42cc], R18 ;  /* 0x0042cc1201007387 */ /* 0x0009e80000100800 */
[----:B------:R4:W-:Y:S04]  /*8b090*/  STL [R1+0x42c8], R19 ;  /* 0x0042c81301007387 */ /* 0x0009e80000100800 */
[----:B0-----:R-:W2:Y:S04]  /*8b0a0*/  LDL.LU R16, [R1+0x560] ;  /* 0x0005600001107983 */ /* 0x001ea80000300800 */
[----:B-1----:R-:W2:Y:S01]  /*8b0b0*/  LDL.LU R17, [R1+0x564] ;  /* 0x0005640001117983 */ /* 0x002ea20000300800 */
[----:B----4-:R-:W-:-:S02]  /*8b0c0*/  IMAD.MOV.U32 R18, RZ, RZ, R5 ;  /* 0x000000ffff127224 */ /* 0x010fc400078e0005 */
[----:B------:R-:W-:Y:S02]  /*8b0d0*/  IMAD.MOV.U32 R19, RZ, RZ, R4 ;  /* 0x000000ffff137224 */ /* 0x000fe400078e0004 */
[----:B------:R-:W0:Y:S04]  /*8b0e0*/  LDSM.16.M88.4 R4, [R28+UR5+0x1f080] ;  /* 0x01f080051c04783b */ /* 0x000e280008000200 */
[----:B0-----:R-:W-:Y:S04]  /*8b0f0*/  STL.64 [R1+0x4810], R6 ;  /* 0x0048100601007387 */ /* 0x001fe80000100a00 */
[----:B------:R0:W-:Y:S04]  /*8b100*/  STL.64 [R1+0x4808], R4 ;  /* 0x0048080401007387 */ /* 0x0001e80000100a00 */
[----:B0-----:R-:W2:Y:S04]  /*8b110*/  LDL.LU R4, [R1+0x5b0] ;  /* 0x0005b00001047983 */ /* 0x001ea80000300800 */
[----:B------:R-:W2:Y:S04]  /*8b120*/  LDL.LU R5, [R1+0x5b4] ;  /* 0x0005b40001057983 */ /* 0x000ea80000300800 */
[----:B------:R-:W2:Y:S04]  /*8b130*/  LDL.LU R6, [R1+0x5b8] ;  /* 0x0005b80001067983 */ /* 0x000ea80000300800 */
[----:B------:R-:W2:Y:S04]  /*8b140*/  LDL.LU R7, [R1+0x5bc] ;  /* 0x0005bc0001077983 */ /* 0x000ea80000300800 */
[----:B------:R-:W-:Y:S04]  /*8b150*/  STL [R1+0x34b8], R28 ;  /* 0x0034b81c01007387 */ /* 0x000fe80000100800 */
[----:B------:R-:W-:Y:S04]  /*8b160*/  STL.64 [R1+0x4800], R14 ;  /* 0x0048000e01007387 */ /* 0x000fe80000100a00 */
[----:B------:R0:W-:Y:S04]  /*8b170*/  STL.64 [R1+0x47f8], R12 ;  /* 0x0047f80c01007387 */ /* 0x0001e80000100a00 */
[----:B0-----:R-:W4:Y:S04]  /*8b180*/  LDL.LU R12, [R1+0x590] ;  /* 0x00059000010c7983 */ /* 0x001f280000300800 */
[----:B------:R-:W4:Y:S04]  /*8b190*/  LDL.LU R13, [R1+0x594] ;  /* 0x00059400010d7983 */ /* 0x000f280000300800 */
[----:B------:R-:W4:Y:S04]  /*8b1a0*/  LDL.LU R14, [R1+0x598] ;  /* 0x00059800010e7983 */ /* 0x000f280000300800 */
[----:B------:R-:W4:Y:S01]  /*8b1b0*/  LDL.LU R15, [R1+0x59c] ;  /* 0x00059c00010f7983 */ /* 0x000f220000300800 */
        /* <DEDUP_REMOVED lines=16> */
[----:B------:R0:W-:Y:S02]  /*8b2c0*/  STL.64 [R1+0x5a8], R6 ;  /* 0x0005a80601007387 */ /* 0x0001e40000100a00 */
[----:B0-----:R-:W-:Y:S02]  /*8b2d0*/  IMAD.MOV.U32 R7, RZ, RZ, R24 ;  /* 0x000000ffff077224 */ /* 0x001fe400078e0018 */
[----:B------:R-:W-:Y:S02]  /*8b2e0*/  IMAD.MOV.U32 R6, RZ, RZ, R25 ;  /* 0x000000ffff067224 */ /* 0x000fe400078e0019 */
[----:B------:R-:W4:Y:S04]  /*8b2f0*/  LDL.LU.64 R24, [R1+0x4a18] ;  /* 0x004a180001187983 */ /* 0x000f280000300a00 */
[----:B------:R-:W-:Y:S01]  /*8b300*/  STL [R1+0x4828], R7 ;  /* 0x0048280701007387 */ /* 0x000fe20000100800 */
[----:B----4-:R-:W-:-:S15]  /*8b310*/  HMMA.16816.F32 R12, R8, R24, R12 ;  /* 0x00000018080c723c */ /* 0x010fde000000180c */
[----:B------:R-:W-:-:S04]  /*8b320*/  NOP ;  /* 0x0000000000007918 */ /* 0x000fc80000000000 */
[----:B------:R0:W-:Y:S04]  /*8b330*/  STL.64 [R1+0x590], R12 ;  /* 0x0005900c01007387 */ /* 0x0001e80000100a00 */
[----:B------:R1:W-:Y:S01]  /*8b340*/  STL.64 [R1+0x598], R14 ;  /* 0x0005980e01007387 */ /* 0x0003e20000100a00 */
[----:B0-----:R-:W-:Y:S02]  /*8b350*/  IMAD.MOV.U32 R13, RZ, RZ, R24 ;  /* 0x000000ffff0d7224 */ /* 0x001fe400078e0018 */
[----:B------:R-:W-:Y:S02]  /*8b360*/  IMAD.MOV.U32 R12, RZ, RZ, R25 ;  /* 0x000000ffff0c7224 */ /* 0x000fe400078e0019 */
[----:B------:R-:W3:Y:S02]  /*8b370*/  LDL.LU.64 R24, [R1+0x4a10] ;  /* 0x004a100001187983 */ /* 0x000ee40000300a00 */
[----:B---3--:R-:W-:Y:S01]  /*8b380*/  HMMA.16816.F32 R20, R8, R24, R20 ;  /* 0x000000180814723c */ /* 0x008fe20000001814 */
[----:B-1----:R-:W-:-:S02]  /*8b390*/  IMAD.MOV.U32 R15, RZ, RZ, R24 ;  /* 0x000000ffff0f7224 */ /* 0x002fc400078e0018 */
[----:B------:R-:W-:-:S15]  /*8b3a0*/  IMAD.MOV.U32 R14, RZ, RZ, R25 ;  /* 0x000000ffff0e7224 */ /* 0x000fde00078e0019 */
[----:B------:R-:W-:Y:S01]  /*8b3b0*/  NOP ;  /* 0x0000000000007918 */ /* 0x000fe20000000000 */
[----:B------:R0:W-:Y:S04]  /*8b3c0*/  STL.64 [R1+0x580], R20 ;  /* 0x0005801401007387 */ /* 0x0001e80000100a00 */
[----:B------:R-:W-:Y:S04]  /*8b3d0*/  STL.64 [R1+0x588], R22 ;  /* 0x0005881601007387 */ /* 0x000fe80000100a00 */
[----:B0-----:R-:W2:Y:S04]  /*8b3e0*/  LDL.LU R20, [R1+0x4a08] ;  /* 0x004a080001147983 */ /* 0x001ea80000300800 */
[----:B------:R-:W3:Y:S04]  /*8b3f0*/  LDL.LU.64 R26, [R1+0x4a00] ;  /* 0x004a0000011a7983 */ /* 0x000ee80000300a00 */
[----:B------:R-:W3:Y:S04]  /*8b400*/  LDL.LU.64 R24, [R1+0x49f8] ;  /* 0x0049f80001187983 */ /* 0x000ee80000300a00 */
[----:B------:R-:W-:Y:S04]  /*8b410*/  STL.64 [R1+0x4838], R14 ;  /* 0x0048380e01007387 */ /* 0x000fe80000100a00 */
[----:B------:R0:W-:Y:S04]  /*8b420*/  STL.64 [R1+0x4830], R12 ;  /* 0x0048300c01007387 */ /* 0x0001e80000100a00 */
[----:B0-----:R-:W3:Y:S02]  /*8b430*/  LDL.LU.64 R12, [R1+0x170] ;  /* 0x00017000010c7983 */ /* 0x001ee40000300a00 */
[----:B---3--:R-:W-:-:S15]  /*8b440*/  HMMA.16816.F32 R24, R8, R12, R24 ;  /* 0x0000000c0818723c */ /* 0x008fde0000001818 */
[----:B------:R-:W-:-:S04]  /*8b450*/  NOP ;  /* 0x0000000000007918 */ /* 0x000fc80000000000 */
[----:B------:R0:W-:Y:S04]  /*8b460*/  STL.64 [R1+0x570], R24 ;  /* 0x0005701801007387 */ /* 0x0001e80000100a00 */
[----:B------:R-:W-:Y:S04]  /*8b470*/  STL.64 [R1+0x578], R26 ;  /* 0x0005781a01007387 */ /* 0x000fe80000100a00 */
[----:B0-----:R-:W3:Y:S01]  /*8b480*/  LDL.LU.64 R24, [R1+0x49f0] ;  /* 0x0049f00001187983 */ /* 0x001ee20000300a00 */
[----:B------:R-:W-:Y:S02]  /*8b490*/  IMAD.MOV.U32 R4, RZ, RZ, R12 ;  /* 0x000000ffff047224 */ /* 0x000fe400078e000c */
[----:B------:R-:W-:-:S02]  /*8b4a0*/  IMAD.MOV.U32 R5, RZ, RZ, R13 ;  /* 0x000000ffff057224 */ /* 0x000fc400078e000d */
[----:B---3--:R-:W-:-:S15]  /*8b4b0*/  HMMA.16816.F32 R12, R8, R24, R16 ;  /* 0x00000018080c723c */ /* 0x008fde0000001810 */
[----:B------:R-:W-:-:S04]  /*8b4c0*/  NOP ;  /* 0x0000000000007918 */ /* 0x000fc80000000000 */
[----:B------:R0:W-:Y:S01]  /*8b4d0*/  STL.64 [R1+0x560], R12 ;  /* 0x0005600c01007387 */ /* 0x0001e20000100a00 */
[----:B------:R-:W-:Y:S02]  /*8b4e0*/  IMAD.MOV.U32 R22, RZ, RZ, R14 ;  /* 0x000000ffff167224 */ /* 0x000fe400078e000e */
[----:B------:R-:W-:Y:S01]  /*8b4f0*/  IMAD.MOV.U32 R23, RZ, RZ, R15 ;  /* 0x000000ffff177224 */ /* 0x000fe200078e000f */
        /* <DEDUP_REMOVED lines=10> */
[----:B------:R-:W2:Y:S04]  /*8b5a0*/  LDL.LU R16, [R1+0x550] ;  /* 0x0005500001107983 */ /* 0x000ea80000300800 */
[----:B------:R-:W2:Y:S04]  /*8b5b0*/  LDL.LU R17, [R1+0x554] ;  /* 0x0005540001117983 */ /* 0x000ea80000300800 */
[----:B------:R-:W2:Y:S04]  /*8b5c0*/  LDL.LU R18, [R1+0x558] ;  /* 0x0005580001127983 */ /* 0x000ea80000300800 */
[----:B------:R-:W2:Y:S04]  /*8b5d0*/  LDL.LU R19, [R1+0x55c] ;  /* 0x00055c0001137983 */ /* 0x000ea80000300800 */
        /* <DEDUP_REMOVED lines=8> */
[----:B0-----:R-:W3:Y:S04]  /*8b660*/  LDL.LU.64 R12, [R1+0x130] ;  /* 0x00013000010c7983 */ /* 0x001ee80000300a00 */
[----:B---3--:R0:W-:Y:S04]  /*8b670*/  STL.64 [R1+0x49c8], R12 ;  /* 0x0049c80c01007387 */ /* 0x0081e80000100a00 */
[----:B0-----:R-:W3:Y:S04]  /*8b680*/  LDL.LU R12, [R1+0x540] ;  /* 0x00054000010c7983 */ /* 0x001ee80000300800 */
[----:B------:R-:W3:Y:S04]  /*8b690*/  LDL.LU R13, [R1+0x544] ;  /* 0x00054400010d7983 */ /* 0x000ee80000300800 */
[----:B------:R-:W4:Y:S04]  /*8b6a0*/  LDL.LU R14, [R1+0x548] ;  /* 0x00054800010e7983 */ /* 0x000f280000300800 */
[----:B------:R-:W4:Y:S01]  /*8b6b0*/  LDL.LU R15, [R1+0x54c] ;  /* 0x00054c00010f7983 */ /* 0x000f220000300800 */
[----:B------:R-:W-:-:S02]  /*8b6c0*/  IMAD.MOV.U32 R21, RZ, RZ, R24 ;  /* 0x000000ffff157224 */ /* 0x000fc400078e0018 */
[----:B------:R-:W-:Y:S01]  /*8b6d0*/  IMAD.MOV.U32 R7, RZ, RZ, R25 ;  /* 0x000000ffff077224 */ /* 0x000fe200078e0019 */
[----:B----4-:R-:W-:Y:S04]  /*8b6e0*/  STL.64 [R1+0x49e8], R14 ;  /* 0x0049e80e01007387 */ /* 0x010fe80000100a00 */
[----:B---3--:R0:W-:Y:S04]  /*8b6f0*/  STL.64 [R1+0x49e0], R12 ;  /* 0x0049e00c01007387 */ /* 0x0081e80000100a00 */
[----:B0-----:R-:W2:Y:S04]  /*8b700*/  LDL.LU.64 R12, [R1+0x150] ;  /* 0x00015000010c7983 */ /* 0x001ea80000300a00 */
[----:B------:R-:W3:Y:S04]  /*8b710*/  LDL.LU.64 R24, [R1+0xf0] ;  /* 0x0000f00001187983 */ /* 0x000ee80000300a00 */
[----:B---3--:R0:W-:Y:S04]  /*8b720*/  STL.64 [R1+0x49a8], R24 ;  /* 0x0049a81801007387 */ /* 0x0081e80000100a00 */
[----:B0-----:R-:W3:Y:S01]  /*8b730*/  LDL.64 R24, [R1+0x120] ;  /* 0x0001200001187983 */ /* 0x001ee20000100a00 */
[----:B--2---:R-:W-:Y:S03]  /*8b740*/  HMMA.16816.F32 R16, R8, R12, R16 ;  /* 0x0000000c0810723c */ /* 0x004fe60000001810 */
[----:B---3--:R0:W-:Y:S04]  /*8b750*/  STL.64 [R1+0x49c0], R24 ;  /* 0x0049c01801007387 */ /* 0x0081e80000100a00 */
[----:B0-----:R-:W2:Y:S04]  /*8b760*/  LDL.LU R24, [R1+0x530] ;  /* 0x0005300001187983 */ /* 0x001ea80000300800 */
[----:B------:R-:W2:Y:S04]  /*8b770*/  LDL.LU R25, [R1+0x534] ;  /* 0x0005340001197983 */ /* 0x000ea80000300800 */
[----:B------:R-:W3:Y:S04]  /*8b780*/  LDL.LU R26, [R1+0x538] ;  /* 0x00053800011a7983 */ /* 0x000ee80000300800 */
[----:B------:R-:W3:Y:S04]  /*8b790*/  LDL.LU R27, [R1+0x53c] ;  /* 0x00053c00011b7983 */ /* 0x000ee80000300800 */
[----:B---3--:R-:W-:Y:S04]  /*8b7a0*/  STL.64 [R1+0x49d8], R26 ;  /* 0x0049d81a01007387 */ /* 0x008fe80000100a00 */
[----:B--2---:R0:W-:Y:S04]  /*8b7b0*/  STL.64 [R1+0x49d0], R24 ;  /* 0x0049d01801007387 */ /* 0x0041e80000100a00 */
[----:B0-----:R-:W2:Y:S04]  /*8b7c0*/  LDL.LU.64 R24, [R1+0x140] ;  /* 0x0001400001187983 */ /* 0x001ea80000300a00 */
[----:B------:R-:W-:Y:S04]  /*8b7d0*/  STL.64 [R1+0x4858], R6 ;  /* 0x0048580601007387 */ /* 0x000fe80000100a00 */
[----:B------:R0:W-:Y:S04]  /*8b7e0*/  STL.64 [R1+0x4850], R4 ;  /* 0x0048500401007387 */ /* 0x0001e80000100a00 */
[----:B0-----:R-:W3:Y:S04]  /*8b7f0*/  LDL.64 R4, [R1+0x100] ;  /* 0x0001000001047983 */ /* 0x001ee80000100a00 */
[----:B------:R-:W-:Y:S04]  /*8b800*/  STL [R1+0x44bc], R23 ;  /* 0x0044bc1701007387 */ /* 0x000fe80000100800 */
[----:B------:R-:W-:Y:S04]  /*8b810*/  STL [R1+0x44b8], R22 ;  /* 0x0044b81601007387 */ /* 0x000fe80000100800 */
[----:B------:R-:W-:Y:S04]  /*8b820*/  STL.64 [R1+0x550], R16 ;  /* 0x0005501001007387 */ /* 0x000fe80000100a00 */
[----:B------:R0:W-:Y:S04]  /*8b830*/  STL.64 [R1+0x558], R18 ;  /* 0x0005581201007387 */ /* 0x0001e80000100a00 */
[----:B------:R-:W4:Y:S01]  /*8b840*/  LDL.LU.64 R14, [R1+0x49e8] ;  /* 0x0049e800010e7983 */ /* 0x000f220000300a00 */
[----:B0-----:R-:W-:-:S02]  /*8b850*/  IMAD.MOV.U32 R19, RZ, RZ, R12 ;  /* 0x000000ffff137224 */ /* 0x001fc400078e000c */
[----:B------:R-:W-:Y:S02]  /*8b860*/  IMAD.MOV.U32 R18, RZ, RZ, R13 ;  /* 0x000000ffff127224 */ /* 0x000fe400078e000d */
[----:B------:R-:W4:Y:S04]  /*8b870*/  LDL.LU.64 R12, [R1+0x49e0] ;  /* 0x0049e000010c7983 */ /* 0x000f280000300a00 */
[----:B------:R-:W3:Y:S01]  /*8b880*/  LDL.LU.64 R26, [R1+0x49d8] ;  /* 0x0049d800011a7983 */ /* 0x000ee20000300a00 */
[----:B--2---:R-:W-:Y:S02]  /*8b890*/  IMAD.MOV.U32 R16, RZ, RZ, R24 ;  /* 0x000000ffff107224 */ /* 0x004fe400078e0018 */
[----:B------:R-:W-:Y:S01]  /*8b8a0*/  IMAD.MOV.U32 R17, RZ, RZ, R25 ;  /* 0x000000ffff117224 */ /* 0x000fe200078e0019 */
[----:B----4-:R-:W-:Y:S01]  /*8b8b0*/  HMMA.16816.F32 R12, R8, R24, R12 ;  /* 0x00000018080c723c */ /* 0x010fe2000000180c */
[----:B------:R-:W3:-:S15]  /*8b8c0*/  LDL.LU.64 R24, [R1+0x49d0] ;  /* 0x0049d00001187983 */ /* 0x000ede0000300a00 */
[----:B------:R-:W-:-:S03]  /*8b8d0*/  NOP ;  /* 0x0000000000007918 */ /* 0x000fc60000000000 */
[----:B------:R0:W-:Y:S04]  /*8b8e0*/  STL.64 [R1+0x540], R12 ;  /* 0x0005400c01007387 */ /* 0x0001e80000100a00 */
[----:B0-----:R-:W3:Y:S04]  /*8b8f0*/  LDL.LU.64 R12, [R1+0x49c8] ;  /* 0x0049c800010c7983 */ /* 0x001ee80000300a00 */
[----:B------:R-:W-:Y:S01]  /*8b900*/  STL.64 [R1+0x4868], R18 ;  /* 0x0048681201007387 */ /* 0x000fe20000100a00 */
[----:B------:R-:W-:-:S03]  /*8b910*/  IMAD.MOV.U32 R22, RZ, RZ, R15 ;  /* 0x000000ffff167224 */ /* 0x000fc600078e000f */
[----:B------:R0:W-:Y:S01]  /*8b920*/  STL.64 [R1+0x4860], R16 ;  /* 0x0048601001007387 */ /* 0x0001e20000100a00 */
[----:B------:R-:W-:-:S03]  /*8b930*/  IMAD.MOV.U32 R23, RZ, RZ, R14 ;  /* 0x000000ffff177224 */ /* 0x000fc600078e000e */
[----:B0-----:R-:W2:Y:S04]  /*8b940*/  LDL.LU R16, [R1+0x500] ;  /* 0x0005000001107983 */ /* 0x001ea80000300800 */
[----:B------:R-:W2:Y:S04]  /*8b950*/  LDL.LU R17, [R1+0x504] ;  /* 0x0005040001117983 */ /* 0x000ea80000300800 */
[----:B------:R-:W2:Y:S04]  /*8b960*/  LDL.LU R18, [R1+0x508] ;  /* 0x0005080001127983 */ /* 0x000ea80000300800 */
[----:B------:R-:W2:Y:S04]  /*8b970*/  LDL.LU R19, [R1+0x50c] ;  /* 0x00050c0001137983 */ /* 0x000ea80000300800 */
[----:B------:R-:W-:Y:S04]  /*8b980*/  STL [R1+0x44c4], R22 ;  /* 0x0044c41601007387 */ /* 0x000fe80000100800 */
[----:B------:R-:W-:Y:S01]  /*8b990*/  STL [R1+0x44c0], R23 ;  /* 0x0044c01701007387 */ /* 0x000fe20000100800 */
[----:B---3--:R-:W-:Y:S01]  /*8b9a0*/  HMMA.16816.F32 R24, R8, R12, R24 ;  /* 0x0000000c0818723c */ /* 0x008fe20000001818 */
[----:B------:R-:W-:-:S02]  /*8b9b0*/  IMAD.MOV.U32 R2, RZ, RZ, R12 ;  /* 0x000000ffff027224 */ /* 0x000fc400078e000c */
[----:B------:R-:W-:-:S15]  /*8b9c0*/  IMAD.MOV.U32 R3, RZ, RZ, R13 ;  /* 0x000000ffff037224 */ /* 0x000fde00078e000d */
[----:B------:R-:W-:Y:S01]  /*8b9d0*/  NOP ;  /* 0x0000000000007918 */ /* 0x000fe20000000000 */
[----:B------:R0:W-:Y:S04]  /*8b9e0*/  STL.64 [R1+0x530], R24 ;  /* 0x0005301801007387 */ /* 0x0001e80000100a00 */
[----:B------:R-:W-:Y:S04]  /*8b9f0*/  STL.64 [R1+0x538], R26 ;  /* 0x0005381a01007387 */ /* 0x000fe80000100a00 */
[----:B0-----:R-:W3:Y:S04]  /*8ba00*/  LDL.LU.64 R24, [R1+0x49c0] ;  /* 0x0049c00001187983 */ /* 0x001ee80000300a00 */
[----:B------:R-:W3:Y:S04]  /*8ba10*/  LDL.LU.64 R14, [R1+0x49b8] ;  /* 0x0049b800010e7983 */ /* 0x000ee80000300a00 */
[----:B------:R-:W3:Y:S04]  /*8ba20*/  LDL.LU.64 R12, [R1+0x49b0] ;  /* 0x0049b000010c7983 */ /* 0x000ee80000300a00 */
[----:B------:R-:W-:Y:S04]  /*8ba30*/  STL [R1+0x46fc], R3 ;  /* 0x0046fc0301007387 */ /* 0x000fe80000100800 */
[----:B------:R-:W-:Y:S01]  /*8ba40*/  STL [R1+0x46f8], R2 ;  /* 0x0046f80201007387 */ /* 0x000fe20000100800 */
[----:B---3--:R-:W-:Y:S01]  /*8ba50*/  HMMA.16816.F32 R12, R8, R24, R12 ;  /* 0x00000018080c723c */ /* 0x008fe2000000180c */
[----:B------:R-:W-:-:S02]  /*8ba60*/  IMAD.MOV.U32 R0, RZ, RZ, R25 ;  /* 0x000000ffff007224 */ /* 0x000fc400078e0019 */
[----:B------:R-:W3:-:S15]  /*8ba70*/  LDL.LU.64 R24, [R1+0x49a8] ;  /* 0x0049a80001187983 */ /* 0x000ede0000300a00 */
[----:B------:R-:W-:Y:S01]  /*8ba80*/  NOP ;  /* 0x0000000000007918 */ /* 0x000fe20000000000 */
[----:B------:R-:W-:Y:S02]  /*8ba90*/  IMAD.MOV.U32 R22, RZ, RZ, R14 ;  /* 0x000000ffff167224 */ /* 0x000fe400078e000e */
[----:B------:R-:W-:Y:S01]  /*8baa0*/  IMAD.MOV.U32 R23, RZ, RZ, R15 ;  /* 0x000000ffff177224 */ /* 0x000fe200078e000f */
[----:B------:R0:W-:Y:S04]  /*8bab0*/  STL.64 [R1+0x520], R12 ;  /* 0x0005200c01007387 */ /* 0x0001e80000100a00 */
[----:B------:R-:W4:Y:S04]  /*8bac0*/  LDL.LU.64 R14, [R1+0x49a0] ;  /* 0x0049a000010e7983 */ /* 0x000f280000300a00 */
[----:B0-----:R-:W4:Y:S04]  /*8bad0*/  LDL.LU.64 R12, [R1+0x4998] ;  /* 0x00499800010c7983 */ /* 0x001f280000300a00 */
[----:B------:R-:W-:Y:S04]  /*8bae0*/  STL.64 [R1+0x4878], R22 ;  /* 0x0048781601007387 */ /* 0x000fe80000100a00 */
[----:B------:R0:W-:Y:S04]  /*8baf0*/  STL.64 [R1+0x4870], R20 ;  /* 0x0048701401007387 */ /* 0x0001e80000100a00 */
[----:B0-----:R-:W4:Y:S04]  /*8bb00*/  LDL.LU.64 R20, [R1+0x110] ;  /* 0x0001100001147983 */ /* 0x001f280000300a00 */
[----:B------:R-:W-:Y:S01]  /*8bb10*/  STL [R1+0x4700], R0 ;  /* 0x0047000001007387 */ /* 0x000fe20000100800 */
[----:B----4-:R-:W-:-:S15]  /*8bb20*/  HMMA.16816.F32 R12, R8, R20, R12 ;  /* 0x00000014080c723c */ /* 0x010fde000000180c */
[----:B------:R-:W-:-:S04]  /*8bb30*/  NOP ;  /* 0x0000000000007918 */ /* 0x000fc80000000000 */
[----:B------:R-:W-:Y:S04]  /*8bb40*/  STL.64 [R1+0x510], R12 ;  /* 0x0005100c01007387 */ /* 0x000fe80000100a00 */
[----:B------:R0:W-:Y:S04]  /*8bb50*/  STL.64 [R1+0x518], R14 ;  /* 0x0005180e01007387 */ /* 0x0001e80000100a00 */
[----:B0-----:R-:W3:Y:S04]  /*8bb60*/  LDL.LU.64 R14, [R1+0x4990] ;  /* 0x00499000010e7983 */ /* 0x001ee80000300a00 */
[----:B------:R-:W3:Y:S01]  /*8bb70*/  LDL.LU.64 R12, [R1+0x4988] ;  /* 0x00498800010c7983 */ /* 0x000ee20000300a00 */
[----:B--2---:R-:W-:Y:S01]  /*8bb80*/  HMMA.16816.F32 R16, R8, R4, R16 ;  /* 0x000000040810723c */ /* 0x004fe20000001810 */
[----:B------:R-:W-:-:S02]  /*8bb90*/  IMAD.MOV.U32 R0, RZ, RZ, R5 ;  /* 0x000000ffff007224 */ /* 0x000fc400078e0005 */
[----:B------:R-:W-:Y:S02]  /*8bba0*/  IMAD.MOV.U32 R2, RZ, RZ, R21 ;  /* 0x000000ffff027224 */ /* 0x000fe400078e0015 */
[----:B------:R-:W-:-:S03]  /*8bbb0*/  IMAD.MOV.U32 R3, RZ, RZ, R20 ;  /* 0x000000ffff037224 */ /* 0x000fc600078e0014 */
[----:B------:R-:W-:Y:S04]  /*8bbc0*/  STL [R1+0x4708], R2 ;  /* 0x0047080201007387 */ /* 0x000fe80000100800 */
[----:B------:R-:W-:Y:S04]  /*8bbd0*/  STL [R1+0x4704], R3 ;  /* 0x0047040301007387 */ /* 0x000fe80000100800 */
[----:B------:R-:W-:Y:S04]  /*8bbe0*/  STL [R1+0x470c], R0 ;  /* 0x00470c0001007387 */ /* 0x000fe80000100800 */
[----:B------:R0:W-:Y:S04]  /*8bbf0*/  STL.64 [R1+0x500], R16 ;  /* 0x0005001001007387 */ /* 0x0001e80000100a00 */
[----:B------:R1:W-:Y:S01]  /*8bc00*/  STL.64 [R1+0x508], R18 ;  /* 0x0005081201007387 */ /* 0x0003e20000100a00 */
[----:B---3--:R-:W-:-:S15]  /*8bc10*/  HMMA.16816.F32 R4, R8, R24, R12 ;  /* 0x000000180804723c */ /* 0x008fde000000180c */
[----:B------:R-:W-:-:S04]  /*8bc20*/  NOP ;  /* 0x0000000000007918 */ /* 0x000fc80000000000 */
[----:B------:R-:W-:Y:S04]  /*8bc30*/  STL.64 [R1+0x4f0], R4 ;  /* 0x0004f00401007387 */ /* 0x000fe80000100a00 */
[----:B------:R-:W-:Y:S04]  /*8bc40*/  STL.64 [R1+0x4f8], R6 ;  /* 0x0004f80601007387 */ /* 0x000fe80000100a00 */
[----:B------:R-:W2:Y:S04]  /*8bc50*/  LDL.LU.64 R20, [R1+0x90] ;  /* 0x0000900001147983 */ /* 0x000ea80000300a00 */
[----:B--2---:R2:W-:Y:S04]  /*8bc60*/  STL.64 [R1+0x4910], R20 ;  /* 0x0049101401007387 */ /* 0x0045e80000100a00 */
[----:B0-----:R-:W3:Y:S04]  /*8bc70*/  LDL.LU R16, [R1+0x480] ;  /* 0x0004800001107983 */ /* 0x001ee80000300800 */
[----:B------:R-:W3:Y:S04]  /*8bc80*/  LDL.LU R17, [R1+0x484] ;  /* 0x0004840001117983 */ /* 0x000ee80000300800 */
[----:B-1----:R-:W4:Y:S04]  /*8bc90*/  LDL.LU R18, [R1+0x488] ;  /* 0x0004880001127983 */ /* 0x002f280000300800 */
[----:B------:R-:W4:Y:S04]  /*8bca0*/  LDL.LU R19, [R1+0x48c] ;  /* 0x00048c0001137983 */ /* 0x000f280000300800 */
[----:B--2---:R-:W2:Y:S04]  /*8bcb0*/  LDL.LU.64 R20, [R1+0xa0] ;  /* 0x0000a00001147983 */ /* 0x004ea80000300a00 */
[----:B--2---:R0:W-:Y:S04]  /*8bcc0*/  STL.64 [R1+0x4928], R20 ;  /* 0x0049281401007387 */ /* 0x0041e80000100a00 */
[----:B0-----:R-:W2:Y:S04]  /*8bcd0*/  LDL.LU.64 R20, [R1+0xb0] ;  /* 0x0000b00001147983 */ /* 0x001ea80000300a00 */
[----:B--2---:R0:W-:Y:S04]  /*8bce0*/  STL.64 [R1+0x4940], R20 ;  /* 0x0049401401007387 */ /* 0x0041e80000100a00 */
[----:B0-----:R-:W2:Y:S04]  /*8bcf0*/  LDL.64 R20, [R1+0xc0] ;  /* 0x0000c00001147983 */ /* 0x001ea80000100a00 */
[----:B--2---:R0:W-:Y:S04]  /*8bd00*/  STL.64 [R1+0x4958], R20 ;  /* 0x0049581401007387 */ /* 0x0041e80000100a00 */
[----:B0-----:R-:W2:Y:S04]  /*8bd10*/  LDL.LU.64 R20, [R1+0xd0] ;  /* 0x0000d00001147983 */ /* 0x001ea80000300a00 */
[----:B--2---:R-:W-:Y:S04]  /*8bd20*/  STL.64 [R1+0x4970], R20 ;  /* 0x0049701401007387 */ /* 0x004fe80000100a00 */
[----:B----4-:R-:W-:Y:S04]  /*8bd30*/  STL.64 [R1+0x4908], R18 ;  /* 0x0049081201007387 */ /* 0x010fe80000100a00 */
[----:B---3--:R0:W-:Y:S04]  /*8bd40*/  STL.64 [R1+0x4900], R16 ;  /* 0x0049001001007387 */ /* 0x0081e80000100a00 */
[----:B0-----:R-:W2:Y:S04]  /*8bd50*/  LDL.LU R16, [R1+0x490] ;  /* 0x0004900001107983 */ /* 0x001ea80000300800 */
[----:B------:R-:W2:Y:S04]  /*8bd60*/  LDL.LU R17, [R1+0x494] ;  /* 0x0004940001117983 */ /* 0x000ea80000300800 */
[----:B------:R-:W3:Y:S04]  /*8bd70*/  LDL.LU R18, [R1+0x498] ;  /* 0x0004980001127983 */ /* 0x000ee80000300800 */
[----:B------:R-:W3:Y:S04]  /*8bd80*/  LDL.LU R19, [R1+0x49c] ;  /* 0x00049c0001137983 */ /* 0x000ee80000300800 */
[----:B------:R-:W4:Y:S04]  /*8bd90*/  LDL.64 R20, [R1+0xe0] ;  /* 0x0000e00001147983 */ /* 0x000f280000100a00 */
        /* <DEDUP_REMOVED lines=30> */
[----:B------:R-:W3:Y:S01]  /*8bf80*/  LDL.LU.64 R4, [R1+0x80] ;  /* 0x0000800001047983 */ /* 0x000ee20000300a00 */
        /* <DEDUP_REMOVED lines=9> */
[----:B----4-:R-:W-:Y:S01]  /*8c020*/  IMAD.MOV.U32 R0, RZ, RZ, R21 ;  /* 0x000000ffff007224 */ /* 0x010fe200078e0015 */
[----:B--2---:R-:W-:-:S15]  /*8c030*/  HMMA.16816.F32 R16, R8, R20, R16 ;  /* 0x000000140810723c */ /* 0x004fde0000001810 */
[----:B------:R-:W-:-:S04]  /*8c040*/  NOP ;  /* 0x0000000000007918 */ /* 0x000fc80000000000 */
        /* <DEDUP_REMOVED lines=18> */
[----:B------:R-:W-:-:S15]  /*8c170*/  IMAD.MOV.U32 R0, RZ, RZ, R21 ;  /* 0x000000ffff007224 */ /* 0x000fde00078e0015 */
[----:B------:R-:W-:-:S03]  /*8c180*/  NOP ;  /* 0x0000000000007918 */ /* 0x000fc60000000000 */
        /* <DEDUP_REMOVED lines=53> */
[----:B--2---:R0:W-:Y:S04]  /*8c4e0*/  STL.64 [R1+0x4880], R4 ;  /* 0x0048800401007387 */ /* 0x0041e80000100a00 */
        /* <DEDUP_REMOVED lines=43> */
[----:B------:R-:W-:-:S02]  /*8c7a0*/  IMAD.MOV.U32 R2, RZ, RZ, R24 ;  /* 0x000000ffff027224 */ /* 0x000fc400078e0018 */
[----:B------:R-:W-:Y:S01]  /*8c7b0*/  IMAD.MOV.U32 R28, RZ, RZ, R25 ;  /* 0x000000ffff1c7224 */ /* 0x000fe200078e0019 */
[----:B------:R-:W3:Y:S04]  /*8c7c0*/  LDL.LU.64 R16, [R1+0x10] ;  /* 0x0000100001107983 */ /* 0x000ee80000300a00 */
[----:B------:R-:W3:Y:S04]  /*8c7d0*/  LDL.LU.64 R24, [R1] ;  /* 0x0000000001187983 */ /* 0x000ee80000300a00 */
[----:B------:R-:W3:Y:S04]  /*8c7e0*/  LDL.LU R12, [R1+0x3f0] ;  /* 0x0003f000010c7983 */ /* 0x000ee80000300800 */
[----:B------:R-:W3:Y:S04]  /*8c7f0*/  LDL.LU R13, [R1+0x3f4] ;  /* 0x0003f400010d7983 */ /* 0x000ee80000300800 */
[----:B------:R-:W3:Y:S04]  /*8c800*/  LDL.LU R14, [R1+0x3f8] ;  /* 0x0003f800010e7983 */ /* 0x000ee80000300800 */
[----:B------:R-:W3:Y:S04]  /*8c810*/  LDL.LU R15, [R1+0x3fc] ;  /* 0x0003fc00010f7983 */ /* 0x000ee80000300800 */
        /* <DEDUP_REMOVED lines=55> */
[----:B------:R-:W4:Y:S04]  /*8cb90*/  LDL.LU.64 R4, [R1+0x4880] ;  /* 0x0048800001047983 */ /* 0x000f280000300a00 */
[----:B------:R0:W-:Y:S01]  /*8cba0*/  STL [R1+0x4770], R29 ;  /* 0x0047701d01007387 */ /* 0x0001e20000100800 */
[----:B---3--:R-:W-:-:S02]  /*8cbb0*/  IMAD.MOV.U32 R2, RZ, RZ, R16 ;  /* 0x000000ffff027224 */ /* 0x008fc400078e0010 */
[----:B------:R-:W-:Y:S02]  /*8cbc0*/  IMAD.MOV.U32 R28, RZ, RZ, R17 ;  /* 0x000000ffff1c7224 */ /* 0x000fe400078e0011 */
[----:B------:R-:W-:Y:S02]  /*8cbd0*/  IMAD.MOV.U32 R0, RZ, RZ, R25 ;  /* 0x000000ffff007224 */ /* 0x000fe400078e0019 */
[----:B0-----:R-:W-:Y:S01]  /*8cbe0*/  IMAD.MOV.U32 R29, RZ, RZ, R24 ;  /* 0x000000ffff1d7224 */ /* 0x001fe200078e0018 */
[C---:B--2---:R-:W-:Y:S08]  /*8cbf0*/  HMMA.16816.F32 R20, R8.reuse, R16, R20 ;  /* 0x000000100814723c */ /* 0x044ff00000001814 */
[C---:B----4-:R-:W-:Y:S11]  /*8cc00*/  HMMA.16816.F32 R4, R8.reuse, R24, R4 ;  /* 0x000000180804723c */ /* 0x050ff60000001804 */
[----:B------:R-:W-:Y:S04]  /*8cc10*/  STL.64 [R1+0x410], R20 ;  /* 0x0004101401007387 */ /* 0x000fe80000100a00 */
[----:B------:R0:W-:Y:S04]  /*8cc20*/  STL.64 [R1+0x418], R22 ;  /* 0x0004181601007387 */ /* 0x0001e80000100a00 */
[----:B0-----:R-:W2:Y:S04]  /*8cc30*/  LDL.LU.64 R22, [R1+0x4878] ;  /* 0x0048780001167983 */ /* 0x001ea80000300a00 */
[----:B------:R-:W3:Y:S04]  /*8cc40*/  LDL.LU.64 R20, [R1+0x4870] ;  /* 0x0048700001147983 */ /* 0x000ee80000300a00 */
[----:B------:R-:W4:Y:S04]  /*8cc50*/  LDL.LU.64 R18, [R1+0x4868] ;  /* 0x0048680001127983 */ /* 0x000f280000300a00 */
[----:B------:R-:W2:Y:S04]  /*8cc60*/  LDL.LU.64 R16, [R1+0x4860] ;  /* 0x0048600001107983 */ /* 0x000ea80000300a00 */
        /* <DEDUP_REMOVED lines=11> */
[----:B------:R-:W2:Y:S04]  /*8cd20*/  LDL.LU.64 R12, [R1+0x4830] ;  /* 0x00483000010c7983 */ /* 0x000ea80000300a00 */
[----:B------:R0:W-:Y:S04]  /*8cd30*/  STL.64 [R1+0x4520], R26 ;  /* 0x0045201a01007387 */ /* 0x0001e80000100a00 */
[----:B0-----:R-:W2:Y:S04]  /*8cd40*/  LDL R27, [R1+0xda4] ;  /* 0x000da400011b7983 */ /* 0x001ea80000100800 */
[----:B------:R3:W-:Y:S02]  /*8cd50*/  STL.64 [R1+0x4518], R24 ;  /* 0x0045181801007387 */ /* 0x0007e40000100a00 */
[----:B---3--:R-:W-:-:S02]  /*8cd60*/  IMAD.MOV.U32 R24, RZ, RZ, R21 ;  /* 0x000000ffff187224 */ /* 0x008fc400078e0015 */
[----:B------:R-:W-:Y:S01]  /*8cd70*/  IMAD.MOV.U32 R25, RZ, RZ, R7 ;  /* 0x000000ffff197224 */ /* 0x000fe200078e0007 */
[----:B--2---:R-:W-:Y:S04]  /*8cd80*/  STL [R1+0x4774], R27 ;  /* 0x0047741b01007387 */ /* 0x004fe80000100800 */
[----:B------:R-:W2:Y:S04]  /*8cd90*/  LDL.LU R21, [R1+0x482c] ;  /* 0x00482c0001157983 */ /* 0x000ea80000300800 */
[----:B------:R-:W3:Y:S04]  /*8cda0*/  LDL.LU R7, [R1+0x4828] ;  /* 0x0048280001077983 */ /* 0x000ee80000300800 */
[----:B------:R0:W-:Y:S04]  /*8cdb0*/  STL.64 [R1+0x4780], R24 ;  /* 0x0047801801007387 */ /* 0x0001e80000100a00 */
[----:B0-----:R-:W2:Y:S04]  /*8cdc0*/  LDL.LU R24, [R1+0x3e0] ;  /* 0x0003e00001187983 */ /* 0x001ea80000300800 */
[----:B------:R-:W2:Y:S04]  /*8cdd0*/  LDL.LU R25, [R1+0x3e4] ;  /* 0x0003e40001197983 */ /* 0x000ea80000300800 */
[----:B------:R-:W2:Y:S04]  /*8cde0*/  LDL.LU R26, [R1+0x3e8] ;  /* 0x0003e800011a7983 */ /* 0x000ea80000300800 */
[----:B------:R-:W2:Y:S02]  /*8cdf0*/  LDL.LU R27, [R1+0x3ec] ;  /* 0x0003ec00011b7983 */ /* 0x000ea40000300800 */
[----:B--2---:R-:W-:-:S15]  /*8ce00*/  HMMA.16816.F32 R24, R8, R20, R24 ;  /* 0x000000140818723c */ /* 0x004fde0000001818 */
[----:B------:R-:W-:-:S04]  /*8ce10*/  NOP ;  /* 0x0000000000007918 */ /* 0x000fc80000000000 */
[----:B------:R0:W-:Y:S04]  /*8ce20*/  STL.64 [R1+0x3e0], R24 ;  /* 0x0003e01801007387 */ /* 0x0001e80000100a00 */
[----:B------:R-:W-:Y:S01]  /*8ce30*/  STL.64 [R1+0x3e8], R26 ;  /* 0x0003e81a01007387 */ /* 0x000fe20000100a00 */
[----:B0-----:R-:W-:Y:S02]  /*8ce40*/  IMAD.MOV.U32 R24, RZ, RZ, R4 ;  /* 0x000000ffff187224 */ /* 0x001fe400078e0004 */
[----:B------:R-:W-:Y:S01]  /*8ce50*/  IMAD.MOV.U32 R25, RZ, RZ, R5 ;  /* 0x000000ffff197224 */ /* 0x000fe200078e0005 */
[----:B------:R-:W2:Y:S04]  /*8ce60*/  LDL.LU R4, [R1+0x4824] ;  /* 0x0048240001047983 */ /* 0x000ea80000300800 */
[----:B------:R-:W4:Y:S04]  /*8ce70*/  LDL.LU R5, [R1+0x4820] ;  /* 0x0048200001057983 */ /* 0x000f280000300800 */
[----:B------:R0:W-:Y:S04]  /*8ce80*/  STL.64 [R1+0x4798], R24 ;  /* 0x0047981801007387 */ /* 0x0001e80000100a00 */
[----:B------:R-:W-:Y:S04]  /*8ce90*/  STL.64 [R1+0x4510], R22 ;  /* 0x0045101601007387 */ /* 0x000fe80000100a00 */
[----:B------:R1:W-:Y:S01]  /*8cea0*/  STL.64 [R1+0x4508], R20 ;  /* 0x0045081401007387 */ /* 0x0003e20000100a00 */
[----:B0-----:R-:W-:-:S02]  /*8ceb0*/  IMAD.MOV.U32 R24, RZ, RZ, R15 ;  /* 0x000000ffff187224 */ /* 0x001fc400078e000f */
[----:B------:R-:W-:Y:S02]  /*8cec0*/  IMAD.MOV.U32 R25, RZ, RZ, R14 ;  /* 0x000000ffff197224 */ /* 0x000fe400078e000e */
[----:B-1----:R-:W-:Y:S02]  /*8ced0*/  IMAD.MOV.U32 R20, RZ, RZ, R16 ;  /* 0x000000ffff147224 */ /* 0x002fe400078e0010 */
[----:B------:R-:W-:Y:S01]  /*8cee0*/  IMAD.MOV.U32 R21, RZ, RZ, R17 ;  /* 0x000000ffff157224 */ /* 0x000fe200078e0011 */
[----:B------:R-:W4:Y:S04]  /*8cef0*/  LDL.LU R16, [R1+0x481c] ;  /* 0x00481c0001107983 */ /* 0x000f280000300800 */
[----:B------:R-:W4:Y:S04]  /*8cf00*/  LDL.LU R17, [R1+0x4818] ;  /* 0x0048180001117983 */ /* 0x000f280000300800 */
[----:B------:R0:W-:Y:S02]  /*8cf10*/  STL.64 [R1+0x47b0], R24 ;  /* 0x0047b01801007387 */ /* 0x0001e40000100a00 */
[----:B0-----:R-:W-:-:S02]  /*8cf20*/  IMAD.MOV.U32 R24, RZ, RZ, R13 ;  /* 0x000000ffff187224 */ /* 0x001fc400078e000d */
[----:B------:R-:W-:-:S05]  /*8cf30*/  IMAD.MOV.U32 R25, RZ, RZ, R12 ;  /* 0x000000ffff197224 */ /* 0x000fca00078e000c */
[----:B------:R3:W-:Y:S02]  /*8cf40*/  STL.64 [R1+0x47c8], R24 ;  /* 0x0047c81801007387 */ /* 0x0007e40000100a00 */
[----:B---3--:R-:W-:Y:S02]  /*8cf50*/  IMAD.MOV.U32 R24, RZ, RZ, R7 ;  /* 0x000000ffff187224 */ /* 0x008fe400078e0007 */
[----:B------:R-:W-:-:S05]  /*8cf60*/  IMAD.MOV.U32 R25, RZ, RZ, R6 ;  /* 0x000000ffff197224 */ /* 0x000fca00078e0006 */
[----:B------:R-:W-:Y:S04]  /*8cf70*/  STL.64 [R1+0x47e0], R24 ;  /* 0x0047e01801007387 */ /* 0x000fe80000100a00 */
[----:B------:R0:W-:Y:S04]  /*8cf80*/  STL.64 [R1+0x4778], R20 ;  /* 0x0047781401007387 */ /* 0x0001e80000100a00 */
[----:B0-----:R-:W3:Y:S04]  /*8cf90*/  LDL.LU R20, [R1+0x360] ;  /* 0x0003600001147983 */ /* 0x001ee80000300800 */
[----:B------:R-:W3:Y:S04]  /*8cfa0*/  LDL.LU R21, [R1+0x364] ;  /* 0x0003640001157983 */ /* 0x000ee80000300800 */
[----:B------:R-:W3:Y:S04]  /*8cfb0*/  LDL.LU R22, [R1+0x368] ;  /* 0x0003680001167983 */ /* 0x000ee80000300800 */
[----:B------:R-:W3:Y:S04]  /*8cfc0*/  LDL.LU R23, [R1+0x36c] ;  /* 0x00036c0001177983 */ /* 0x000ee80000300800 */
[----:B------:R-:W3:Y:S04]  /*8cfd0*/  LDL.LU R12, [R1+0x3c0] ;  /* 0x0003c000010c7983 */ /* 0x000ee80000300800 */
[----:B------:R-:W3:Y:S04]  /*8cfe0*/  LDL.LU R13, [R1+0x3c4] ;  /* 0x0003c400010d7983 */ /* 0x000ee80000300800 */
[----:B------:R-:W3:Y:S04]  /*8cff0*/  LDL.LU R14, [R1+0x3c8] ;  /* 0x0003c800010e7983 */ /* 0x000ee80000300800 */
[----:B------:R-:W3:Y:S01]  /*8d000*/  LDL.LU R15, [R1+0x3cc] ;  /* 0x0003cc00010f7983 */ /* 0x000ee20000300800 */
[----:B--2---:R-:W-:-:S02]  /*8d010*/  IMAD.MOV.U32 R25, RZ, RZ, R4 ;  /* 0x000000ffff197224 */ /* 0x004fc400078e0004 */
[----:B----4-:R-:W-:Y:S01]  /*8d020*/  IMAD.MOV.U32 R24, RZ, RZ, R5 ;  /* 0x000000ffff187224 */ /* 0x010fe200078e0005 */
[----:B------:R-:W2:Y:S04]  /*8d030*/  LDL.LU R4, [R1+0x3d0] ;  /* 0x0003d00001047983 */ /* 0x000ea80000300800 */
[----:B------:R-:W2:Y:S04]  /*8d040*/  LDL.LU R5, [R1+0x3d4] ;  /* 0x0003d40001057983 */ /* 0x000ea80000300800 */
[----:B------:R-:W2:Y:S04]  /*8d050*/  LDL.LU R6, [R1+0x3d8] ;  /* 0x0003d80001067983 */ /* 0x000ea80000300800 */
[----:B------:R-:W2:Y:S04]  /*8d060*/  LDL.LU R7, [R1+0x3dc] ;  /* 0x0003dc0001077983 */ /* 0x000ea80000300800 */
[----:B---3--:R-:W-:Y:S04]  /*8d070*/  STL.64 [R1+0x4790], R22 ;  /* 0x0047901601007387 */ /* 0x008fe80000100a00 */
[----:B------:R0:W-:Y:S04]  /*8d080*/  STL.64 [R1+0x4788], R20 ;  /* 0x0047881401007387 */ /* 0x0001e80000100a00 */
        /* <DEDUP_REMOVED lines=15> */
[----:B------:R-:W4:Y:S01]  /*8d180*/  LDL.LU R23, [R1+0x39c] ;  /* 0x00039c0001177983 */ /* 0x000f220000300800 */
[C---:B--2---:R-:W-:Y:S03]  /*8d190*/  HMMA.16816.F32 R4, R8.reuse, R16, R4 ;  /* 0x000000100804723c */ /* 0x044fe60000001804 */
[----:B----4-:R-:W-:Y:S04]  /*8d1a0*/  STL.64 [R1+0x47d8], R22 ;  /* 0x0047d81601007387 */ /* 0x010fe80000100a00 */
        /* <DEDUP_REMOVED lines=14> */
[----:B------:R-:W4:Y:S02]  /*8d290*/  LDL.LU.64 R4, [R1+0x4808] ;  /* 0x0048080001047983 */ /* 0x000f240000300a00 */
[----:B----4-:R-:W-:Y:S02]  /*8d2a0*/  HMMA.16816.F32 R8, R8, R4, R12 ;  /* 0x000000040808723c */ /* 0x010fe4000000180c */
[----:B------:R-:W2:Y:S04]  /*8d2b0*/  LDL.LU.64 R14, [R1+0x4800] ;  /* 0x00480000010e7983 */ /* 0x000ea80000300a00 */
[----:B------:R-:W2:-:S13]  /*8d2c0*/  LDL.LU.64 R12, [R1+0x47f8] ;  /* 0x0047f800010c7983 */ /* 0x000e9a0000300a00 */
[----:B------:R0:W-:Y:S04]  /*8d2d0*/  STL.64 [R1+0x3c0], R8 ;  /* 0x0003c00801007387 */ /* 0x0001e80000100a00 */
[----:B------:R1:W-:Y:S04]  /*8d2e0*/  STL.64 [R1+0x3c8], R10 ;  /* 0x0003c80a01007387 */ /* 0x0003e80000100a00 */
[----:B0-----:R-:W4:Y:S04]  /*8d2f0*/  LDL.LU R8, [R1+0x340] ;  /* 0x0003400001087983 */ /* 0x001f280000300800 */
[----:B------:R-:W4:Y:S04]  /*8d300*/  LDL.LU R9, [R1+0x344] ;  /* 0x0003440001097983 */ /* 0x000f280000300800 */
[----:B-1----:R-:W4:Y:S04]  /*8d310*/  LDL.LU R10, [R1+0x348] ;  /* 0x00034800010a7983 */ /* 0x002f280000300800 */
[----:B------:R-:W4:Y:S04]  /*8d320*/  LDL.LU R11, [R1+0x34c] ;  /* 0x00034c00010b7983 */ /* 0x000f280000300800 */
[----:B---3--:R-:W-:Y:S04]  /*8d330*/  STL.64 [R1+0x44f8], R6 ;  /* 0x0044f80601007387 */ /* 0x008fe80000100a00 */
[----:B------:R-:W-:Y:S01]  /*8d340*/  STL.64 [R1+0x44f0], R4 ;  /* 0x0044f00401007387 */ /* 0x000fe20000100a00 */
        /* <DEDUP_REMOVED lines=16> */
[----:B0-----:R-:W2:Y:S01]  /*8d450*/  LDL.LU.64 R24, [R1+0x47b0] ;  /* 0x0047b00001187983 */ /* 0x001ea20000300a00 */
[----:B------:R-:W-:Y:S02]  /*8d460*/  IMAD.MOV.U32 R4, RZ, RZ, R19 ;  /* 0x000000ffff047224 */ /* 0x000fe400078e0013 */
[----:B------:R-:W-:Y:S02]  /*8d470*/  IMAD.MOV.U32 R5, RZ, RZ, R18 ;  /* 0x000000ffff057224 */ /* 0x000fe400078e0012 */
[----:B------:R-:W-:Y:S02]  /*8d480*/  IMAD.MOV.U32 R18, RZ, RZ, R26 ;  /* 0x000000ffff127224 */ /* 0x000fe400078e001a */
[----:B------:R-:W-:-:S05]  /*8d490*/  IMAD.MOV.U32 R19, RZ, RZ, R27 ;  /* 0x000000ffff137224 */ /* 0x000fca00078e001b */
[----:B------:R-:W-:Y:S04]  /*8d4a0*/  STL [R1+0x42e4], R19 ;  /* 0x0042e41301007387 */ /* 0x000fe80000100800 */
[----:B------:R-:W-:Y:S04]  /*8d4b0*/  STL [R1+0x42e0], R18 ;  /* 0x0042e01201007387 */ /* 0x000fe80000100800 */
        /* <DEDUP_REMOVED lines=16> */
[----:B0-----:R-:W2:Y:S01]  /*8d5c0*/  LDL.LU.64 R24, [R1+0x4780] ;  /* 0x0047800001187983 */ /* 0x001ea20000300a00 */
[C---:B---3--:R-:W-:Y:S08]  /*8d5d0*/  HMMA.16816.F32 R16, R12.reuse, R4, R16 ;  /* 0x000000040c10723c */ /* 0x048ff00000001810 */
[----:B--2---:R-:W-:Y:S01]  /*8d5e0*/  HMMA.16816.F32 R24, R12, R24, R20 ;  /* 0x000000180c18723c */ /* 0x004fe20000001814 */
[----:B------:R-:W4:-:S15]  /*8d5f0*/  LDL.LU.64 R20, [R1+0x4778] ;  /* 0x0047780001147983 */ /* 0x000f1e0000300a00 */
[----:B------:R-:W-:-:S03]  /*8d600*/  NOP ;  /* 0x0000000000007918 */ /* 0x000fc60000000000 */
[----:B------:R-:W-:Y:S04]  /*8d610*/  STL.64 [R1+0x360], R24 ;  /* 0x0003601801007387 */ /* 0x000fe80000100a00 */
[----:B------:R0:W-:Y:S04]  /*8d620*/  STL.64 [R1+0x368], R26 ;  /* 0x0003681a01007387 */ /* 0x0001e80000100a00 */
[----:B0-----:R-:W2:Y:S04]  /*8d630*/  LDL.LU R27, [R1+0x4774] ;  /* 0x00477400011b7983 */ /* 0x001ea80000300800 */
[----:B------:R0:W-:Y:S04]  /*8d640*/  STL.64 [R1+0x350], R16 ;  /* 0x0003501001007387 */ /* 0x0001e80000100a00 */
[----:B------:R1:W-:Y:S04]  /*8d650*/  STL.64 [R1+0x358], R18 ;  /* 0x0003581201007387 */ /* 0x0003e80000100a00 */
[----:B0-----:R-:W3:Y:S01]  /*8d660*/  LDL.LU R16, [R1+0x1e0] ;  /* 0x0001e00001107983 */ /* 0x001ee20000300800 */
[----:B----4-:R-:W-:-:S15]  /*8d670*/  HMMA.16816.F32 R4, R12, R20, R8 ;  /* 0x000000140c04723c */ /* 0x010fde0000001808 */
[----:B------:R-:W-:-:S04]  /*8d680*/  NOP ;  /* 0x0000000000007918 */ /* 0x000fc80000000000 */
[----:B------:R-:W-:Y:S04]  /*8d690*/  STL.64 [R1+0x340], R4 ;  /* 0x0003400401007387 */ /* 0x000fe80000100a00 */
[----:B------:R-:W-:Y:S04]  /*8d6a0*/  STL.64 [R1+0x348], R6 ;  /* 0x0003480601007387 */ /* 0x000fe80000100a00 */
[----:B------:R-:W3:Y:S04]  /*8d6b0*/  LDL.LU R17, [R1+0x1e4] ;  /* 0x0001e40001117983 */ /* 0x000ee80000300800 */
[----:B-1----:R-:W4:Y:S04]  /*8d6c0*/  LDL.LU R18, [R1+0x1e8] ;  /* 0x0001e80001127983 */ /* 0x002f280000300800 */
[----:B------:R-:W4:Y:S01]  /*8d6d0*/  LDL.LU R19, [R1+0x1ec] ;  /* 0x0001ec0001137983 */ /* 0x000f220000300800 */
[----:B------:R-:W-:-:S02]  /*8d6e0*/  IMAD.MOV.U32 R24, RZ, RZ, R29 ;  /* 0x000000ffff187224 */ /* 0x000fc400078e001d */
[----:B------:R-:W-:Y:S01]  /*8d6f0*/  IMAD.MOV.U32 R25, RZ, RZ, R0 ;  /* 0x000000ffff197224 */ /* 0x000fe200078e0000 */
[----:B--2---:R-:W0:Y:S04]  /*8d700*/  LDSM.16.MT88.4 R8, [R27+UR5+0x21400] ;  /* 0x021400051b08783b */ /* 0x004e280008004200 */
[----:B----4-:R-:W-:Y:S04]  /*8d710*/  STL.64 [R1+0x4530], R18 ;  /* 0x0045301201007387 */ /* 0x010fe80000100a00 */
[----:B---3--:R1:W-:Y:S04]  /*8d720*/  STL.64 [R1+0x4528], R16 ;  /* 0x0045281001007387 */ /* 0x0083e80000100a00 */
[----:B------:R-:W2:Y:S04]  /*8d730*/  LDL.LU R29, [R1+0x4770] ;  /* 0x00477000011d7983 */ /* 0x000ea80000300800 */
[----:B------:R-:W3:Y:S04]  /*8d740*/  LDL.LU R0, [R1+0x476c] ;  /* 0x00476c0001007983 */ /* 0x000ee80000300800 */
[----:B------:R4:W-:Y:S04]  /*8d750*/  STL.64 [R1+0x4538], R24 ;  /* 0x0045381801007387 */ /* 0x0009e80000100a00 */
[----:B-1----:R-:W2:Y:S04]  /*8d760*/  LDL.LU R16, [R1+0x200] ;  /* 0x0002000001107983 */ /* 0x002ea80000300800 */
        /* <DEDUP_REMOVED lines=10> */
[----:B-1----:R-:W2:Y:S04]  /*8d810*/  LDL.LU R16, [R1+0x210] ;  /* 0x0002100001107983 */ /* 0x002ea80000300800 */
        /* <DEDUP_REMOVED lines=17> */
[----:B------:R-:W-:Y:S04]  /*8d930*/  STL.64 [R1+0x4570], R16 ;  /* 0x0045701001007387 */ /* 0x000fe80000100a00 */
[----:B------:R-:W2:Y:S04]  /*8d940*/  LDL.LU R2, [R1+0x4758] ;  /* 0x0047580001027983 */ /* 0x000ea80000300800 */
[----:B------:R-:W3:Y:S04]  /*8d950*/  LDL.LU R0, [R1+0x4754] ;  /* 0x0047540001007983 */ /* 0x000ee80000300800 */
[----:B------:R0:W-:Y:S02]  /*8d960*/  STL.64 [R1+0x4580], R24 ;  /* 0x0045801801007387 */ /* 0x0001e40000100a00 */
[----:B0-----:R-:W-:-:S02]  /*8d970*/  IMAD.MOV.U32 R24, RZ, RZ, R29 ;  /* 0x000000ffff187224 */ /* 0x001fc400078e001d */
[----:B----4-:R-:W-:Y:S01]  /*8d980*/  IMAD.MOV.U32 R25, RZ, RZ, R28 ;  /* 0x000000ffff197224 */ /* 0x010fe200078e001c */
        /* <DEDUP_REMOVED lines=33> */
[----:B------:R-:W-:Y:S04]  /*8dba0*/  STL.64 [R1+0x45e0], R24 ;  /* 0x0045e01801007387 */ /* 0x000fe80000100a00 */
[----:B---3--:R-:W-:Y:S04]  /*8dbb0*/  STL.64 [R1+0x45c0], R18 ;  /* 0x0045c01201007387 */ /* 0x008fe80000100a00 */
[----:B--2---:R0:W-:Y:S04]  /*8dbc0*/  STL.64 [R1+0x45b8], R16 ;  /* 0x0045b81001007387 */ /* 0x0041e80000100a00 */
[----:B0-----:R-:W2:Y:S04]  /*8dbd0*/  LDL.LU R16, [R1+0x260] ;  /* 0x0002600001107983 */ /* 0x001ea80000300800 */
[----:B------:R-:W2:Y:S04]  /*8dbe0*/  LDL.LU R17, [R1+0x264] ;  /* 0x0002640001117983 */ /* 0x000ea80000300800 */
[----:B------:R-:W3:Y:S04]  /*8dbf0*/  LDL.LU R18, [R1+0x268] ;  /* 0x0002680001127983 */ /* 0x000ee80000300800 */
[----:B------:R-:W3:Y:S01]  /*8dc00*/  LDL.LU R19, [R1+0x26c] ;  /* 0x00026c0001137983 */ /* 0x000ee20000300800 */
[----:B----4-:R-:W-:-:S02]  /*8dc10*/  IMAD.MOV.U32 R24, RZ, RZ, R29 ;  /* 0x000000ffff187224 */ /* 0x010fc400078e001d */
[----:B------:R-:W-:Y:S01]  /*8dc20*/  IMAD.MOV.U32 R25, RZ, RZ, R3 ;  /* 0x000000ffff197224 */ /* 0x000fe200078e0003 */
[----:B------:R-:W4:Y:S04]  /*8dc30*/  LDL.LU R29, [R1+0x4730] ;  /* 0x00473000011d7983 */ /* 0x000f280000300800 */
[----:B------:R-:W4:Y:S04]  /*8dc40*/  LDL.LU R3, [R1+0x472c] ;  /* 0x00472c0001037983 */ /* 0x000f280000300800 */
[----:B------:R0:W-:Y:S02]  /*8dc50*/  STL.64 [R1+0x45f8], R24 ;  /* 0x0045f81801007387 */ /* 0x0001e40000100a00 */
[----:B0-----:R-:W-:-:S02]  /*8dc60*/  IMAD.MOV.U32 R24, RZ, RZ, R2 ;  /* 0x000000ffff187224 */ /* 0x001fc400078e0002 */
[----:B------:R-:W-:Y:S01]  /*8dc70*/  IMAD.MOV.U32 R25, RZ, RZ, R0 ;  /* 0x000000ffff197224 */ /* 0x000fe200078e0000 */
[----:B---3--:R-:W-:Y:S04]  /*8dc80*/  STL.64 [R1+0x45d8], R18 ;  /* 0x0045d81201007387 */ /* 0x008fe80000100a00 */
[----:B--2---:R0:W-:Y:S04]  /*8dc90*/  STL.64 [R1+0x45d0], R16 ;  /* 0x0045d01001007387 */ /* 0x0041e80000100a00 */
[----:B0-----:R-:W2:Y:S04]  /*8dca0*/  LDL.LU R16, [R1+0x270] ;  /* 0x0002700001107983 */ /* 0x001ea80000300800 */
[----:B------:R-:W2:Y:S04]  /*8dcb0*/  LDL.LU R17, [R1+0x274] ;  /* 0x0002740001117983 */ /* 0x000ea80000300800 */
[----:B------:R-:W3:Y:S04]  /*8dcc0*/  LDL.LU R18, [R1+0x278] ;  /* 0x0002780001127983 */ /* 0x000ee80000300800 */
[----:B------:R-:W3:Y:S04]  /*8dcd0*/  LDL.LU R19, [R1+0x27c] ;  /* 0x00027c0001137983 */ /* 0x000ee80000300800 */
[----:B------:R-:W2:Y:S04]  /*8dce0*/  LDL.LU R2, [R1+0x4728] ;  /* 0x0047280001027983 */ /* 0x000ea80000300800 */
[----:B------:R-:W2:Y:S04]  /*8dcf0*/  LDL.LU R0, [R1+0x4724] ;  /* 0x0047240001007983 */ /* 0x000ea80000300800 */
[----:B------:R0:W-:Y:S04]  /*8dd00*/  STL.64 [R1+0x4610], R24 ;  /* 0x0046101801007387 */ /* 0x0001e80000100a00 */
[----:B0-----:R-:W2:Y:S04]  /*8dd10*/  LDL.LU R24, [R1+0x2a0] ;  /* 0x0002a00001187983 */ /* 0x001ea80000300800 */
[----:B------:R-:W2:Y:S04]  /*8dd20*/  LDL.LU R25, [R1+0x2a4] ;  /* 0x0002a40001197983 */ /* 0x000ea80000300800 */
[----:B------:R-:W2:Y:S04]  /*8dd30*/  LDL.LU R26, [R1+0x2a8] ;  /* 0x0002a800011a7983 */ /* 0x000ea80000300800 */
[----:B------:R-:W2:Y:S04]  /*8dd40*/  LDL.LU R27, [R1+0x2ac] ;  /* 0x0002ac00011b7983 */ /* 0x000ea80000300800 */
[----:B--2---:R-:W-:Y:S04]  /*8dd50*/  STL.64 [R1+0x4620], R26 ;  /* 0x0046201a01007387 */ /* 0x004fe80000100a00 */
[----:B------:R0:W-:Y:S02]  /*8dd60*/  STL.64 [R1+0x4618], R24 ;  /* 0x0046181801007387 */ /* 0x0001e40000100a00 */
[----:B0-----:R-:W-:-:S02]  /*8dd70*/  IMAD.MOV.U32 R24, RZ, RZ, R2 ;  /* 0x000000ffff187224 */ /* 0x001fc400078e0002 */
[----:B----4-:R-:W-:Y:S01]  /*8dd80*/  IMAD.MOV.U32 R25, RZ, RZ, R3 ;  /* 0x000000ffff197224 */ /* 0x010fe200078e0003 */
        /* <DEDUP_REMOVED lines=8> */
[----:B------:R-:W2:Y:S04]  /*8de10*/  LDL.LU R19, [R1+0x28c] ;  /* 0x00028c0001137983 */ /* 0x000ea80000300800 */
[----:B------:R-:W2:Y:S01]  /*8de20*/  LDL.LU R24, [R1+0xc0] ;  /* 0x0000c00001187983 */ /* 0x000ea20000300800 */
[----:B------:R-:W-:-:S03]  /*8de30*/  IMAD.MOV.U32 R25, RZ, RZ, R0 ;  /* 0x000000ffff197224 */ /* 0x000fc600078e0000 */
[----:B------:R-:W3:Y:S04]  /*8de40*/  LDL.LU R0, [R1+0x4718] ;  /* 0x0047180001007983 */ /* 0x000ee80000300800 */
[----:B--2---:R4:W-:Y:S04]  /*8de50*/  STL.64 [R1+0x4650], R24 ;  /* 0x0046501801007387 */ /* 0x0049e80000100a00 */
[----:B------:R-:W-:Y:S04]  /*8de60*/  STL.64 [R1+0x4608], R18 ;  /* 0x0046081201007387 */ /* 0x000fe80000100a00 */
[----:B---3--:R0:W-:Y:S01]  /*8de70*/  STL.64 [R1+0x4600], R16 ;  /* 0x0046001001007387 */ /* 0x0081e20000100a00 */
[----:B----4-:R-:W-:-:S02]  /*8de80*/  IMAD.MOV.U32 R24, RZ, RZ, R3 ;  /* 0x000000ffff187224 */ /* 0x010fc400078e0003 */
[----:B------:R-:W-:Y:S01]  /*8de90*/  IMAD.MOV.U32 R25, RZ, RZ, R2 ;  /* 0x000000ffff197224 */ /* 0x000fe200078e0002 */
[----:B0-----:R-:W2:Y:S04]  /*8dea0*/  LDL.LU R16, [R1+0x290] ;  /* 0x0002900001107983 */ /* 0x001ea80000300800 */
[----:B------:R-:W2:Y:S04]  /*8deb0*/  LDL.LU R17, [R1+0x294] ;  /* 0x0002940001117983 */ /* 0x000ea80000300800 */
[----:B------:R-:W3:Y:S04]  /*8dec0*/  LDL.LU R18, [R1+0x298] ;  /* 0x0002980001127983 */ /* 0x000ee80000300800 */
[----:B------:R-:W3:Y:S04]  /*8ded0*/  LDL.LU R19, [R1+0x29c] ;  /* 0x00029c0001137983 */ /* 0x000ee80000300800 */
[----:B------:R-:W4:Y:S04]  /*8dee0*/  LDL.LU R3, [R1+0x4714] ;  /* 0x0047140001037983 */ /* 0x000f280000300800 */
[----:B------:R-:W2:Y:S04]  /*8def0*/  LDL.LU R2, [R1+0x4710] ;  /* 0x0047100001027983 */ /* 0x000ea80000300800 */
[----:B------:R0:W-:Y:S04]  /*8df00*/  STL.64 [R1+0x4668], R24 ;  /* 0x0046681801007387 */ /* 0x0001e80000100a00 */
[----:B0-----:R-:W2:Y:S01]  /*8df10*/  LDL.LU R24, [R1+0xe0] ;  /* 0x0000e00001187983 */ /* 0x001ea20000300800 */
[----:B------:R-:W-:-:S03]  /*8df20*/  IMAD.MOV.U32 R25, RZ, RZ, R0 ;  /* 0x000000ffff197224 */ /* 0x000fc600078e0000 */
[----:B------:R-:W3:Y:S04]  /*8df30*/  LDL.LU R0, [R1+0x470c] ;  /* 0x00470c0001007983 */ /* 0x000ee80000300800 */
[----:B--2---:R-:W-:Y:S04]  /*8df40*/  STL.64 [R1+0x4680], R24 ;  /* 0x0046801801007387 */ /* 0x004fe80000100a00 */
[----:B---3--:R-:W-:Y:S04]  /*8df50*/  STL.64 [R1+0x4630], R18 ;  /* 0x0046301201007387 */ /* 0x008fe80000100a00 */
[----:B------:R0:W-:Y:S04]  /*8df60*/  STL.64 [R1+0x4628], R16 ;  /* 0x0046281001007387 */ /* 0x0001e80000100a00 */
[----:B0-----:R-:W2:Y:S04]  /*8df70*/  LDL.LU R16, [R1+0x2b0] ;  /* 0x0002b00001107983 */ /* 0x001ea80000300800 */
[----:B------:R-:W2:Y:S04]  /*8df80*/  LDL.LU R17, [R1+0x2b4] ;  /* 0x0002b40001117983 */ /* 0x000ea80000300800 */
[----:B------:R-:W3:Y:S04]  /*8df90*/  LDL.LU R18, [R1+0x2b8] ;  /* 0x0002b80001127983 */ /* 0x000ee80000300800 */
[----:B------:R-:W3:Y:S01]  /*8dfa0*/  LDL.LU R19, [R1+0x2bc] ;  /* 0x0002bc0001137983 */ /* 0x000ee20000300800 */
[----:B------:R-:W-:-:S02]  /*8dfb0*/  IMAD.MOV.U32 R24, RZ, RZ, R2 ;  /* 0x000000ffff187224 */ /* 0x000fc400078e0002 */
[----:B----4-:R-:W-:Y:S01]  /*8dfc0*/  IMAD.MOV.U32 R25, RZ, RZ, R3 ;  /* 0x000000ffff197224 */ /* 0x010fe200078e0003 */
[----:B------:R-:W4:Y:S04]  /*8dfd0*/  LDL.LU R2, [R1+0x4708] ;  /* 0x0047080001027983 */ /* 0x000f280000300800 */
[----:B------:R-:W4:Y:S04]  /*8dfe0*/  LDL.LU R3, [R1+0x4704] ;  /* 0x0047040001037983 */ /* 0x000f280000300800 */
[----:B------:R-:W-:Y:S04]  /*8dff0*/  STL.64 [R1+0x4698], R24 ;  /* 0x0046981801007387 */ /* 0x000fe80000100a00 */
[----:B---3--:R-:W-:Y:S04]  /*8e000*/  STL.64 [R1+0x4648], R18 ;  /* 0x0046481201007387 */ /* 0x008fe80000100a00 */
[----:B--2---:R0:W-:Y:S04]  /*8e010*/  STL.64 [R1+0x4640], R16 ;  /* 0x0046401001007387 */ /* 0x0041e80000100a00 */
[----:B0-----:R-:W2:Y:S04]  /*8e020*/  LDL.LU R16, [R1+0x2c0] ;  /* 0x0002c00001107983 */ /* 0x001ea80000300800 */
[----:B------:R-:W2:Y:S04]  /*8e030*/  LDL.LU R17, [R1+0x2c4] ;  /* 0x0002c40001117983 */ /* 0x000ea80000300800 */
[----:B------:R-:W3:Y:S04]  /*8e040*/  LDL.LU R18, [R1+0x2c8] ;  /* 0x0002c80001127983 */ /* 0x000ee80000300800 */
[----:B------:R-:W3:Y:S04]  /*8e050*/  LDL.LU R19, [R1+0x2cc] ;  /* 0x0002cc0001137983 */ /* 0x000ee80000300800 */
[----:B------:R-:W2:Y:S01]  /*8e060*/  LDL.LU R24, [R1+0x100] ;  /* 0x0001000001187983 */ /* 0x000ea20000300800 */
        /* <DEDUP_REMOVED lines=22> */
[----:B------:R-:W3:Y:S01]  /*8e1d0*/  LDL.LU R0, [R1+0x46f4] ;  /* 0x0046f40001007983 */ /* 0x000ee20000300800 */
[----:B----4-:R-:W-:Y:S02]  /*8e1e0*/  IMAD.MOV.U32 R4, RZ, RZ, R2 ;  /* 0x000000ffff047224 */ /* 0x010fe400078e0002 */
[----:B------:R-:W-:Y:S01]  /*8e1f0*/  IMAD.MOV.U32 R5, RZ, RZ, R3 ;  /* 0x000000ffff057224 */ /* 0x000fe200078e0003 */
[----:B--2---:R0:W-:Y:S04]  /*8e200*/  STL.64 [R1+0x46e0], R24 ;  /* 0x0046e01801007387 */ /* 0x0041e80000100a00 */
[----:B------:R-:W2:Y:S04]  /*8e210*/  LDL.LU R2, [R1+0x46f0] ;  /* 0x0046f00001027983 */ /* 0x000ea80000300800 */
[----:B------:R-:W4:Y:S04]  /*8e220*/  LDL.LU R3, [R1+0x46ec] ;  /* 0x0046ec0001037983 */ /* 0x000f280000300800 */
[----:B0-----:R-:W2:Y:S04]  /*8e230*/  LDL.LU R24, [R1+0x330] ;  /* 0x0003300001187983 */ /* 0x001ea80000300800 */
[----:B------:R-:W2:Y:S04]  /*8e240*/  LDL.LU R25, [R1+0x334] ;  /* 0x0003340001197983 */ /* 0x000ea80000300800 */
[----:B------:R-:W2:Y:S04]  /*8e250*/  LDL.LU R26, [R1+0x338] ;  /* 0x00033800011a7983 */ /* 0x000ea80000300800 */
[----:B------:R-:W2:Y:S04]  /*8e260*/  LDL.LU R27, [R1+0x33c] ;  /* 0x00033c00011b7983 */ /* 0x000ea80000300800 */
        /* <DEDUP_REMOVED lines=17> */
[----:B------:R-:W3:Y:S01]  /*8e380*/  LDL.LU R19, [R1+0x31c] ;  /* 0x00031c0001137983 */ /* 0x000ee20000300800 */
[----:B------:R-:W-:Y:S03]  /*8e390*/  HMMA.16816.F32 R4, R12, R4, R24 ;  /* 0x000000040c04723c */ /* 0x000fe60000001818 */
        /* <DEDUP_REMOVED lines=10> */
[----:B------:R-:W-:Y:S04]  /*8e440*/  STL.64 [R1+0x44e8], R10 ;  /* 0x0044e80a01007387 */ /* 0x000fe80000100a00 */
[----:B------:R0:W-:Y:S02]  /*8e450*/  STL.64 [R1+0x44e0], R8 ;  /* 0x0044e00801007387 */ /* 0x0001e40000100a00 */
[----:B0-----:R-:W-:-:S02]  /*8e460*/  IMAD.MOV.U32 R8, RZ, RZ, R29 ;  /* 0x000000ffff087224 */ /* 0x001fc400078e001d */
[----:B------:R-:W2:Y:S04]  /*8e470*/  LDL.LU R29, [R1+0x46e8] ;  /* 0x0046e800011d7983 */ /* 0x000ea80000300800 */
[----:B------:R-:W2:Y:S04]  /*8e480*/  LDL.LU.64 R24, [R1+0x46e0] ;  /* 0x0046e00001187983 */ /* 0x000ea80000300a00 */
        /* <DEDUP_REMOVED lines=53> */
[----:B0-----:R-:W2:Y:S04]  /*8e7e0*/  LDL.LU.64 R26, [R1+0x4620] ;  /* 0x00462000011a7983 */ /* 0x001ea80000300a00 */
[----:B------:R-:W2:Y:S01]  /*8e7f0*/  LDL.LU.64 R24, [R1+0x4618] ;  /* 0x0046180001187983 */ /* 0x000ea20000300a00 */
[----:B------:R-:W-:-:S07]  /*8e800*/  IMAD.MOV.U32 R9, RZ, RZ, R28 ;  /* 0x000000ffff097224 */ /* 0x000fce00078e001c */
[----:B--2---:R-:W-:Y:S01]  /*8e810*/  HMMA.16816.F32 R8, R12, R8, R24 ;  /* 0x000000080c08723c */ /* 0x004fe20000001818 */
[----:B------:R-:W2:-:S15]  /*8e820*/  LDL.LU.64 R24, [R1+0x4610] ;  /* 0x0046100001187983 */ /* 0x000e9e0000300a00 */
[----:B------:R-:W-:-:S03]  /*8e830*/  NOP ;  /* 0x0000000000007918 */ /* 0x000fc60000000000 */
[----:B------:R-:W-:Y:S04]  /*8e840*/  STL.64 [R1+0x2a0], R8 ;  /* 0x0002a00801007387 */ /* 0x000fe80000100a00 */
        /* <DEDUP_REMOVED lines=67> */
[----:B------:R-:W2:Y:S02]  /*8ec80*/  LDL.LU.64 R20, [R1+0x4508] ;  /* 0x0045080001147983 */ /* 0x000ea40000300a00 */
[----:B--2---:R-:W-:-:S15]  /*8ec90*/  HMMA.16816.F32 R16, R12, R20, R16 ;  /* 0x000000140c10723c */ /* 0x004fde0000001810 */
[----:B------:R-:W-:-:S04]  /*8eca0*/  NOP ;  /* 0x0000000000007918 */ /* 0x000fc80000000000 */
[----:B------:R0:W-:Y:S04]  /*8ecb0*/  STL.64 [R1+0x1e0], R16 ;  /* 0x0001e01001007387 */ /* 0x0001e80000100a00 */
[----:B0-----:R-:W2:Y:S01]  /*8ecc0*/  LDL.LU.64 R16, [R1+0x4500] ;  /* 0x0045000001107983 */ /* 0x001ea20000300a00 */
[----:B------:R-:W-:Y:S02]  /*8ecd0*/  IMAD.MOV.U32 R28, RZ, RZ, R19 ;  /* 0x000000ffff1c7224 */ /* 0x000fe400078e0013 */
[----:B------:R-:W-:Y:S02]  /*8ece0*/  IMAD.MOV.U32 R8, RZ, RZ, R29 ;  /* 0x000000ffff087224 */ /* 0x000fe400078e001d */
[----:B------:R-:W-:Y:S02]  /*8ecf0*/  IMAD.MOV.U32 R29, RZ, RZ, R18 ;  /* 0x000000ffff1d7224 */ /* 0x000fe400078e0012 */
[----:B------:R-:W-:-:S02]  /*8ed00*/  IMAD.MOV.U32 R10, RZ, RZ, R2 ;  /* 0x000000ffff0a7224 */ /* 0x000fc400078e0002 */
[----:B------:R-:W-:Y:S01]  /*8ed10*/  IMAD.MOV.U32 R11, RZ, RZ, R0 ;  /* 0x000000ffff0b7224 */ /* 0x000fe200078e0000 */
[----:B------:R0:W-:Y:S01]  /*8ed20*/  STL [R1+0x41c4], R28 ;  /* 0x0041c41c01007387 */ /* 0x0001e20000100800 */
[----:B----4-:R-:W-:-:S03]  /*8ed30*/  IMAD.MOV.U32 R9, RZ, RZ, R3 ;  /* 0x000000ffff097224 */ /* 0x010fc600078e0003 */
[----:B0-----:R-:W4:Y:S04]  /*8ed40*/  LDL R28, [R1+0xd28] ;  /* 0x000d2800011c7983 */ /* 0x001f280000100800 */
[----:B------:R-:W-:Y:S01]  /*8ed50*/  STL [R1+0x41c0], R29 ;  /* 0x0041c01d01007387 */ /* 0x000fe20000100800 */
[----:B--2---:R-:W-:-:S15]  /*8ed60*/  HMMA.16816.F32 R4, R12, R16, R4 ;  /* 0x000000100c04723c */ /* 0x004fde0000001804 */
[----:B------:R-:W-:-:S04]  /*8ed70*/  NOP ;  /* 0x0000000000007918 */ /* 0x000fc80000000000 */
[----:B------:R-:W-:Y:S02]  /*8ed80*/  IMAD.MOV.U32 R2, RZ, RZ, R6 ;  /* 0x000000ffff027224 */ /* 0x000fe400078e0006 */
[----:B------:R-:W-:Y:S02]  /*8ed90*/  IMAD.MOV.U32 R0, RZ, RZ, R7 ;  /* 0x000000ffff007224 */ /* 0x000fe400078e0007 */
[----:B------:R-:W-:Y:S02]  /*8eda0*/  IMAD.MOV.U32 R16, RZ, RZ, R4 ;  /* 0x000000ffff107224 */ /* 0x000fe400078e0004 */
[----:B------:R-:W-:Y:S01]  /*8edb0*/  IMAD.MOV.U32 R3, RZ, RZ, R5 ;  /* 0x000000ffff037224 */ /* 0x000fe200078e0005 */
[----:B------:R-:W2:Y:S04]  /*8edc0*/  LDL.LU.64 R6, [R1+0x44f8] ;  /* 0x0044f80001067983 */ /* 0x000ea80000300a00 */
[----:B------:R-:W2:Y:S04]  /*8edd0*/  LDL.LU.64 R4, [R1+0x44f0] ;  /* 0x0044f00001047983 */ /* 0x000ea80000300a00 */
[----:B------:R0:W-:Y:S04]  /*8ede0*/  STL [R1+0x42e8], R16 ;  /* 0x0042e81001007387 */ /* 0x0001e80000100800 */
[----:B0-----:R-:W3:Y:S04]  /*8edf0*/  LDL.LU R16, [R1+0x5b0] ;  /* 0x0005b00001107983 */ /* 0x001ee80000300800 */
[----:B------:R-:W3:Y:S04]  /*8ee00*/  LDL.LU R17, [R1+0x5b4] ;  /* 0x0005b40001117983 */ /* 0x000ee80000300800 */
[----:B------:R-:W3:Y:S04]  /*8ee10*/  LDL.LU R18, [R1+0x5b8] ;  /* 0x0005b80001127983 */ /* 0x000ee80000300800 */
[----:B------:R-:W3:Y:S04]  /*8ee20*/  LDL.LU R19, [R1+0x5bc] ;  /* 0x0005bc0001137983 */ /* 0x000ee80000300800 */
[----:B------:R-:W-:Y:S04]  /*8ee30*/  STL [R1+0x41d0], R0 ;  /* 0x0041d00001007387 */ /* 0x000fe80000100800 */
[----:B------:R-:W-:Y:S04]  /*8ee40*/  STL [R1+0x41cc], R2 ;  /* 0x0041cc0201007387 */ /* 0x000fe80000100800 */
[----:B------:R-:W-:Y:S01]  /*8ee50*/  STL [R1+0x41c8], R3 ;  /* 0x0041c80301007387 */ /* 0x000fe20000100800 */
[----:B--2---:R-:W-:Y:S03]  /*8ee60*/  HMMA.16816.F32 R12, R12, R4, R8 ;  /* 0x000000040c0c723c */ /* 0x004fe60000001808 */
[----:B------:R-:W3:Y:S04]  /*8ee70*/  LDL.LU.64 R10, [R1+0x44e8] ;  /* 0x0044e800010a7983 */ /* 0x000ee80000300a00 */
[----:B------:R-:W3:Y:S04]  /*8ee80*/  LDL.LU.64 R8, [R1+0x44e0] ;  /* 0x0044e00001087983 */ /* 0x000ee80000300a00 */
[----:B------:R0:W-:Y:S04]  /*8ee90*/  STL.64 [R1+0x44d0], R6 ;  /* 0x0044d00601007387 */ /* 0x0001e80000100a00 */
[----:B0-----:R-:W2:Y:S04]  /*8eea0*/  LDL.LU.64 R6, [R1+0x1a8] ;  /* 0x0001a80001067983 */ /* 0x001ea80000300a00 */
[----:B------:R-:W-:-:S02]  /*8eeb0*/  IMAD.MOV.U32 R24, RZ, RZ, R12 ;  /* 0x000000ffff187224 */ /* 0x000fc400078e000c */
[----:B------:R-:W-:Y:S02]  /*8eec0*/  IMAD.MOV.U32 R25, RZ, RZ, R13 ;  /* 0x000000ffff197224 */ /* 0x000fe400078e000d */
[----:B------:R-:W-:Y:S02]  /*8eed0*/  IMAD.MOV.U32 R21, RZ, RZ, R14 ;  /* 0x000000ffff157224 */ /* 0x000fe400078e000e */
[----:B------:R-:W-:Y:S02]  /*8eee0*/  IMAD.MOV.U32 R20, RZ, RZ, R15 ;  /* 0x000000ffff147224 */ /* 0x000fe400078e000f */
[----:B----4-:R-:W0:Y:S04]  /*8eef0*/  LDSM.16.MT88.4 R12, [R28+UR5+0x21400] ;  /* 0x021400051c0c783b */ /* 0x010e280008004200 */
[----:B--2---:R1:W-:Y:S04]  /*8ef00*/  STL.64 [R1+0x44d8], R6 ;  /* 0x0044d80601007387 */ /* 0x0043e80000100a00 */
[----:B-1----:R-:W3:Y:S04]  /*8ef10*/  LDL.LU.64 R6, [R1+0x1b8] ;  /* 0x0001b80001067983 */ /* 0x002ee80000300a00 */
[----:B------:R1:W-:Y:S04]  /*8ef20*/  STL.64 [R1+0x4308], R26 ;  /* 0x0043081a01007387 */ /* 0x0003e80000100a00 */
[----:B------:R2:W-:Y:S04]  /*8ef30*/  STL.64 [R1+0x4300], R24 ;  /* 0x0043001801007387 */ /* 0x0005e80000100a00 */
[----:B-1----:R-:W4:Y:S01]  /*8ef40*/  LDL.LU.64 R26, [R1+0x198] ;  /* 0x00019800011a7983 */ /* 0x002f220000300a00 */
[----:B---3--:R-:W-:Y:S03]  /*8ef50*/  HMMA.16816.F32 R16, R8, R6, R16 ;  /* 0x000000060810723c */ /* 0x008fe60000001810 */
[----:B----4-:R1:W-:Y:S04]  /*8ef60*/  STL.64 [R1+0x44c8], R26 ;  /* 0x0044c81a01007387 */ /* 0x0103e80000100a00 */
[----:B--2---:R-:W2:Y:S04]  /*8ef70*/  LDL.LU R24, [R1+0x5a0] ;  /* 0x0005a00001187983 */ /* 0x004ea80000300800 */
[----:B------:R-:W2:Y:S04]  /*8ef80*/  LDL.LU R25, [R1+0x5a4] ;  /* 0x0005a40001197983 */ /* 0x000ea80000300800 */
[----:B-1----:R-:W2:Y:S04]  /*8ef90*/  LDL.LU R26, [R1+0x5a8] ;  /* 0x0005a800011a7983 */ /* 0x002ea80000300800 */
[----:B------:R-:W2:Y:S04]  /*8efa0*/  LDL.LU R27, [R1+0x5ac] ;  /* 0x0005ac00011b7983 */ /* 0x000ea80000300800 */
[----:B------:R-:W-:Y:S04]  /*8efb0*/  STL [R1+0x42ec], R21 ;  /* 0x0042ec1501007387 */ /* 0x000fe80000100800 */
[----:B0-----:R-:W-:Y:S04]  /*8efc0*/  STL [R1+0x42a4], R14 ;  /* 0x0042a40e01007387 */ /* 0x001fe80000100800 */
[----:B------:R-:W-:Y:S04]  /*8efd0*/  STL [R1+0x42a0], R15 ;  /* 0x0042a00f01007387 */ /* 0x000fe80000100800 */
[----:B------:R-:W-:Y:S04]  /*8efe0*/  STL.64 [R1+0x5b0], R16 ;  /* 0x0005b01001007387 */ /* 0x000fe80000100a00 */
[----:B------:R0:W-:Y:S02]  /*8eff0*/  STL.64 [R1+0x5b8], R18 ;  /* 0x0005b81201007387 */ /* 0x0001e40000100a00 */
[----:B0-----:R-:W-:-:S02]  /*8f000*/  IMAD.MOV.U32 R19, RZ, RZ, R6 ;  /* 0x000000ffff137224 */ /* 0x001fc400078e0006 */
[----:B------:R-:W-:Y:S02]  /*8f010*/  IMAD.MOV.U32 R18, RZ, RZ, R7 ;  /* 0x000000ffff127224 */ /* 0x000fe400078e0007 */
[----:B------:R-:W2:Y:S02]  /*8f020*/  LDL.LU.64 R6, [R1+0x44d8] ;  /* 0x0044d80001067983 */ /* 0x000ea40000300a00 */
[----:B--2---:R-:W-:Y:S01]  /*8f030*/  HMMA.16816.F32 R24, R8, R6, R24 ;  /* 0x000000060818723c */ /* 0x004fe20000001818 */
[----:B------:R-:W-:Y:S02]  /*8f040*/  IMAD.MOV.U32 R14, RZ, RZ, R6 ;  /* 0x000000ffff0e7224 */ /* 0x000fe400078e0006 */
[----:B------:R-:W-:Y:S02]  /*8f050*/  IMAD.MOV.U32 R15, RZ, RZ, R7 ;  /* 0x000000ffff0f7224 */ /* 0x000fe400078e0007 */
[----:B------:R-:W2:-:S14]  /*8f060*/  LDL.LU.64 R6, [R1+0x44d0] ;  /* 0x0044d00001067983 */ /* 0x000e9c0000300a00 */
[----:B------:R-:W-:Y:S02]  /*8f070*/  IMAD.MOV.U32 R5, RZ, RZ, R26 ;  /* 0x000000ffff057224 */ /* 0x000fe400078e001a */
[----:B------:R-:W-:Y:S01]  /*8f080*/  IMAD.MOV.U32 R4, RZ, RZ, R27 ;  /* 0x000000ffff047224 */ /* 0x000fe200078e001b */
[----:B------:R-:W-:Y:S04]  /*8f090*/  STL.64 [R1+0x5a0], R24 ;  /* 0x0005a01801007387 */ /* 0x000fe80000100a00 */
[----:B------:R-:W3:Y:S04]  /*8f0a0*/  LDL.LU.64 R26, [R1+0x44c8] ;  /* 0x0044c800011a7983 */ /* 0x000ee80000300a00 */
[----:B--2---:R-:W-:Y:S04]  /*8f0b0*/  STL.64 [R1+0x42c0], R6 ;  /* 0x0042c00601007387 */ /* 0x004fe80000100a00 */
[----:B------:R0:W-:Y:S04]  /*8f0c0*/  STL.64 [R1+0x42b8], R4 ;  /* 0x0042b80401007387 */ /* 0x0001e80000100a00 */
[----:B0-----:R-:W2:Y:S04]  /*8f0d0*/  LDL.LU R4, [R1+0x590] ;  /* 0x0005900001047983 */ /* 0x001ea80000300800 */
[----:B------:R-:W2:Y:S04]  /*8f0e0*/  LDL.LU R5, [R1+0x594] ;  /* 0x0005940001057983 */ /* 0x000ea80000300800 */
[----:B------:R-:W2:Y:S04]  /*8f0f0*/  LDL.LU R6, [R1+0x598] ;  /* 0x0005980001067983 */ /* 0x000ea80000300800 */
[----:B------:R-:W2:Y:S04]  /*8f100*/  LDL.LU R7, [R1+0x59c] ;  /* 0x00059c0001077983 */ /* 0x000ea80000300800 */
[----:B------:R0:W-:Y:S01]  /*8f110*/  STL.64 [R1+0x42b0], R14 ;  /* 0x0042b00e01007387 */ /* 0x0001e20000100a00 */
[----:B---3--:R-:W-:-:S03]  /*8f120*/  IMAD.MOV.U32 R16, RZ, RZ, R27 ;  /* 0x000000ffff107224 */ /* 0x008fc600078e001b */
[----:B------:R-:W-:Y:S01]  /*8f130*/  STL.64 [R1+0x42a8], R12 ;  /* 0x0042a80c01007387 */ /* 0x000fe20000100a00 */
[----:B--2---:R-:W-:-:S15]  /*8f140*/  HMMA.16816.F32 R4, R8, R26, R4 ;  /* 0x0000001a0804723c */ /* 0x004fde0000001804 */
[----:B------:R-:W-:-:S04]  /*8f150*/  NOP ;  /* 0x0000000000007918 */ /* 0x000fc80000000000 */
[----:B------:R-:W-:Y:S04]  /*8f160*/  STL.64 [R1+0x590], R4 ;  /* 0x0005900401007387 */ /* 0x000fe80000100a00 */
[----:B------:R-:W-:Y:S04]  /*8f170*/  STL.64 [R1+0x598], R6 ;  /* 0x0005980601007387 */ /* 0x000fe80000100a00 */
[----:B------:R-:W-:Y:S04]  /*8f180*/  STL.64 [R1+0x44a0], R18 ;  /* 0x0044a01201007387 */ /* 0x000fe80000100a00 */
[----:B------:R-:W-:Y:S04]  /*8f190*/  STL [R1+0x4498], R16 ;  /* 0x0044981001007387 */ /* 0x000fe80000100800 */
[----:B0-----:R-:W2:Y:S04]  /*8f1a0*/  LDL.LU.64 R14, [R1+0x138] ;  /* 0x00013800010e7983 */ /* 0x001ea80000300a00 */
[----:B--2---:R0:W-:Y:S04]  /*8f1b0*/  STL.64 [R1+0x4438], R14 ;  /* 0x0044380e01007387 */ /* 0x0041e80000100a00 */
[----:B0-----:R-:W2:Y:S04]  /*8f1c0*/  LDL.LU.64 R14, [R1+0x148] ;  /* 0x00014800010e7983 */ /* 0x001ea80000300a00 */
[----:B--2---:R0:W-:Y:S04]  /*8f1d0*/  STL.64 [R1+0x4450], R14 ;  /* 0x0044500e01007387 */ /* 0x0041e80000100a00 */
[----:B0-----:R-:W2:Y:S04]  /*8f1e0*/  LDL.LU.64 R14, [R1+0x158] ;  /* 0x00015800010e7983 */ /* 0x001ea80000300a00 */
[----:B--2---:R0:W-:Y:S04]  /*8f1f0*/  STL.64 [R1+0x4468], R14 ;  /* 0x0044680e01007387 */ /* 0x0041e80000100a00 */
[----:B0-----:R-:W2:Y:S01]  /*8f200*/  LDL.LU.64 R14, [R1+0x168] ;  /* 0x00016800010e7983 */ /* 0x001ea20000300a00 */
[----:B------:R-:W-:-:S02]  /*8f210*/  IMAD.MOV.U32 R6, RZ, RZ, R22 ;  /* 0x000000ffff067224 */ /* 0x000fc400078e0016 */
[----:B------:R-:W-:Y:S01]  /*8f220*/  IMAD.MOV.U32 R7, RZ, RZ, R23 ;  /* 0x000000ffff077224 */ /* 0x000fe200078e0017 */
[----:B--2---:R0:W-:Y:S04]  /*8f230*/  STL.64 [R1+0x4480], R14 ;  /* 0x0044800e01007387 */ /* 0x0041e80000100a00 */
[----:B------:R-:W2:Y:S04]  /*8f240*/  LDL.LU R4, [R1+0x520] ;  /* 0x0005200001047983 */ /* 0x000ea80000300800 */
[----:B------:R-:W2:Y:S04]  /*8f250*/  LDL.LU R5, [R1+0x524] ;  /* 0x0005240001057983 */ /* 0x000ea80000300800 */
[----:B------:R-:W3:Y:S04]  /*8f260*/  LDL.LU R22, [R1+0x44c4] ;  /* 0x0044c40001167983 */ /* 0x000ee80000300800 */
[----:B------:R-:W4:Y:S04]  /*8f270*/  LDL.LU R23, [R1+0x44c0] ;  /* 0x0044c00001177983 */ /* 0x000f280000300800 */
[----:B------:R-:W2:Y:S04]  /*8f280*/  LDL.LU.64 R18, [R1+0x188] ;  /* 0x0001880001127983 */ /* 0x000ea80000300a00 */
[----:B0-----:R-:W2:Y:S04]  /*8f290*/  LDL.LU.64 R14, [R1+0x178] ;  /* 0x00017800010e7983 */ /* 0x001ea80000300a00 */
[----:B--2---:R0:W-:Y:S04]  /*8f2a0*/  STL.64 [R1+0x44a8], R14 ;  /* 0x0044a80e01007387 */ /* 0x0041e80000100a00 */
[----:B------:R-:W2:Y:S04]  /*8f2b0*/  LDL.LU R12, [R1+0x580] ;  /* 0x00058000010c7983 */ /* 0x000ea80000300800 */
[----:B------:R-:W2:Y:S04]  /*8f2c0*/  LDL.LU R13, [R1+0x584] ;  /* 0x00058400010d7983 */ /* 0x000ea80000300800 */
[----:B0-----:R-:W2:Y:S04]  /*8f2d0*/  LDL.LU R14, [R1+0x588] ;  /* 0x00058800010e7983 */ /* 0x001ea80000300800 */
[----:B------:R-:W2:Y:S04]  /*8f2e0*/  LDL.LU R15, [R1+0x58c] ;  /* 0x00058c00010f7983 */ /* 0x000ea80000300800 */
[----:B------:R-:W-:Y:S04]  /*8f2f0*/  STL.64 [R1+0x4448], R6 ;  /* 0x0044480601007387 */ /* 0x000fe80000100a00 */
[----:B------:R0:W-:Y:S04]  /*8f300*/  STL.64 [R1+0x4440], R4 ;  /* 0x0044400401007387 */ /* 0x0001e80000100a00 */
[----:B0-----:R-:W2:Y:S04]  /*8f310*/  LDL.LU R4, [R1+0x540] ;  /* 0x0005400001047983 */ /* 0x001ea80000300800 */
[----:B------:R-:W2:Y:S01]  /*8f320*/  LDL.LU R5, [R1+0x544] ;  /* 0x0005440001057983 */ /* 0x000ea20000300800 */
[----:B----4-:R-:W-:-:S02]  /*8f330*/  IMAD.MOV.U32 R6, RZ, RZ, R23 ;  /* 0x000000ffff067224 */ /* 0x010fc400078e0017 */
[----:B---3--:R-:W-:Y:S01]  /*8f340*/  IMAD.MOV.U32 R7, RZ, RZ, R22 ;  /* 0x000000ffff077224 */ /* 0x008fe200078e0016 */
[----:B------:R-:W3:Y:S04]  /*8f350*/  LDL.LU R23, [R1+0x44bc] ;  /* 0x0044bc0001177983 */ /* 0x000ee80000300800 */
[----:B------:R-:W4:Y:S04]  /*8f360*/  LDL.LU R22, [R1+0x44b8] ;  /* 0x0044b80001167983 */ /* 0x000f280000300800 */
[----:B------:R-:W-:Y:S04]  /*8f370*/  STL.64 [R1+0x4460], R6 ;  /* 0x0044600601007387 */ /* 0x000fe80000100a00 */
[----:B--2---:R0:W-:Y:S04]  /*8f380*/  STL.64 [R1+0x4458], R4 ;  /* 0x0044580401007387 */ /* 0x0041e80000100a00 */
[----:B0-----:R-:W2:Y:S04]  /*8f390*/  LDL.LU R4, [R1+0x550] ;  /* 0x0005500001047983 */ /* 0x001ea80000300800 */
[----:B------:R-:W2:Y:S04]  /*8f3a0*/  LDL.LU R5, [R1+0x554] ;  /* 0x0005540001057983 */ /* 0x000ea80000300800 */
[----:B------:R-:W2:Y:S04]  /*8f3b0*/  LDL.LU R6, [R1+0x558] ;  /* 0x0005580001067983 */ /* 0x000ea80000300800 */
[----:B------:R-:W2:Y:S01]  /*8f3c0*/  LDL.LU R7, [R1+0x55c] ;  /* 0x00055c0001077983 */ /* 0x000ea20000300800 */
[----:B------:R-:W-:Y:S03]  /*8f3d0*/  HMMA.16816.F32 R12, R8, R18, R12 ;  /* 0x00000012080c723c */ /* 0x000fe6000000180c */
[----:B--2---:R-:W-:Y:S04]  /*8f3e0*/  STL.64 [R1+0x4478], R6 ;  /* 0x0044780601007387 */ /* 0x004fe80000100a00 */
[----:B------:R0:W-:Y:S04]  /*8f3f0*/  STL.64 [R1+0x4470], R4 ;  /* 0x0044700401007387 */ /* 0x0001e80000100a00 */
[----:B0-----:R-:W2:Y:S04]  /*8f400*/  LDL.LU R4, [R1+0x560] ;  /* 0x0005600001047983 */ /* 0x001ea80000300800 */
[----:B------:R-:W2:Y:S01]  /*8f410*/  LDL.LU R5, [R1+0x564] ;  /* 0x0005640001057983 */ /* 0x000ea20000300800 */
[----:B----4-:R-:W-:-:S02]  /*8f420*/  IMAD.MOV.U32 R6, RZ, RZ, R22 ;  /* 0x000000ffff067224 */ /* 0x010fc400078e0016 */
[----:B---3--:R-:W-:Y:S01]  /*8f430*/  IMAD.MOV.U32 R7, RZ, RZ, R23 ;  /* 0x000000ffff077224 */ /* 0x008fe200078e0017 */
[----:B------:R-:W3:Y:S04]  /*8f440*/  LDL.LU R22, [R1+0x44b4] ;  /* 0x0044b40001167983 */ /* 0x000ee80000300800 */
[----:B------:R-:W3:Y:S04]  /*8f450*/  LDL.LU R23, [R1+0x44b0] ;  /* 0x0044b00001177983 */ /* 0x000ee80000300800 */
[----:B------:R-:W-:Y:S01]  /*8f460*/  STL.64 [R1+0x4490], R6 ;  /* 0x0044900601007387 */ /* 0x000fe20000100a00 */
[----:B------:R-:W-:-:S03]  /*8f470*/  IMAD.MOV.U32 R21, RZ, RZ, R26 ;  /* 0x000000ffff157224 */ /* 0x000fc600078e001a */
[----:B--2---:R0:W-:Y:S04]  /*8f480*/  STL.64 [R1+0x4488], R4 ;  /* 0x0044880401007387 */ /* 0x0041e80000100a00 */
[----:B0-----:R-:W2:Y:S04]  /*8f490*/  LDL.LU R4, [R1+0x570] ;  /* 0x0005700001047983 */ /* 0x001ea80000300800 */
[----:B------:R-:W2:Y:S04]  /*8f4a0*/  LDL.LU R5, [R1+0x574] ;  /* 0x0005740001057983 */ /* 0x000ea80000300800 */
[----:B------:R-:W2:Y:S04]  /*8f4b0*/  LDL.LU R6, [R1+0x578] ;  /* 0x0005780001067983 */ /* 0x000ea80000300800 */
[----:B------:R-:W2:Y:S04]  /*8f4c0*/  LDL.LU R7, [R1+0x57c] ;  /* 0x00057c0001077983 */ /* 0x000ea80000300800 */
[----:B------:R-:W4:Y:S04]  /*8f4d0*/  LDL.LU.64 R26, [R1+0x128] ;  /* 0x00012800011a7983 */ /* 0x000f280000300a00 */
[----:B---3--:R-:W-:Y:S04]  /*8f4e0*/  STL.64 [R1+0x42f8], R22 ;  /* 0x0042f81601007387 */ /* 0x008fe80000100a00 */
[----:B------:R0:W-:Y:S04]  /*8f4f0*/  STL.64 [R1+0x42f0], R20 ;  /* 0x0042f01401007387 */ /* 0x0001e80000100a00 */
[----:B0-----:R-:W3:Y:S04]  /*8f500*/  LDL.LU R20, [R1+0x530] ;  /* 0x0005300001147983 */ /* 0x001ee80000300800 */
[----:B------:R-:W3:Y:S04]  /*8f510*/  LDL.LU R21, [R1+0x534] ;  /* 0x0005340001157983 */ /* 0x000ee80000300800 */
[----:B------:R-:W3:Y:S04]  /*8f520*/  LDL.LU R22, [R1+0x538] ;  /* 0x0005380001167983 */ /* 0x000ee80000300800 */
[----:B------:R-:W3:Y:S04]  /*8f530*/  LDL.LU R23, [R1+0x53c] ;  /* 0x00053c0001177983 */ /* 0x000ee80000300800 */
[----:B------:R-:W-:Y:S04]  /*8f540*/  STL.64 [R1+0x580], R12 ;  /* 0x0005800c01007387 */ /* 0x000fe80000100a00 */
[----:B------:R0:W-:Y:S04]  /*8f550*/  STL.64 [R1+0x588], R14 ;  /* 0x0005880e01007387 */ /* 0x0001e80000100a00 */
[----:B0-----:R-:W2:Y:S01]  /*8f560*/  LDL.LU.64 R14, [R1+0x44a8] ;  /* 0x0044a800010e7983 */ /* 0x001ea20000300a00 */
[----:B------:R-:W-:-:S02]  /*8f570*/  IMAD.MOV.U32 R17, RZ, RZ, R19 ;  /* 0x000000ffff117224 */ /* 0x000fc400078e0013 */
[----:B------:R-:W-:Y:S02]  /*8f580*/  IMAD.MOV.U32 R29, RZ, RZ, R18 ;  /* 0x000000ffff1d7224 */ /* 0x000fe400078e0012 */
[----:B------:R-:W3:Y:S04]  /*8f590*/  LDL.LU.64 R18, [R1+0x44a0] ;  /* 0x0044a00001127983 */ /* 0x000ee80000300a00 */
[----:B------:R-:W3:Y:S04]  /*8f5a0*/  LDL.LU R16, [R1+0x4498] ;  /* 0x0044980001107983 */ /* 0x000ee80000300800 */
        /* <DEDUP_REMOVED lines=41> */
[----:B0-----:R-:W4:Y:S04]  /*8f840*/  LDL.LU.64 R6, [R1+0x4448] ;  /* 0x0044480001067983 */ /* 0x001f280000300a00 */
[----:B------:R-:W4:Y:S04]  /*8f850*/  LDL.LU.64 R4, [R1+0x4440] ;  /* 0x0044400001047983 */ /* 0x000f280000300a00 */
[----:B------:R-:W3:Y:S04]  /*8f860*/  LDL.LU.64 R14, [R1+0x4438] ;  /* 0x00443800010e7983 */ /* 0x000ee80000300a00 */
[----:B------:R-:W-:Y:S04]  /*8f870*/  STL [R1+0x41f8], R3 ;  /* 0x0041f80301007387 */ /* 0x000fe80000100800 */
[----:B------:R-:W-:Y:S01]  /*8f880*/  STL [R1+0x41f4], R28 ;  /* 0x0041f41c01007387 */ /* 0x000fe20000100800 */
[C---:B---3--:R-:W-:Y:S08]  /*8f890*/  HMMA.16816.F32 R20, R8.reuse, R14, R20 ;  /* 0x0000000e0814723c */ /* 0x048ff00000001814 */
[----:B----4-:R-:W-:Y:S01]  /*8f8a0*/  HMMA.16816.F32 R4, R8, R26, R4 ;  /* 0x0000001a0804723c */ /* 0x010fe20000001804 */
[----:B------:R-:W-:-:S02]  /*8f8b0*/  IMAD.MOV.U32 R0, RZ, RZ, R15 ;  /* 0x000000ffff007224 */ /* 0x000fc400078e000f */
[----:B------:R-:W-:-:S08]  /*8f8c0*/  IMAD.MOV.U32 R2, RZ, RZ, R14 ;  /* 0x000000ffff027224 */ /* 0x000fd000078e000e */
[----:B------:R0:W-:Y:S04]  /*8f8d0*/  STL.64 [R1+0x530], R20 ;  /* 0x0005301401007387 */ /* 0x0001e80000100a00 */
[----:B------:R1:W-:Y:S04]  /*8f8e0*/  STL.64 [R1+0x538], R22 ;  /* 0x0005381601007387 */ /* 0x0003e80000100a00 */
[----:B------:R-:W-:Y:S04]  /*8f8f0*/  STL [R1+0x4200], R0 ;  /* 0x0042000001007387 */ /* 0x000fe80000100800 */
[----:B------:R-:W-:Y:S04]  /*8f900*/  STL [R1+0x41fc], R2 ;  /* 0x0041fc0201007387 */ /* 0x000fe80000100800 */
[----:B------:R-:W-:Y:S04]  /*8f910*/  STL.64 [R1+0x520], R4 ;  /* 0x0005200401007387 */ /* 0x000fe80000100a00 */
[----:B------:R-:W-:Y:S04]  /*8f920*/  STL.64 [R1+0x528], R6 ;  /* 0x0005280601007387 */ /* 0x000fe80000100a00 */
        /* <DEDUP_REMOVED lines=19> */
[----:B0-----:R-:W4:Y:S04]  /*8fa60*/  LDL.LU R14, [R1+0x4d8] ;  /* 0x0004d800010e7983 */ /* 0x001f280000300800 */
        /* <DEDUP_REMOVED lines=25> */
[----:B------:R-:W-:-:S03]  /*8fc00*/  IMAD.MOV.U32 R17, RZ, RZ, R27 ;  /* 0x000000ffff117224 */ /* 0x000fc600078e001b */
[----:B------:R-:W4:Y:S01]  /*8fc10*/  LDL.LU R4, [R1+0x4b0] ;  /* 0x0004b00001047983 */ /* 0x000f220000300800 */
[----:B------:R-:W-:-:S03]  /*8fc20*/  IMAD.MOV.U32 R29, RZ, RZ, R26 ;  /* 0x000000ffff1d7224 */ /* 0x000fc600078e001a */
[----:B------:R-:W4:Y:S04]  /*8fc30*/  LDL.LU R5, [R1+0x4b4] ;  /* 0x0004b40001057983 */ /* 0x000f280000300800 */
[----:B------:R-:W4:Y:S04]  /*8fc40*/  LDL.LU R6, [R1+0x4b8] ;  /* 0x0004b80001067983 */ /* 0x000f280000300800 */
[----:B------:R-:W4:Y:S04]  /*8fc50*/  LDL.LU R7, [R1+0x4bc] ;  /* 0x0004bc0001077983 */ /* 0x000f280000300800 */
[----:B------:R-:W4:Y:S04]  /*8fc60*/  LDL.LU.64 R26, [R1+0xb8] ;  /* 0x0000b800011a7983 */ /* 0x000f280000300a00 */
        /* <DEDUP_REMOVED lines=54> */
[----:B------:R-:W2:Y:S01]  /*8ffd0*/  LDL.LU.64 R20, [R1+0x43c0] ;  /* 0x0043c00001147983 */ /* 0x000ea20000300a00 */
[C---:B----4-:R-:W-:Y:S03]  /*8ffe0*/  HMMA.16816.F32 R4, R8.reuse, R26, R4 ;  /* 0x0000001a0804723c */ /* 0x050fe60000001804 */
[----:B------:R-:W-:Y:S04]  /*8fff0*/  STL [R1+0x4230], R0 ;  /* 0x0042300001007387 */ /* 0x000fe80000100800 */
[----:B------:R-:W-:Y:S01]  /*90000*/  STL [R1+0x422c], R2 ;  /* 0x00422c0201007387 */ /* 0x000fe20000100800 */
[----:B--2---:R-:W-:Y:S01]  /*90010*/  HMMA.16816.F32 R20, R8, R14, R20 ;  /* 0x0000000e0814723c */ /* 0x004fe20000001814 */
[----:B------:R-:W-:-:S02]  /*90020*/  IMAD.MOV.U32 R17, RZ, RZ, R15 ;  /* 0x000000ffff117224 */ /* 0x000fc400078e000f */
[----:B------:R-:W-:-:S15]  /*90030*/  IMAD.MOV.U32 R29, RZ, RZ, R14 ;  /* 0x000000ffff1d7224 */ /* 0x000fde00078e000e */
[----:B------:R-:W-:Y:S01]  /*90040*/  NOP ;  /* 0x0000000000007918 */ /* 0x000fe20000000000 */
[----:B------:R0:W-:Y:S04]  /*90050*/  STL.64 [R1+0x4c0], R20 ;  /* 0x0004c01401007387 */ /* 0x0001e80000100a00 */
[----:B------:R1:W-:Y:S04]  /*90060*/  STL.64 [R1+0x4c8], R22 ;  /* 0x0004c81601007387 */ /* 0x0003e80000100a00 */
[----:B------:R-:W-:Y:S04]  /*90070*/  STL [R1+0x4238], R17 ;  /* 0x0042381101007387 */ /* 0x000fe80000100800 */
[----:B------:R-:W-:Y:S04]  /*90080*/  STL.64 [R1+0x43a0], R18 ;  /* 0x0043a01201007387 */ /* 0x000fe80000100a00 */
[----:B------:R2:W-:Y:S04]  /*90090*/  STL [R1+0x4398], R16 ;  /* 0x0043981001007387 */ /* 0x0005e80000100800 */
[----:B------:R-:W-:Y:S04]  /*900a0*/  STL [R1+0x4234], R29 ;  /* 0x0042341d01007387 */ /* 0x000fe80000100800 */
[----:B------:R-:W-:Y:S04]  /*900b0*/  STL.64 [R1+0x4b0], R4 ;  /* 0x0004b00401007387 */ /* 0x000fe80000100a00 */
[----:B------:R-:W-:Y:S04]  /*900c0*/  STL.64 [R1+0x4b8], R6 ;  /* 0x0004b80601007387 */ /* 0x000fe80000100a00 */
[----:B0-----:R-:W3:Y:S04]  /*900d0*/  LDL.LU R20, [R1+0x480] ;  /* 0x0004800001147983 */ /* 0x001ee80000300800 */
[----:B------:R-:W3:Y:S04]  /*900e0*/  LDL.LU R21, [R1+0x484] ;  /* 0x0004840001157983 */ /* 0x000ee80000300800 */
[----:B-1----:R-:W4:Y:S04]  /*900f0*/  LDL.LU R22, [R1+0x488] ;  /* 0x0004880001167983 */ /* 0x002f280000300800 */
[----:B------:R-:W4:Y:S04]  /*90100*/  LDL.LU R23, [R1+0x48c] ;  /* 0x00048c0001177983 */ /* 0x000f280000300800 */
[----:B--2---:R-:W2:Y:S04]  /*90110*/  LDL.LU R16, [R1+0x490] ;  /* 0x0004900001107983 */ /* 0x004ea80000300800 */
[----:B------:R-:W2:Y:S04]  /*90120*/  LDL.LU R17, [R1+0x494] ;  /* 0x0004940001117983 */ /* 0x000ea80000300800 */
[----:B------:R-:W2:Y:S04]  /*90130*/  LDL.LU R18, [R1+0x498] ;  /* 0x0004980001127983 */ /* 0x000ea80000300800 */
[----:B------:R-:W2:Y:S04]  /*90140*/  LDL.LU R19, [R1+0x49c] ;  /* 0x00049c0001137983 */ /* 0x000ea80000300800 */
[----:B--2---:R0:W-:Y:S04]  /*90150*/  STL.64 [R1+0x43b0], R18 ;  /* 0x0043b01201007387 */ /* 0x0041e80000100a00 */
[----:B------:R-:W-:Y:S04]  /*90160*/  STL.64 [R1+0x43a8], R16 ;  /* 0x0043a81001007387 */ /* 0x000fe80000100a00 */
[----:B0-----:R-:W2:Y:S04]  /*90170*/  LDL.LU.64 R18, [R1+0xa8] ;  /* 0x0000a80001127983 */ /* 0x001ea80000300a00 */
[----:B----4-:R0:W-:Y:S04]  /*90180*/  STL.64 [R1+0x4390], R22 ;  /* 0x0043901601007387 */ /* 0x0101e80000100a00 */
[----:B---3--:R1:W-:Y:S04]  /*90190*/  STL.64 [R1+0x4388], R20 ;  /* 0x0043881401007387 */ /* 0x0083e80000100a00 */
[----:B0-----:R-:W3:Y:S01]  /*901a0*/  LDL.LU.64 R22, [R1+0x98] ;  /* 0x0000980001167983 */ /* 0x001ee20000300a00 */
[----:B------:R-:W-:-:S02]  /*901b0*/  IMAD.MOV.U32 R3, RZ, RZ, R26 ;  /* 0x000000ffff037224 */ /* 0x000fc400078e001a */
[----:B------:R-:W-:Y:S01]  /*901c0*/  IMAD.MOV.U32 R28, RZ, RZ, R27 ;  /* 0x000000ffff1c7224 */ /* 0x000fe200078e001b */
[----:B---3--:R0:W-:Y:S04]  /*901d0*/  STL.64 [R1+0x43b8], R22 ;  /* 0x0043b81601007387 */ /* 0x0081e80000100a00 */
[----:B-1----:R-:W2:Y:S04]  /*901e0*/  LDL.LU R20, [R1+0x4a0] ;  /* 0x0004a00001147983 */ /* 0x002ea80000300800 */
[----:B------:R-:W2:Y:S04]  /*901f0*/  LDL.LU R21, [R1+0x4a4] ;  /* 0x0004a40001157983 */ /* 0x000ea80000300800 */
[----:B0-----:R-:W2:Y:S04]  /*90200*/  LDL.LU R22, [R1+0x4a8] ;  /* 0x0004a80001167983 */ /* 0x001ea80000300800 */
[----:B------:R-:W2:Y:S04]  /*90210*/  LDL.LU R23, [R1+0x4ac] ;  /* 0x0004ac0001177983 */ /* 0x000ea80000300800 */
[----:B------:R-:W3:Y:S04]  /*90220*/  LDL.LU.64 R26, [R1+0x88] ;  /* 0x00008800011a7983 */ /* 0x000ee80000300a00 */
[----:B------:R-:W4:Y:S04]  /*90230*/  LDL.LU R12, [R1+0x450] ;  /* 0x00045000010c7983 */ /* 0x000f280000300800 */
[----:B------:R-:W4:Y:S04]  /*90240*/  LDL.LU R13, [R1+0x454] ;  /* 0x00045400010d7983 */ /* 0x000f280000300800 */
[----:B------:R-:W2:Y:S04]  /*90250*/  LDL.LU R14, [R1+0x458] ;  /* 0x00045800010e7983 */ /* 0x000ea80000300800 */
[----:B------:R-:W2:Y:S04]  /*90260*/  LDL.LU R15, [R1+0x45c] ;  /* 0x00045c00010f7983 */ /* 0x000ea80000300800 */
[----:B--2---:R0:W-:Y:S04]  /*90270*/  STL.64 [R1+0x4360], R14 ;  /* 0x0043600e01007387 */ /* 0x0041e80000100a00 */
[----:B----4-:R-:W-:Y:S04]  /*90280*/  STL.64 [R1+0x4358], R12 ;  /* 0x0043580c01007387 */ /* 0x010fe80000100a00 */
[----:B0-----:R-:W2:Y:S04]  /*90290*/  LDL.LU.64 R14, [R1+0x68] ;  /* 0x00006800010e7983 */ /* 0x001ea80000300a00 */
[----:B--2---:R0:W-:Y:S04]  /*902a0*/  STL.64 [R1+0x4370], R14 ;  /* 0x0043700e01007387 */ /* 0x0041e80000100a00 */
[----:B0-----:R-:W2:Y:S04]  /*902b0*/  LDL.LU.64 R14, [R1+0x78] ;  /* 0x00007800010e7983 */ /* 0x001ea80000300a00 */
[----:B------:R-:W4:Y:S01]  /*902c0*/  LDL.LU.64 R6, [R1+0x58] ;  /* 0x0000580001067983 */ /* 0x000f220000300a00 */
[----:B------:R-:W-:Y:S03]  /*902d0*/  HMMA.16816.F32 R20, R8, R18, R20 ;  /* 0x000000120814723c */ /* 0x000fe60000001814 */
[----:B----4-:R0:W-:Y:S04]  /*902e0*/  STL.64 [R1+0x4368], R6 ;  /* 0x0043680601007387 */ /* 0x0101e80000100a00 */
[----:B------:R-:W4:Y:S04]  /*902f0*/  LDL.LU R4, [R1+0x460] ;  /* 0x0004600001047983 */ /* 0x000f280000300800 */
[----:B------:R-:W4:Y:S04]  /*90300*/  LDL.LU R5, [R1+0x464] ;  /* 0x0004640001057983 */ /* 0x000f280000300800 */
[----:B0-----:R-:W2:Y:S04]  /*90310*/  LDL.LU R6, [R1+0x468] ;  /* 0x0004680001067983 */ /* 0x001ea80000300800 */
[----:B------:R-:W2:Y:S01]  /*90320*/  LDL.LU R7, [R1+0x46c] ;  /* 0x00046c0001077983 */ /* 0x000ea20000300800 */
[----:B------:R-:W-:-:S02]  /*90330*/  IMAD.MOV.U32 R0, RZ, RZ, R18 ;  /* 0x000000ffff007224 */ /* 0x000fc400078e0012 */
[----:B------:R-:W-:Y:S01]  /*90340*/  IMAD.MOV.U32 R2, RZ, RZ, R19 ;  /* 0x000000ffff027224 */ /* 0x000fe200078e0013 */
[----:B--2---:R-:W-:Y:S04]  /*90350*/  STL.64 [R1+0x4380], R6 ;  /* 0x0043800601007387 */ /* 0x004fe80000100a00 */
[----:B----4-:R0:W-:Y:S04]  /*90360*/  STL.64 [R1+0x4378], R4 ;  /* 0x0043780401007387 */ /* 0x0101e80000100a00 */
[----:B0-----:R-:W2:Y:S04]  /*90370*/  LDL.LU R4, [R1+0x470] ;  /* 0x0004700001047983 */ /* 0x001ea80000300800 */
[----:B------:R-:W2:Y:S04]  /*90380*/  LDL.LU R5, [R1+0x474] ;  /* 0x0004740001057983 */ /* 0x000ea80000300800 */
[----:B------:R-:W2:Y:S04]  /*90390*/  LDL.LU R6, [R1+0x478] ;  /* 0x0004780001067983 */ /* 0x000ea80000300800 */
[----:B------:R-:W2:Y:S04]  /*903a0*/  LDL.LU R7, [R1+0x47c] ;  /* 0x00047c0001077983 */ /* 0x000ea80000300800 */
[----:B------:R-:W-:Y:S04]  /*903b0*/  STL [R1+0x4240], R28 ;  /* 0x0042401c01007387 */ /* 0x000fe80000100800 */
[----:B------:R-:W-:Y:S04]  /*903c0*/  STL [R1+0x423c], R3 ;  /* 0x00423c0301007387 */ /* 0x000fe80000100800 */
[----:B------:R-:W-:Y:S04]  /*903d0*/  STL.64 [R1+0x4a0], R20 ;  /* 0x0004a01401007387 */ /* 0x000fe80000100a00 */
[----:B------:R0:W-:Y:S04]  /*903e0*/  STL.64 [R1+0x4a8], R22 ;  /* 0x0004a81601007387 */ /* 0x0001e80000100a00 */
[----:B0-----:R-:W4:Y:S04]  /*903f0*/  LDL.LU.64 R22, [R1+0x43b8] ;  /* 0x0043b80001167983 */ /* 0x001f280000300a00 */
[----:B------:R-:W4:Y:S04]  /*90400*/  LDL.LU.64 R18, [R1+0x43b0] ;  /* 0x0043b00001127983 */ /* 0x000f280000300a00 */
[----:B------:R-:W4:Y:S04]  /*90410*/  LDL.LU.64 R16, [R1+0x43a8] ;  /* 0x0043a80001107983 */ /* 0x000f280000300a00 */
[----:B------:R-:W-:Y:S04]  /*90420*/  STL [R1+0x4248], R2 ;  /* 0x0042480201007387 */ /* 0x000fe80000100800 */
[----:B------:R-:W-:Y:S01]  /*90430*/  STL [R1+0x4244], R0 ;  /* 0x0042440001007387 */ /* 0x000fe20000100800 */
[----:B----4-:R-:W-:Y:S01]  /*90440*/  HMMA.16816.F32 R16, R8, R22, R16 ;  /* 0x000000160810723c */ /* 0x010fe20000001810 */
[----:B------:R-:W-:-:S15]  /*90450*/  IMAD.MOV.U32 R29, RZ, RZ, R23 ;  /* 0x000000ffff1d7224 */ /* 0x000fde00078e0017 */
[----:B------:R-:W-:-:S03]  /*90460*/  NOP ;  /* 0x0000000000007918 */ /* 0x000fc60000000000 */
[----:B------:R0:W-:Y:S04]  /*90470*/  STL.64 [R1+0x490], R16 ;  /* 0x0004901001007387 */ /* 0x0001e80000100a00 */
[----:B------:R1:W-:Y:S01]  /*90480*/  STL.64 [R1+0x498], R18 ;  /* 0x0004981201007387 */ /* 0x0003e20000100a00 */
[----:B0-----:R-:W-:-:S03]  /*90490*/  IMAD.MOV.U32 R17, RZ, RZ, R22 ;  /* 0x000000ffff117224 */ /* 0x001fc600078e0016 */
[----:B-1----:R-:W4:Y:S04]  /*904a0*/  LDL.LU.64 R18, [R1+0x43a0] ;  /* 0x0043a00001127983 */ /* 0x002f280000300a00 */
[----:B------:R-:W4:Y:S04]  /*904b0*/  LDL.LU R16, [R1+0x4398] ;  /* 0x0043980001107983 */ /* 0x000f280000300800 */
[----:B------:R-:W4:Y:S04]  /*904c0*/  LDL.LU.64 R22, [R1+0x4390] ;  /* 0x0043900001167983 */ /* 0x000f280000300a00 */
[----:B------:R-:W4:Y:S01]  /*904d0*/  LDL.LU.64 R20, [R1+0x4388] ;  /* 0x0043880001147983 */ /* 0x000f220000300a00 */
[----:B--2---:R-:W-:Y:S03]  /*904e0*/  HMMA.16816.F32 R4, R8, R14, R4 ;  /* 0x0000000e0804723c */ /* 0x004fe60000001804 */
[----:B------:R-:W-:Y:S04]  /*904f0*/  STL [R1+0x4250], R29 ;  /* 0x0042501d01007387 */ /* 0x000fe80000100800 */
[----:B------:R-:W-:Y:S01]  /*90500*/  STL [R1+0x424c], R17 ;  /* 0x00424c1101007387 */ /* 0x000fe20000100800 */
[----:B---3--:R-:W-:-:S02]  /*90510*/  IMAD.MOV.U32 R3, RZ, RZ, R27 ;  /* 0x000000ffff037224 */ /* 0x008fc400078e001b */
[----:B------:R-:W-:Y:S02]  /*90520*/  IMAD.MOV.U32 R28, RZ, RZ, R26 ;  /* 0x000000ffff1c7224 */ /* 0x000fe400078e001a */
[----:B------:R-:W-:Y:S02]  /*90530*/  IMAD.MOV.U32 R2, RZ, RZ, R14 ;  /* 0x000000ffff027224 */ /* 0x000fe400078e000e */
[----:B------:R-:W-:Y:S01]  /*90540*/  IMAD.MOV.U32 R0, RZ, RZ, R15 ;  /* 0x000000ffff007224 */ /* 0x000fe200078e000f */
[----:B----4-:R-:W-:-:S15]  /*90550*/  HMMA.16816.F32 R20, R8, R26, R20 ;  /* 0x0000001a0814723c */ /* 0x010fde0000001814 */
[----:B------:R-:W-:-:S04]  /*90560*/  NOP ;  /* 0x0000000000007918 */ /* 0x000fc80000000000 */
        /* <DEDUP_REMOVED lines=16> */
[----:B---3--:R-:W-:Y:S01]  /*90670*/  HMMA.16816.F32 R4, R8, R14, R4 ;  /* 0x0000000e0804723c */ /* 0x008fe20000001804 */
[----:B------:R-:W-:-:S02]  /*90680*/  IMAD.MOV.U32 R29, RZ, RZ, R14 ;  /* 0x000000ffff1d7224 */ /* 0x000fc400078e000e */
[----:B------:R-:W-:-:S15]  /*90690*/  IMAD.MOV.U32 R17, RZ, RZ, R15 ;  /* 0x000000ffff117224 */ /* 0x000fde00078e000f */
[----:B------:R-:W-:Y:S01]  /*906a0*/  NOP ;  /* 0x0000000000007918 */ /* 0x000fe20000000000 */
[----:B------:R-:W-:Y:S04]  /*906b0*/  STL.64 [R1+0x460], R4 ;  /* 0x0004600401007387 */ /* 0x000fe80000100a00 */
[----:B------:R0:W-:Y:S04]  /*906c0*/  STL.64 [R1+0x468], R6 ;  /* 0x0004680601007387 */ /* 0x0001e80000100a00 */
[----:B0-----:R-:W3:Y:S04]  /*906d0*/  LDL.LU.64 R6, [R1+0x4368] ;  /* 0x0043680001067983 */ /* 0x001ee80000300a00 */
[----:B------:R-:W3:Y:S04]  /*906e0*/  LDL.LU.64 R14, [R1+0x4360] ;  /* 0x00436000010e7983 */ /* 0x000ee80000300a00 */
[----:B------:R-:W3:Y:S04]  /*906f0*/  LDL.LU.64 R12, [R1+0x4358] ;  /* 0x00435800010c7983 */ /* 0x000ee80000300a00 */
[----:B------:R-:W-:Y:S04]  /*90700*/  STL [R1+0x4268], R17 ;  /* 0x0042681101007387 */ /* 0x000fe80000100800 */
[----:B------:R-:W-:Y:S04]  /*90710*/  STL.64 [R1+0x4350], R18 ;  /* 0x0043501201007387 */ /* 0x000fe80000100a00 */
[----:B------:R-:W-:Y:S04]  /*90720*/  STL [R1+0x4348], R16 ;  /* 0x0043481001007387 */ /* 0x000fe80000100800 */
[----:B------:R-:W-:Y:S01]  /*90730*/  STL [R1+0x4264], R29 ;  /* 0x0042641d01007387 */ /* 0x000fe20000100800 */
[----:B---3--:R-:W-:-:S15]  /*90740*/  HMMA.16816.F32 R12, R8, R6, R12 ;  /* 0x00000006080c723c */ /* 0x008fde000000180c */
[----:B------:R-:W-:-:S04]  /*90750*/  NOP ;  /* 0x0000000000007918 */ /* 0x000fc80000000000 */
[----:B------:R0:W-:Y:S04]  /*90760*/  STL.64 [R1+0x450], R12 ;  /* 0x0004500c01007387 */ /* 0x0001e80000100a00 */
[----:B------:R1:W-:Y:S04]  /*90770*/  STL.64 [R1+0x458], R14 ;  /* 0x0004580e01007387 */ /* 0x0003e80000100a00 */
[----:B0-----:R-:W3:Y:S04]  /*90780*/  LDL.LU R12, [R1+0x420] ;  /* 0x00042000010c7983 */ /* 0x001ee80000300800 */
[----:B------:R-:W3:Y:S04]  /*90790*/  LDL.LU R13, [R1+0x424] ;  /* 0x00042400010d7983 */ /* 0x000ee80000300800 */
[----:B-1----:R-:W4:Y:S04]  /*907a0*/  LDL.LU R14, [R1+0x428] ;  /* 0x00042800010e7983 */ /* 0x002f280000300800 */
[----:B------:R-:W4:Y:S01]  /*907b0*/  LDL.LU R15, [R1+0x42c] ;  /* 0x00042c00010f7983 */ /* 0x000f220000300800 */
[----:B--2---:R-:W-:Y:S03]  /*907c0*/  HMMA.16816.F32 R20, R8, R26, R20 ;  /* 0x0000001a0814723c */ /* 0x004fe60000001814 */
[----:B------:R-:W2:Y:S04]  /*907d0*/  LDL.LU R16, [R1+0x430] ;  /* 0x0004300001107983 */ /* 0x000ea80000300800 */
[----:B------:R-:W2:Y:S04]  /*907e0*/  LDL.LU R17, [R1+0x434] ;  /* 0x0004340001117983 */ /* 0x000ea80000300800 */
[----:B------:R-:W2:Y:S01]  /*907f0*/  LDL.LU R18, [R1+0x438] ;  /* 0x0004380001127983 */ /* 0x000ea20000300800 */
[----:B------:R-:W-:-:S03]  /*90800*/  IMAD.MOV.U32 R28, RZ, RZ, R7 ;  /* 0x000000ffff1c7224 */ /* 0x000fc600078e0007 */
[----:B------:R-:W2:Y:S01]  /*90810*/  LDL.LU R19, [R1+0x43c] ;  /* 0x00043c0001137983 */ /* 0x000ea20000300800 */
[----:B------:R-:W-:Y:S02]  /*90820*/  IMAD.MOV.U32 R3, RZ, RZ, R6 ;  /* 0x000000ffff037224 */ /* 0x000fe400078e0006 */
[----:B------:R-:W-:Y:S02]  /*90830*/  IMAD.MOV.U32 R0, RZ, RZ, R26 ;  /* 0x000000ffff007224 */ /* 0x000fe400078e001a */
[----:B------:R-:W-:Y:S01]  /*90840*/  IMAD.MOV.U32 R2, RZ, RZ, R27 ;  /* 0x000000ffff027224 */ /* 0x000fe200078e001b */
[----:B----4-:R0:W-:Y:S04]  /*90850*/  STL.64 [R1+0x4340], R14 ;  /* 0x0043400e01007387 */ /* 0x0101e80000100a00 */
[----:B---3--:R-:W-:Y:S04]  /*90860*/  STL.64 [R1+0x4338], R12 ;  /* 0x0043380c01007387 */ /* 0x008fe80000100a00 */
[----:B0-----:R-:W2:Y:S04]  /*90870*/  LDL.LU.64 R14, [R1+0x38] ;  /* 0x00003800010e7983 */ /* 0x001ea80000300a00 */
[----:B------:R-:W3:Y:S04]  /*90880*/  LDL.LU.64 R6, [R1+0x28] ;  /* 0x0000280001067983 */ /* 0x000ee80000300a00 */
[----:B------:R-:W-:Y:S04]  /*90890*/  STL [R1+0x4270], R28 ;  /* 0x0042701c01007387 */ /* 0x000fe80000100800 */
[----:B------:R-:W-:Y:S04]  /*908a0*/  STL [R1+0x426c], R3 ;  /* 0x00426c0301007387 */ /* 0x000fe80000100800 */
[----:B------:R0:W-:Y:S04]  /*908b0*/  STL.64 [R1+0x440], R20 ;  /* 0x0004401401007387 */ /* 0x0001e80000100a00 */
[----:B------:R1:W-:Y:S04]  /*908c0*/  STL.64 [R1+0x448], R22 ;  /* 0x0004481601007387 */ /* 0x0003e80000100a00 */
[----:B------:R-:W4:Y:S04]  /*908d0*/  LDL.LU.64 R26, [R1+0x8] ;  /* 0x00000800011a7983 */ /* 0x000f280000300a00 */
[----:B----4-:R4:W-:Y:S04]  /*908e0*/  STL.64 [R1+0x4320], R26 ;  /* 0x0043201a01007387 */ /* 0x0109e80000100a00 */
[----:B0-----:R-:W2:Y:S04]  /*908f0*/  LDL.LU R20, [R1+0x3f0] ;  /* 0x0003f00001147983 */ /* 0x001ea80000300800 */
[----:B------:R-:W2:Y:S04]  /*90900*/  LDL.LU R21, [R1+0x3f4] ;  /* 0x0003f40001157983 */ /* 0x000ea80000300800 */
[----:B-1----:R-:W2:Y:S04]  /*90910*/  LDL.LU R22, [R1+0x3f8] ;  /* 0x0003f80001167983 */ /* 0x002ea80000300800 */
[----:B------:R-:W2:Y:S04]  /*90920*/  LDL.LU R23, [R1+0x3fc] ;  /* 0x0003fc0001177983 */ /* 0x000ea80000300800 */
[----:B----4-:R-:W4:Y:S04]  /*90930*/  LDL.LU.64 R26, [R1+0x18] ;  /* 0x00001800011a7983 */ /* 0x010f280000300a00 */
[----:B--2---:R-:W-:Y:S04]  /*90940*/  STL.64 [R1+0x4318], R22 ;  /* 0x0043181601007387 */ /* 0x004fe80000100a00 */
[----:B------:R0:W-:Y:S04]  /*90950*/  STL.64 [R1+0x4310], R20 ;  /* 0x0043101401007387 */ /* 0x0001e80000100a00 */
[----:B0-----:R-:W2:Y:S04]  /*90960*/  LDL.LU R20, [R1+0x400] ;  /* 0x0004000001147983 */ /* 0x001ea80000300800 */
[----:B------:R-:W2:Y:S04]  /*90970*/  LDL.LU R21, [R1+0x404] ;  /* 0x0004040001157983 */ /* 0x000ea80000300800 */
[----:B------:R-:W2:Y:S04]  /*90980*/  LDL.LU R22, [R1+0x408] ;  /* 0x0004080001167983 */ /* 0x000ea80000300800 */
[----:B------:R-:W2:Y:S01]  /*90990*/  LDL.LU R23, [R1+0x40c] ;  /* 0x00040c0001177983 */ /* 0x000ea20000300800 */
[----:B------:R-:W-:Y:S01]  /*909a0*/  HMMA.16816.F32 R16, R8, R14, R16 ;  /* 0x0000000e0810723c */ /* 0x000fe20000001810 */
[----:B------:R-:W-:-:S02]  /*909b0*/  IMAD.MOV.U32 R29, RZ, RZ, R15 ;  /* 0x000000ffff1d7224 */ /* 0x000fc400078e000f */
[----:B--2---:R-:W-:Y:S04]  /*909c0*/  STL.64 [R1+0x4330], R22 ;  /* 0x0043301601007387 */ /* 0x004fe80000100a00 */
[----:B------:R0:W-:Y:S04]  /*909d0*/  STL.64 [R1+0x4328], R20 ;  /* 0x0043281401007387 */ /* 0x0001e80000100a00 */
[----:B0-----:R-:W4:Y:S04]  /*909e0*/  LDL.LU R20, [R1+0x410] ;  /* 0x0004100001147983 */ /* 0x001f280000300800 */
[----:B------:R-:W4:Y:S04]  /*909f0*/  LDL.LU R21, [R1+0x414] ;  /* 0x0004140001157983 */ /* 0x000f280000300800 */
[----:B------:R-:W4:Y:S04]  /*90a00*/  LDL.LU R22, [R1+0x418] ;  /* 0x0004180001167983 */ /* 0x000f280000300800 */
[----:B------:R-:W4:Y:S04]  /*90a10*/  LDL.LU R23, [R1+0x41c] ;  /* 0x00041c0001177983 */ /* 0x000f280000300800 */
        /* <DEDUP_REMOVED lines=8> */
[----:B------:R-:W2:Y:S04]  /*90aa0*/  LDL.LU.64 R12, [R1+0x4338] ;  /* 0x00433800010c7983 */ /* 0x000ea80000300a00 */
[----:B------:R-:W-:Y:S04]  /*90ab0*/  STL [R1+0x4280], R29 ;  /* 0x0042801d01007387 */ /* 0x000fe80000100800 */
[----:B------:R-:W-:Y:S01]  /*90ac0*/  STL [R1+0x427c], R17 ;  /* 0x00427c1101007387 */ /* 0x000fe20000100800 */
[----:B---3--:R-:W-:-:S02]  /*90ad0*/  IMAD.MOV.U32 R28, RZ, RZ, R6 ;  /* 0x000000ffff1c7224 */ /* 0x008fc400078e0006 */
[----:B------:R-:W-:Y:S01]  /*90ae0*/  IMAD.MOV.U32 R3, RZ, RZ, R7 ;  /* 0x000000ffff037224 */ /* 0x000fe200078e0007 */
[----:B--2---:R-:W-:-:S15]  /*90af0*/  HMMA.16816.F32 R12, R8, R6, R12 ;  /* 0x00000006080c723c */ /* 0x004fde000000180c */
[----:B------:R-:W-:-:S04]  /*90b00*/  NOP ;  /* 0x0000000000007918 */ /* 0x000fc80000000000 */
[----:B------:R-:W-:Y:S04]  /*90b10*/  STL.64 [R1+0x420], R12 ;  /* 0x0004200c01007387 */ /* 0x000fe80000100a00 */
[----:B------:R-:W-:Y:S04]  /*90b20*/  STL.64 [R1+0x428], R14 ;  /* 0x0004280e01007387 */ /* 0x000fe80000100a00 */
[----:B------:R-:W2:Y:S04]  /*90b30*/  LDL.LU R4, [R1+0x3d0] ;  /* 0x0003d00001047983 */ /* 0x000ea80000300800 */
[----:B------:R-:W2:Y:S04]  /*90b40*/  LDL.LU R5, [R1+0x3d4] ;  /* 0x0003d40001057983 */ /* 0x000ea80000300800 */
[----:B------:R-:W3:Y:S04]  /*90b50*/  LDL.LU R6, [R1+0x3d8] ;  /* 0x0003d80001067983 */ /* 0x000ee80000300800 */
[----:B------:R-:W3:Y:S01]  /*90b60*/  LDL.LU R7, [R1+0x3dc] ;  /* 0x0003dc0001077983 */ /* 0x000ee20000300800 */
[----:B----4-:R-:W-:Y:S01]  /*90b70*/  HMMA.16816.F32 R20, R8, R26, R20 ;  /* 0x0000001a0814723c */ /* 0x010fe20000001814 */
[----:B------:R-:W-:-:S02]  /*90b80*/  IMAD.MOV.U32 R2, RZ, RZ, R26 ;  /* 0x000000ffff027224 */ /* 0x000fc400078e001a */
        /* <DEDUP_REMOVED lines=12> */
[----:B------:R0:W-:Y:S04]  /*90c50*/  STL.64 [R1+0x418], R22 ;  /* 0x0004181601007387 */ /* 0x0001e80000100a00 */
[----:B0-----:R-:W4:Y:S04]  /*90c60*/  LDL.LU.64 R22, [R1+0x4330] ;  /* 0x0043300001167983 */ /* 0x001f280000300a00 */
[----:B------:R-:W4:Y:S04]  /*90c70*/  LDL.LU.64 R20, [R1+0x4328] ;  /* 0x0043280001147983 */ /* 0x000f280000300a00 */
[----:B------:R-:W4:Y:S02]  /*90c80*/  LDL.LU.64 R26, [R1+0x4320] ;  /* 0x00432000011a7983 */ /* 0x000f240000300a00 */
[----:B----4-:R-:W-:Y:S01]  /*90c90*/  HMMA.16816.F32 R20, R8, R26, R20 ;  /* 0x0000001a0814723c */ /* 0x010fe20000001814 */
[----:B------:R-:W-:-:S02]  /*90ca0*/  IMAD.MOV.U32 R29, RZ, RZ, R26 ;  /* 0x000000ffff1d7224 */ /* 0x000fc400078e001a */
[----:B------:R-:W-:-:S15]  /*90cb0*/  IMAD.MOV.U32 R17, RZ, RZ, R27 ;  /* 0x000000ffff117224 */ /* 0x000fde00078e001b */
[----:B------:R-:W-:Y:S01]  /*90cc0*/  NOP ;  /* 0x0000000000007918 */ /* 0x000fe20000000000 */
[----:B------:R-:W-:Y:S04]  /*90cd0*/  STL.64 [R1+0x400], R20 ;  /* 0x0004001401007387 */ /* 0x000fe80000100a00 */
[----:B------:R0:W-:Y:S04]  /*90ce0*/  STL.64 [R1+0x408], R22 ;  /* 0x0004081601007387 */ /* 0x0001e80000100a00 */
[----:B0-----:R-:W4:Y:S04]  /*90cf0*/  LDL.LU.64 R22, [R1+0x4318] ;  /* 0x0043180001167983 */ /* 0x001f280000300a00 */
[----:B------:R-:W4:Y:S04]  /*90d00*/  LDL.LU.64 R20, [R1+0x4310] ;  /* 0x0043100001147983 */ /* 0x000f280000300a00 */
[----:B------:R-:W4:Y:S04]  /*90d10*/  LDL.LU.64 R26, [R1+0x4308] ;  /* 0x00430800011a7983 */ /* 0x000f280000300a00 */
[----:B------:R-:W2:Y:S01]  /*90d20*/  LDL.LU.64 R24, [R1+0x4300] ;  /* 0x0043000001187983 */ /* 0x000ea20000300a00 */
[----:B----4-:R-:W-:-:S15]  /*90d30*/  HMMA.16816.F32 R20, R8, R26, R20 ;  /* 0x0000001a0814723c */ /* 0x010fde0000001814 */
[----:B------:R-:W-:-:S04]  /*90d40*/  NOP ;  /* 0x0000000000007918 */ /* 0x000fc80000000000 */
[----:B------:R-:W-:Y:S04]  /*90d50*/  STL.64 [R1+0x3f0], R20 ;  /* 0x0003f01401007387 */ /* 0x000fe80000100a00 */
[----:B------:R0:W-:Y:S04]  /*90d60*/  STL.64 [R1+0x3f8], R22 ;  /* 0x0003f81601007387 */ /* 0x0001e80000100a00 */
[----:B0-----:R-:W4:Y:S04]  /*90d70*/  LDL.LU.64 R22, [R1+0x42f8] ;  /* 0x0042f80001167983 */ /* 0x001f280000300a00 */
[----:B------:R-:W3:Y:S04]  /*90d80*/  LDL.LU.64 R20, [R1+0x42f0] ;  /* 0x0042f00001147983 */ /* 0x000ee80000300a00 */
[----:B------:R0:W-:Y:S04]  /*90d90*/  STL.64 [R1+0x3f88], R26 ;  /* 0x003f881a01007387 */ /* 0x0001e80000100a00 */
[----:B--2---:R-:W-:Y:S01]  /*90da0*/  STL.64 [R1+0x3f80], R24 ;  /* 0x003f801801007387 */ /* 0x004fe20000100a00 */
[----:B0-----:R-:W-:-:S02]  /*90db0*/  IMAD.MOV.U32 R27, RZ, RZ, R16 ;  /* 0x000000ffff1b7224 */ /* 0x001fc400078e0010 */
[----:B---3--:R-:W-:Y:S02]  /*90dc0*/  IMAD.MOV.U32 R26, RZ, RZ, R21 ;  /* 0x000000ffff1a7224 */ /* 0x008fe400078e0015 */
[----:B------:R-:W2:Y:S04]  /*90dd0*/  LDL.LU R21, [R1+0x42ec] ;  /* 0x0042ec0001157983 */ /* 0x000ea80000300800 */
[----:B------:R-:W3:Y:S04]  /*90de0*/  LDL.LU R16, [R1+0x42e8] ;  /* 0x0042e80001107983 */ /* 0x000ee80000300800 */
[----:B------:R0:W-:Y:S02]  /*90df0*/  STL.64 [R1+0x4288], R26 ;  /* 0x0042881a01007387 */ /* 0x0001e40000100a00 */
[----:B0-----:R-:W-:-:S02]  /*90e00*/  IMAD.MOV.U32 R26, RZ, RZ, R19 ;  /* 0x000000ffff1a7224 */ /* 0x001fc400078e0013 */
[----:B------:R-:W-:Y:S01]  /*90e10*/  IMAD.MOV.U32 R27, RZ, RZ, R18 ;  /* 0x000000ffff1b7224 */ /* 0x000fe200078e0012 */
[----:B------:R-:W3:Y:S04]  /*90e20*/  LDL.LU R19, [R1+0x42e4] ;  /* 0x0042e40001137983 */ /* 0x000ee80000300800 */
[----:B------:R-:W3:Y:S01]  /*90e30*/  LDL.LU R18, [R1+0x42e0] ;  /* 0x0042e00001127983 */ /* 0x000ee20000300800 */
[----:B----4-:R-:W-:-:S15]  /*90e40*/  HMMA.16816.F32 R4, R8, R22, R4 ;  /* 0x000000160804723c */ /* 0x010fde0000001804 */
[----:B------:R-:W-:-:S04]  /*90e50*/  NOP ;  /* 0x0000000000007918 */ /* 0x000fc80000000000 */
[----:B------:R-:W-:Y:S04]  /*90e60*/  STL.64 [R1+0x3e0], R4 ;  /* 0x0003e00401007387 */ /* 0x000fe80000100a00 */
[----:B------:R0:W-:Y:S04]  /*90e70*/  STL.64 [R1+0x3e8], R6 ;  /* 0x0003e80601007387 */ /* 0x0001e80000100a00 */
[----:B0-----:R-:W4:Y:S04]  /*90e80*/  LDL.LU.64 R6, [R1+0x42d8] ;  /* 0x0042d80001067983 */ /* 0x001f280000300a00 */
[----:B------:R-:W4:Y:S04]  /*90e90*/  LDL.LU.64 R4, [R1+0x42d0] ;  /* 0x0042d00001047983 */ /* 0x000f280000300a00 */
[----:B------:R-:W-:Y:S04]  /*90ea0*/  STL.64 [R1+0x3f78], R22 ;  /* 0x003f781601007387 */ /* 0x000fe80000100a00 */
[----:B--2---:R0:W-:Y:S04]  /*90eb0*/  STL.64 [R1+0x3f70], R20 ;  /* 0x003f701401007387 */ /* 0x0041e80000100a00 */
[----:B0-----:R-:W2:Y:S04]  /*90ec0*/  LDL.LU R20, [R1+0x390] ;  /* 0x0003900001147983 */ /* 0x001ea80000300800 */
[----:B------:R-:W2:Y:S01]  /*90ed0*/  LDL.LU R21, [R1+0x394] ;  /* 0x0003940001157983 */ /* 0x000ea20000300800 */
[----:B---3--:R-:W-:-:S02]  /*90ee0*/  IMAD.MOV.U32 R23, RZ, RZ, R19 ;  /* 0x000000ffff177224 */ /* 0x008fc400078e0013 */
[----:B------:R-:W-:Y:S02]  /*90ef0*/  IMAD.MOV.U32 R22, RZ, RZ, R18 ;  /* 0x000000ffff167224 */ /* 0x000fe400078e0012 */
[----:B------:R-:W4:Y:S04]  /*90f00*/  LDL.LU R18, [R1+0x42cc] ;  /* 0x0042cc0001127983 */ /* 0x000f280000300800 */
[----:B------:R-:W4:Y:S04]  /*90f10*/  LDL.LU R19, [R1+0x42c8] ;  /* 0x0042c80001137983 */ /* 0x000f280000300800 */
[----:B------:R-:W-:Y:S01]  /*90f20*/  STL.64 [R1+0x4298], R22 ;  /* 0x0042981601007387 */ /* 0x000fe20000100a00 */
[C---:B----4-:R-:W-:Y:S03]  /*90f30*/  HMMA.16816.F32 R4, R8.reuse, R18, R4 ;  /* 0x000000120804723c */ /* 0x050fe60000001804 */
        /* <DEDUP_REMOVED lines=8> */
[----:B------:R-:W4:Y:S04]  /*90fc0*/  LDL.LU.64 R4, [R1+0x42b8] ;  /* 0x0042b80001047983 */ /* 0x000f280000300a00 */
[----:B------:R-:W-:Y:S04]  /*90fd0*/  STL.64 [R1+0x3f68], R18 ;  /* 0x003f681201007387 */ /* 0x000fe80000100a00 */
[----:B------:R-:W-:Y:S01]  /*90fe0*/  STL [R1+0x3f60], R16 ;  /* 0x003f601001007387 */ /* 0x000fe20000100800 */
[----:B---3--:R-:W-:Y:S03]  /*90ff0*/  HMMA.16816.F32 R8, R8, R6, R12 ;  /* 0x000000060808723c */ /* 0x008fe6000000180c */
[----:B------:R-:W3:Y:S04]  /*91000*/  LDL.LU.64 R14, [R1+0x42b0] ;  /* 0x0042b000010e7983 */ /* 0x000ee80000300a00 */
[----:B------:R-:W2:-:S12]  /*91010*/  LDL.LU.64 R12, [R1+0x42a8] ;  /* 0x0042a800010c7983 */ /* 0x000e980000300a00 */
[----:B------:R-:W-:Y:S04]  /*91020*/  STL.64 [R1+0x3c0], R8 ;  /* 0x0003c00801007387 */ /* 0x000fe80000100a00 */
[----:B------:R3:W-:Y:S02]  /*91030*/  STL.64 [R1+0x3c8], R10 ;  /* 0x0003c80a01007387 */ /* 0x0007e40000100a00 */
[----:B---3--:R-:W-:Y:S02]  /*91040*/  IMAD.MOV.U32 R10, RZ, RZ, R14 ;  /* 0x000000ffff0a7224 */ /* 0x008fe400078e000e */
[----:B------:R-:W-:Y:S01]  /*91050*/  IMAD.MOV.U32 R11, RZ, RZ, R15 ;  /* 0x000000ffff0b7224 */ /* 0x000fe200078e000f */
[----:B------:R-:W2:Y:S04]  /*91060*/  LDL.LU R14, [R1+0x42a4] ;  /* 0x0042a400010e7983 */ /* 0x000ea80000300800 */
[----:B------:R-:W2:Y:S04]  /*91070*/  LDL.LU R15, [R1+0x42a0] ;  /* 0x0042a000010f7983 */ /* 0x000ea80000300800 */
[----:B------:R-:W-:Y:S04]  /*91080*/  STL.64 [R1+0x3f98], R6 ;  /* 0x003f980601007387 */ /* 0x000fe80000100a00 */
[----:B----4-:R0:W-:Y:S04]  /*91090*/  STL.64 [R1+0x3f90], R4 ;  /* 0x003f900401007387 */ /* 0x0101e80000100a00 */
        /* <DEDUP_REMOVED lines=9> */
[----:B0-----:R-:W2:Y:S01]  /*91130*/  LDL.LU.64 R26, [R1+0x4288] ;  /* 0x00428800011a7983 */ /* 0x001ea20000300a00 */
[----:B---3--:R-:W-:-:S15]  /*91140*/  HMMA.16816.F32 R8, R12, R10, R4 ;  /* 0x0000000a0c08723c */ /* 0x008fde0000001804 */
[----:B------:R-:W-:-:S04]  /*91150*/  NOP ;  /* 0x0000000000007918 */ /* 0x000fc80000000000 */
[----:B------:R-:W-:Y:S04]  /*91160*/  STL.64 [R1+0x3a0], R8 ;  /* 0x0003a00801007387 */ /* 0x000fe80000100a00 */
[----:B------:R-:W-:Y:S01]  /*91170*/  STL.64 [R1+0x3a8], R10 ;  /* 0x0003a80a01007387 */ /* 0x000fe20000100a00 */
[----:B--2---:R-:W-:Y:S01]  /*91180*/  HMMA.16816.F32 R4, R12, R26, R20 ;  /* 0x0000001a0c04723c */ /* 0x004fe20000001814 */
[----:B------:R-:W-:Y:S02]  /*91190*/  IMAD.MOV.U32 R26, RZ, RZ, R29 ;  /* 0x000000ffff1a7224 */ /* 0x000fe400078e001d */
[----:B------:R-:W-:Y:S01]  /*911a0*/  IMAD.MOV.U32 R27, RZ, RZ, R17 ;  /* 0x000000ffff1b7224 */ /* 0x000fe200078e0011 */
[----:B------:R-:W2:-:S15]  /*911b0*/  LDL.LU R29, [R1+0x4280] ;  /* 0x00428000011d7983 */ /* 0x000e9e0000300800 */
[----:B------:R0:W-:Y:S04]  /*911c0*/  STL.64 [R1+0x390], R4 ;  /* 0x0003900401007387 */ /* 0x0001e80000100a00 */
[----:B------:R1:W-:Y:S04]  /*911d0*/  STL.64 [R1+0x398], R6 ;  /* 0x0003980601007387 */ /* 0x0003e80000100a00 */
[----:B------:R-:W3:Y:S04]  /*911e0*/  LDL.LU R17, [R1+0x427c] ;  /* 0x00427c0001117983 */ /* 0x000ee80000300800 */
[----:B------:R4:W-:Y:S04]  /*911f0*/  STL.64 [R1+0x3fa0], R26 ;  /* 0x003fa01a01007387 */ /* 0x0009e80000100a00 */
[----:B0-----:R-:W2:Y:S04]  /*91200*/  LDL.LU R4, [R1+0x200] ;  /* 0x0002000001047983 */ /* 0x001ea80000300800 */
[----:B------:R-:W2:Y:S04]  /*91210*/  LDL.LU R5, [R1+0x204] ;  /* 0x0002040001057983 */ /* 0x000ea80000300800 */
[----:B-1----:R-:W2:Y:S04]  /*91220*/  LDL.LU R6, [R1+0x208] ;  /* 0x0002080001067983 */ /* 0x002ea80000300800 */
        /* <DEDUP_REMOVED lines=26> */
[----:B------:R-:W-:Y:S04]  /*913d0*/  STL.64 [R1+0x3fd8], R4 ;  /* 0x003fd80401007387 */ /* 0x000fe80000100a00 */
[----:B------:R-:W2:Y:S04]  /*913e0*/  LDL.LU R17, [R1+0x4268] ;  /* 0x0042680001117983 */ /* 0x000ea80000300800 */
[----:B------:R-:W3:Y:S04]  /*913f0*/  LDL.LU R29, [R1+0x4264] ;  /* 0x00426400011d7983 */ /* 0x000ee80000300800 */
[----:B------:R4:W-:Y:S02]  /*91400*/  STL.64 [R1+0x3fe8], R26 ;  /* 0x003fe81a01007387 */ /* 0x0009e40000100a00 */
[----:B----4-:R-:W-:-:S02]  /*91410*/  IMAD.MOV.U32 R26, RZ, RZ, R0 ;  /* 0x000000ffff1a7224 */ /* 0x010fc400078e0000 */
        /* <DEDUP_REMOVED lines=93> */
[----:B------:R-:W4:Y:S04]  /*919f0*/  LDL.LU R0, [R1+0x4214] ;  /* 0x0042140001007983 */ /* 0x000f280000300800 */
[----:B------:R0:W-:Y:S01]  /*91a00*/  STL.64 [R1+0x40d8], R26 ;  /* 0x0040d81a01007387 */ /* 0x0001e20000100a00 */
[----:B---3--:R-:W-:-:S02]  /*91a10*/  IMAD.MOV.U32 R10, RZ, RZ, R17 ;  /* 0x000000ffff0a7224 */ /* 0x008fc400078e0011 */
[----:B------:R-:W-:Y:S02]  /*91a20*/  IMAD.MOV.U32 R11, RZ, RZ, R29 ;  /* 0x000000ffff0b7224 */ /* 0x000fe400078e001d */
[----:B0-----:R-:W-:Y:S02]  /*91a30*/  IMAD.MOV.U32 R26, RZ, RZ, R28 ;  /* 0x000000ffff1a7224 */ /* 0x001fe400078e001c */
[----:B------:R-:W-:Y:S01]  /*91a40*/  IMAD.MOV.U32 R27, RZ, RZ, R3 ;  /* 0x000000ffff1b7224 */ /* 0x000fe200078e0003 */
[----:B--2---:R-:W-:Y:S04]  /*91a50*/  STL.64 [R1+0x40a0], R6 ;  /* 0x0040a00601007387 */ /* 0x004fe80000100a00 */
[----:B------:R0:W-:Y:S04]  /*91a60*/  STL.64 [R1+0x4098], R4 ;  /* 0x0040980401007387 */ /* 0x0001e80000100a00 */
[----:B0-----:R-:W2:Y:S04]  /*91a70*/  LDL.LU R4, [R1+0x2b0] ;  /* 0x0002b00001047983 */ /* 0x001ea80000300800 */
[----:B------:R-:W2:Y:S04]  /*91a80*/  LDL.LU R5, [R1+0x2b4] ;  /* 0x0002b40001057983 */ /* 0x000ea80000300800 */
[----:B------:R-:W3:Y:S04]  /*91a90*/  LDL.LU R6, [R1+0x2b8] ;  /* 0x0002b80001067983 */ /* 0x000ee80000300800 */
[----:B------:R-:W3:Y:S04]  /*91aa0*/  LDL.LU R7, [R1+0x2bc] ;  /* 0x0002bc0001077983 */ /* 0x000ee80000300800 */
        /* <DEDUP_REMOVED lines=84> */
[----:B------:R-:W3:Y:S01]  /*91ff0*/  LDL.LU R28, [R1+0x41c4] ;  /* 0x0041c400011c7983 */ /* 0x000ee20000300800 */
[----:B------:R-:W-:-:S03]  /*92000*/  IMAD.MOV.U32 R18, RZ, RZ, R29 ;  /* 0x000000ffff127224 */ /* 0x000fc600078e001d */
[----:B------:R0:W-:Y:S04]  /*92010*/  STL.64 [R1+0x41b8], R10 ;  /* 0x0041b80a01007387 */ /* 0x0001e80000100a00 */
[----:B------:R-:W3:Y:S04]  /*92020*/  LDL.LU R29, [R1+0x41c0] ;  /* 0x0041c000011d7983 */ /* 0x000ee80000300800 */
[----:B------:R-:W3:Y:S04]  /*92030*/  LDL.LU R8, [R1+0x380] ;  /* 0x0003800001087983 */ /* 0x000ee80000300800 */
[----:B------:R-:W3:Y:S04]  /*92040*/  LDL.LU R9, [R1+0x384] ;  /* 0x0003840001097983 */ /* 0x000ee80000300800 */
[----:B0-----:R-:W3:Y:S04]  /*92050*/  LDL.LU R10, [R1+0x388] ;  /* 0x00038800010a7983 */ /* 0x001ee80000300800 */
        /* <DEDUP_REMOVED lines=24> */
[----:B------:R-:W3:Y:S01]  /*921e0*/  LDL.LU R7, [R1+0x2dc] ;  /* 0x0002dc0001077983 */ /* 0x000ee20000300800 */
[----:B------:R-:W-:-:S07]  /*921f0*/  IMAD.MOV.U32 R19, RZ, RZ, R17 ;  /* 0x000000ffff137224 */ /* 0x000fce00078e0011 */
[C---:B------:R-:W-:Y:S01]  /*92200*/  HMMA.16816.F32 R16, R12.reuse, R18, R8 ;  /* 0x000000120c10723c */ /* 0x040fe20000001808 */
        /* <DEDUP_REMOVED lines=11> */
[----:B------:R0:W-:Y:S04]  /*922c0*/  STL.64 [R1+0x380], R16 ;  /* 0x0003801001007387 */ /* 0x0001e80000100a00 */
[----:B------:R-:W-:Y:S04]  /*922d0*/  STL.64 [R1+0x388], R18 ;  /* 0x0003881201007387 */ /* 0x000fe80000100a00 */
[----:B0-----:R-:W3:Y:S04]  /*922e0*/  LDL.LU R16, [R1+0x1e0] ;  /* 0x0001e00001107983 */ /* 0x001ee80000300800 */
        /* <DEDUP_REMOVED lines=54> */
[----:B0-----:R-:W3:Y:S01]  /*92650*/  LDL R11, [R1+0x33b0] ;  /* 0x0033b000010b7983 */ /* 0x001ee20000100800 */
        /* <DEDUP_REMOVED lines=95> */
[----:B0-----:R-:W3:Y:S04]  /*92c50*/  LDL.LU.64 R22, [R1+0x3f78] ;  /* 0x003f780001167983 */ /* 0x001ee80000300a00 */
[----:B------:R-:W2:Y:S01]  /*92c60*/  LDL.LU.64 R20, [R1+0x3f70] ;  /* 0x003f700001147983 */ /* 0x000ea20000300a00 */
[----:B------:R-:W-:-:S02]  /*92c70*/  IMAD.MOV.U32 R18, RZ, RZ, R29 ;  /* 0x000000ffff127224 */ /* 0x000fc400078e001d */
[----:B------:R-:W-:Y:S02]  /*92c80*/  IMAD.MOV.U32 R19, RZ, RZ, R28 ;  /* 0x000000ffff137224 */ /* 0x000fe400078e001c */
[----:B--2---:R-:W-:Y:S02]  /*92c90*/  IMAD.MOV.U32 R26, RZ, RZ, R21 ;  /* 0x000000ffff1a7224 */ /* 0x004fe400078e0015 */
[----:B------:R-:W-:-:S03]  /*92ca0*/  IMAD.MOV.U32 R27, RZ, RZ, R20 ;  /* 0x000000ffff1b7224 */ /* 0x000fc600078e0014 */
[----:B---3--:R-:W-:Y:S01]  /*92cb0*/  HMMA.16816.F32 R20, R12, R22, R16 ;  /* 0x000000160c14723c */ /* 0x008fe20000001810 */
[----:B------:R-:W2:Y:S04]  /*92cc0*/  LDL.LU.64 R18, [R1+0x3f68] ;  /* 0x003f680001127983 */ /* 0x000ea80000300a00 */
[----:B------:R-:W3:-:S14]  /*92cd0*/  LDL.LU R16, [R1+0x3f60] ;  /* 0x003f600001107983 */ /* 0x000edc0000300800 */
[----:B------:R-:W-:Y:S04]  /*92ce0*/  STL.64 [R1+0x1e0], R20 ;  /* 0x0001e01401007387 */ /* 0x000fe80000100a00 */
[----:B------:R0:W-:Y:S01]  /*92cf0*/  STL [R1+0x1e8], R22 ;  /* 0x0001e81601007387 */ /* 0x0001e20000100800 */
[----:B------:R-:W-:Y:S02]  /*92d00*/  IMAD.MOV.U32 R28, RZ, RZ, R23 ;  /* 0x000000ffff1c7224 */ /* 0x000fe400078e0017 */
[----:B----4-:R-:W-:Y:S02]  /*92d10*/  IMAD.MOV.U32 R23, RZ, RZ, R0 ;  /* 0x000000ffff177224 */ /* 0x010fe400078e0000 */
[----:B0-----:R-:W-:Y:S02]  /*92d20*/  IMAD.MOV.U32 R22, RZ, RZ, R2 ;  /* 0x000000ffff167224 */ /* 0x001fe400078e0002 */
[----:B------:R-:W-:Y:S01]  /*92d30*/  IMAD.MOV.U32 R21, RZ, RZ, R3 ;  /* 0x000000ffff157224 */ /* 0x000fe200078e0003 */
[----:B------:R-:W-:Y:S01]  /*92d40*/  STL [R1+0x3c3c], R28 ;  /* 0x003c3c1c01007387 */ /* 0x000fe20000100800 */
[----:B---3--:R-:W-:-:S07]  /*92d50*/  IMAD.MOV.U32 R20, RZ, RZ, R16 ;  /* 0x000000ffff147224 */ /* 0x008fce00078e0010 */
[----:B--2---:R-:W-:Y:S01]  /*92d60*/  HMMA.16816.F32 R16, R12, R18, R20 ;  /* 0x000000120c10723c */ /* 0x004fe20000001814 */
[----:B------:R-:W0:-:S15]  /*92d70*/  LDSM.16.M88.4 R20, [R11+UR5+0x80] ;  /* 0x000080050b14783b */ /* 0x000e1e0008000200 */
[----:B------:R-:W-:-:S03]  /*92d80*/  NOP ;  /* 0x0000000000007918 */ /* 0x000fc60000000000 */
[----:B------:R-:W-:Y:S02]  /*92d90*/  IMAD.MOV.U32 R0, RZ, RZ, R19 ;  /* 0x000000ffff007224 */ /* 0x000fe400078e0013 */
[----:B------:R-:W-:Y:S02]  /*92da0*/  IMAD.MOV.U32 R2, RZ, RZ, R18 ;  /* 0x000000ffff027224 */ /* 0x000fe400078e0012 */
[----:B------:R-:W-:Y:S01]  /*92db0*/  IMAD.MOV.U32 R3, RZ, RZ, R17 ;  /* 0x000000ffff037224 */ /* 0x000fe200078e0011 */
[----:B------:R-:W-:Y:S04]  /*92dc0*/  STL [R1+0x1d0], R16 ;  /* 0x0001d01001007387 */ /* 0x000fe80000100800 */
[----:B------:R-:W-:Y:S04]  /*92dd0*/  STL [R1+0x3c44], R0 ;  /* 0x003c440001007387 */ /* 0x000fe80000100800 */
[----:B------:R-:W-:Y:S04]  /*92de0*/  STL [R1+0x3c40], R2 ;  /* 0x003c400201007387 */ /* 0x000fe80000100800 */
[----:B------:R1:W-:Y:S04]  /*92df0*/  STL [R1+0x3c38], R3 ;  /* 0x003c380301007387 */ /* 0x0003e80000100800 */
[----:B-1----:R-:W2:Y:S01]  /*92e00*/  LDL R3, [R1+0xda4] ;  /* 0x000da40001037983 */ /* 0x002ea20000100800 */
[----:B------:R-:W-:Y:S03]  /*92e10*/  HMMA.16816.F32 R12, R12, R6, R24 ;  /* 0x000000060c0c723c */ /* 0x000fe60000001818 */
[----:B------:R-:W-:Y:S04]  /*92e20*/  LDSM.16.M88.4 R24, [R11+UR5+0x2080] ;  /* 0x002080050b18783b */ /* 0x000fe80008000200 */
[----:B--2---:R-:W-:-:S12]  /*92e30*/  STL [R1+0x3c48], R3 ;  /* 0x003c480301007387 */ /* 0x004fd80000100800 */
[----:B------:R-:W-:Y:S04]  /*92e40*/  STL.64 [R1+0x1c0], R12 ;  /* 0x0001c00c01007387 */ /* 0x000fe80000100a00 */
[----:B------:R-:W-:Y:S04]  /*92e50*/  STL.64 [R1+0x1c8], R14 ;  /* 0x0001c80e01007387 */ /* 0x000fe80000100a00 */
[----:B------:R-:W1:Y:S04]  /*92e60*/  LDSM.16.M88.4 R12, [R11+UR5+0x1080] ;  /* 0x001080050b0c783b */ /* 0x000e680008000200 */
[----:B0-----:R-:W-:Y:S04]  /*92e70*/  STL.64 [R1+0x1b0], R20 ;  /* 0x0001b01401007387 */ /* 0x001fe80000100a00 */
[----:B------:R-:W-:Y:S04]  /*92e80*/  STL.64 [R1+0x1b8], R22 ;  /* 0x0001b81601007387 */ /* 0x000fe80000100a00 */
[----:B------:R-:W0:Y:S04]  /*92e90*/  LDSM.16.M88.4 R20, [R11+UR5+0x3080] ;  /* 0x003080050b14783b */ /* 0x000e280008000200 */
[----:B------:R-:W-:Y:S04]  /*92ea0*/  LDSM.16.MT88.4 R16, [R3+UR5+0x21800] ;  /* 0x021800050310783b */ /* 0x000fe80008004200 */
[----:B-1----:R-:W-:Y:S04]  /*92eb0*/  STL.64 [R1+0x1a0], R12 ;  /* 0x0001a00c01007387 */ /* 0x002fe80000100a00 */
[----:B------:R-:W-:Y:S04]  /*92ec0*/  STL.64 [R1+0x1a8], R14 ;  /* 0x0001a80e01007387 */ /* 0x000fe80000100a00 */
[----:B------:R-:W1:Y:S04]  /*92ed0*/  LDSM.16.M88.4 R12, [R11+UR5+0x4080] ;  /* 0x004080050b0c783b */ /* 0x000e680008000200 */
[----:B------:R-:W-:Y:S04]  /*92ee0*/  STL.64 [R1+0x190], R24 ;  /* 0x0001901801007387 */ /* 0x000fe80000100a00 */
[----:B------:R-:W-:Y:S04]  /*92ef0*/  STL.64 [R1+0x198], R26 ;  /* 0x0001981a01007387 */ /* 0x000fe80000100a00 */
[----:B0-----:R-:W-:Y:S04]  /*92f00*/  STL.64 [R1+0x180], R20 ;  /* 0x0001801401007387 */ /* 0x001fe80000100a00 */
[----:B------:R-:W-:Y:S04]  /*92f10*/  STL.64 [R1+0x188], R22 ;  /* 0x0001881601007387 */ /* 0x000fe80000100a00 */
[----:B------:R-:W0:Y:S04]  /*92f20*/  LDSM.16.M88.4 R20, [R11+UR5+0x5080] ;  /* 0x005080050b14783b */ /* 0x000e280008000200 */
[----:B------:R-:W-:Y:S04]  /*92f30*/  LDSM.16.M88.4 R24, [R11+UR5+0x7080] ;  /* 0x007080050b18783b */ /* 0x000fe80008000200 */
[----:B-1----:R-:W-:Y:S01]  /*92f40*/  STL.64 [R1+0x170], R12 ;  /* 0x0001700c01007387 */ /* 0x002fe20000100a00 */
[----:B------:R-:W-:-:S02]  /*92f50*/  IMAD.MOV.U32 R2, RZ, RZ, R12 ;  /* 0x000000ffff027224 */ /* 0x000fc400078e000c */
[----:B------:R-:W-:Y:S01]  /*92f60*/  IMAD.MOV.U32 R0, RZ, RZ, R13 ;  /* 0x000000ffff007224 */ /* 0x000fe200078e000d */
[----:B------:R-:W-:Y:S01]  /*92f70*/  STL.64 [R1+0x178], R14 ;  /* 0x0001780e01007387 */ /* 0x000fe20000100a00 */
[----:B------:R-:W-:-:S03]  /*92f80*/  IMAD.MOV.U32 R29, RZ, RZ, R15 ;  /* 0x000000ffff1d7224 */ /* 0x000fc600078e000f */
[----:B------:R-:W1:Y:S04]  /*92f90*/  LDSM.16.M88.4 R12, [R11+UR5+0x6080] ;  /* 0x006080050b0c783b */ /* 0x000e680008000200 */
[----:B------:R-:W-:Y:S04]  /*92fa0*/  STL [R1+0x3a08], R29 ;  /* 0x003a081d01007387 */ /* 0x000fe80000100800 */
[----:B0-----:R-:W-:Y:S04]  /*92fb0*/  STL.64 [R1+0x160], R20 ;  /* 0x0001601401007387 */ /* 0x001fe80000100a00 */
[----:B------:R-:W-:Y:S04]  /*92fc0*/  STL.64 [R1+0x168], R22 ;  /* 0x0001681601007387 */ /* 0x000fe80000100a00 */
[----:B------:R-:W0:Y:S04]  /*92fd0*/  LDSM.16.M88.4 R20, [R11+UR5+0x8080] ;  /* 0x008080050b14783b */ /* 0x000e280008000200 */
        /* <DEDUP_REMOVED lines=51> */
[----:B------:R-:W3:Y:S04]  /*93310*/  LDL R28, [R1+0xd28] ;  /* 0x000d2800011c7983 */ /* 0x000ee80000100800 */
[----:B0-----:R-:W-:Y:S04]  /*93320*/  STL.64 [R1+0x40], R20 ;  /* 0x0000401401007387 */ /* 0x001fe80000100a00 */
[----:B------:R-:W-:Y:S04]  /*93330*/  STL.64 [R1+0x48], R22 ;  /* 0x0000481601007387 */ /* 0x000fe80000100a00 */
[----:B------:R-:W0:Y:S04]  /*93340*/  LDSM.16.M88.4 R20, [R11+UR5+0x1a080] ;  /* 0x01a080050b14783b */ /* 0x000e280008000200 */
[----:B-1----:R-:W-:Y:S04]  /*93350*/  STL.64 [R1+0x30], R12 ;  /* 0x0000300c01007387 */ /* 0x002fe80000100a00 */
[----:B------:R-:W-:Y:S04]  /*93360*/  STL.64 [R1+0x38], R14 ;  /* 0x0000380e01007387 */ /* 0x000fe80000100a00 */
[----:B--2---:R-:W-:Y:S04]  /*93370*/  STL.64 [R1+0x20], R24 ;  /* 0x0000201801007387 */ /* 0x004fe80000100a00 */
[----:B------:R-:W-:Y:S04]  /*93380*/  STL.64 [R1+0x28], R26 ;  /* 0x0000281a01007387 */ /* 0x000fe80000100a00 */
[----:B------:R-:W1:Y:S04]  /*93390*/  LDSM.16.M88.4 R24, [R11+UR5+0x1c080] ;  /* 0x01c080050b18783b */ /* 0x000e680008000200 */
[----:B------:R-:W2:Y:S04]  /*933a0*/  LDSM.16.M88.4 R12, [R11+UR5+0x1b080] ;  /* 0x01b080050b0c783b */ /* 0x000ea80008000200 */
[----:B0-----:R-:W-:Y:S04]  /*933b0*/  STL.64 [R1+0x10], R20 ;  /* 0x0000101401007387 */ /* 0x001fe80000100a00 */
[----:B------:R-:W-:Y:S04]  /*933c0*/  STL.64 [R1+0x18], R22 ;  /* 0x0000181601007387 */ /* 0x000fe80000100a00 */
[----:B------:R-:W0:Y:S04]  /*933d0*/  LDSM.16.M88.4 R20, [R11+UR5+0x1d080] ;  /* 0x01d080050b14783b */ /* 0x000e280008000200 */
[----:B-1----:R-:W-:Y:S04]  /*933e0*/  STL.64 [R1+0x3da8], R26 ;  /* 0x003da81a01007387 */ /* 0x002fe80000100a00 */
[----:B--2---:R-:W-:Y:S04]  /*933f0*/  STL.64 [R1], R12 ;  /* 0x0000000c01007387 */ /* 0x004fe80000100a00 */
[----:B------:R-:W-:Y:S04]  /*93400*/  STL.64 [R1+0x8], R14 ;  /* 0x0000080e01007387 */ /* 0x000fe80000100a00 */
[----:B------:R1:W-:Y:S04]  /*93410*/  STL.64 [R1+0x3da0], R24 ;  /* 0x003da01801007387 */ /* 0x0003e80000100a00 */
[----:B-1----:R-:W2:Y:S04]  /*93420*/  LDL.LU.64 R24, [R1+0x1a0] ;  /* 0x0001a00001187983 */ /* 0x002ea80000300a00 */
        /* <DEDUP_REMOVED lines=9> */
[----:B------:R-:W1:Y:S04]  /*934c0*/  LDSM.16.M88.4 R8, [R11+UR5+0x1f080] ;  /* 0x01f080050b08783b */ /* 0x000e680008000200 */
[----:B0-----:R0:W-:Y:S04]  /*934d0*/  STL [R1+0x3d84], R4 ;  /* 0x003d840401007387 */ /* 0x0011e80000100800 */
[----:B------:R4:W-:Y:S04]  /*934e0*/  STL [R1+0x3d80], R5 ;  /* 0x003d800501007387 */ /* 0x0009e80000100800 */
[----:B------:R1:W-:Y:S04]  /*934f0*/  STL [R1+0x3874], R6 ;  /* 0x0038740601007387 */ /* 0x0003e80000100800 */
[----:B------:R1:W-:Y:S04]  /*93500*/  STL [R1+0x3870], R7 ;  /* 0x0038700701007387 */ /* 0x0003e80000100800 */
[----:B0-----:R-:W2:Y:S04]  /*93510*/  LDL.LU R4, [R1+0x5b0] ;  /* 0x0005b00001047983 */ /* 0x001ea80000300800 */
[----:B----4-:R-:W2:Y:S04]  /*93520*/  LDL.LU R5, [R1+0x5b4] ;  /* 0x0005b40001057983 */ /* 0x010ea80000300800 */
[----:B-1----:R-:W2:Y:S04]  /*93530*/  LDL.LU R6, [R1+0x5b8] ;  /* 0x0005b80001067983 */ /* 0x002ea80000300800 */
[----:B------:R-:W2:Y:S04]  /*93540*/  LDL.LU R7, [R1+0x5bc] ;  /* 0x0005bc0001077983 */ /* 0x000ea80000300800 */
[----:B------:R-:W-:Y:S04]  /*93550*/  STL [R1+0x39ac], R10 ;  /* 0x0039ac0a01007387 */ /* 0x000fe80000100800 */
[----:B------:R-:W-:Y:S04]  /*93560*/  STL [R1+0x39a8], R11 ;  /* 0x0039a80b01007387 */ /* 0x000fe80000100800 */
[----:B------:R0:W-:Y:S04]  /*93570*/  STL.64 [R1+0x3ec8], R8 ;  /* 0x003ec80801007387 */ /* 0x0001e80000100a00 */
[----:B0-----:R-:W2:Y:S04]  /*93580*/  LDL.LU.64 R8, [R1+0x1b0] ;  /* 0x0001b00001087983 */ /* 0x001ea80000300a00 */
[----:B---3--:R-:W0:Y:S04]  /*93590*/  LDSM.16.MT88.4 R12, [R28+UR5+0x21800] ;  /* 0x021800051c0c783b */ /* 0x008e280008004200 */
[----:B0-----:R-:W-:Y:S04]  /*935a0*/  STL [R1+0x3d5c], R14 ;  /* 0x003d5c0e01007387 */ /* 0x001fe80000100800 */
[----:B------:R-:W-:Y:S04]  /*935b0*/  STL [R1+0x3d58], R15 ;  /* 0x003d580f01007387 */ /* 0x000fe80000100800 */
[----:B------:R2:W-:Y:S02]  /*935c0*/  STL.64 [R1+0x3f30], R12 ;  /* 0x003f300c01007387 */ /* 0x0005e40000100a00 */
[----:B--2---:R-:W-:Y:S01]  /*935d0*/  HMMA.16816.F32 R12, R16, R8, R4 ;  /* 0x00000008100c723c */ /* 0x004fe20000001804 */
[----:B------:R-:W-:-:S02]  /*935e0*/  IMAD.MOV.U32 R7, RZ, RZ, R8 ;  /* 0x000000ffff077224 */ /* 0x000fc400078e0008 */
[----:B------:R-:W-:-:S05]  /*935f0*/  IMAD.MOV.U32 R6, RZ, RZ, R9 ;  /* 0x000000ffff067224 */ /* 0x000fca00078e0009 */
[----:B------:R-:W-:Y:S11]  /*93600*/  HMMA.16816.F32 R8, R16, R24, R20 ;  /* 0x000000181008723c */ /* 0x000ff60000001814 */
[----:B------:R0:W-:Y:S04]  /*93610*/  STL.64 [R1+0x5b0], R12 ;  /* 0x0005b00c01007387 */ /* 0x0001e80000100a00 */
[----:B------:R-:W-:Y:S04]  /*93620*/  STL.64 [R1+0x5b8], R14 ;  /* 0x0005b80e01007387 */ /* 0x000fe80000100a00 */
[----:B------:R-:W-:Y:S04]  /*93630*/  STL [R1+0x3d8c], R6 ;  /* 0x003d8c0601007387 */ /* 0x000fe80000100800 */
[----:B------:R-:W-:Y:S04]  /*93640*/  STL [R1+0x3d88], R7 ;  /* 0x003d880701007387 */ /* 0x000fe80000100800 */
[----:B------:R1:W-:Y:S01]  /*93650*/  STL.64 [R1+0x5a0], R8 ;  /* 0x0005a00801007387 */ /* 0x0003e20000100a00 */
[----:B------:R-:W-:-:S02]  /*93660*/  IMAD.MOV.U32 R22, RZ, RZ, R10 ;  /* 0x000000ffff167224 */ /* 0x000fc400078e000a */
[----:B------:R-:W-:Y:S02]  /*93670*/  IMAD.MOV.U32 R23, RZ, RZ, R11 ;  /* 0x000000ffff177224 */ /* 0x000fe400078e000b */
[----:B0-----:R-:W-:Y:S02]  /*93680*/  IMAD.MOV.U32 R12, RZ, RZ, R2 ;  /* 0x000000ffff0c7224 */ /* 0x001fe400078e0002 */
[----:B------:R-:W-:Y:S01]  /*93690*/  IMAD.MOV.U32 R13, RZ, RZ, R0 ;  /* 0x000000ffff0d7224 */ /* 0x000fe200078e0000 */
[----:B-1----:R-:W2:Y:S04]  /*936a0*/  LDL.LU R8, [R1+0x530] ;  /* 0x0005300001087983 */ /* 0x002ea80000300800 */
[----:B------:R-:W2:Y:S04]  /*936b0*/  LDL.LU R9, [R1+0x534] ;  /* 0x0005340001097983 */ /* 0x000ea80000300800 */
[----:B------:R-:W3:Y:S04]  /*936c0*/  LDL.LU R10, [R1+0x538] ;  /* 0x00053800010a7983 */ /* 0x000ee80000300800 */
[----:B------:R-:W3:Y:S04]  /*936d0*/  LDL.LU R11, [R1+0x53c] ;  /* 0x00053c00010b7983 */ /* 0x000ee80000300800 */
[----:B------:R0:W-:Y:S04]  /*936e0*/  STL.64 [R1+0x3f48], R12 ;  /* 0x003f480c01007387 */ /* 0x0001e80000100a00 */
[----:B0-----:R-:W4:Y:S04]  /*936f0*/  LDL.LU R12, [R1+0x580] ;  /* 0x00058000010c7983 */ /* 0x001f280000300800 */
[----:B------:R-:W4:Y:S04]  /*93700*/  LDL.LU R13, [R1+0x584] ;  /* 0x00058400010d7983 */ /* 0x000f280000300800 */
[----:B------:R-:W2:Y:S04]  /*93710*/  LDL.LU R14, [R1+0x588] ;  /* 0x00058800010e7983 */ /* 0x000ea80000300800 */
[----:B------:R-:W2:Y:S04]  /*93720*/  LDL.LU R15, [R1+0x58c] ;  /* 0x00058c00010f7983 */ /* 0x000ea80000300800 */
[----:B--2---:R-:W-:Y:S04]  /*93730*/  STL.64 [R1+0x3f58], R14 ;  /* 0x003f580e01007387 */ /* 0x004fe80000100a00 */
[----:B----4-:R0:W-:Y:S04]  /*93740*/  STL.64 [R1+0x3f50], R12 ;  /* 0x003f500c01007387 */ /* 0x0101e80000100a00 */
[----:B0-----:R-:W2:Y:S04]  /*93750*/  LDL.LU.64 R12, [R1+0x190] ;  /* 0x00019000010c7983 */ /* 0x001ea80000300a00 */
[----:B---3--:R-:W-:Y:S04]  /*93760*/  STL.64 [R1+0x3f08], R10 ;  /* 0x003f080a01007387 */ /* 0x008fe80000100a00 */
[----:B------:R0:W-:Y:S04]  /*93770*/  STL.64 [R1+0x3f00], R8 ;  /* 0x003f000801007387 */ /* 0x0001e80000100a00 */
        /* <DEDUP_REMOVED lines=15> */
[----:B----4-:R0:W-:Y:S04]  /*93870*/  STL.64 [R1+0x3f10], R24 ;  /* 0x003f101801007387 */ /* 0x0101e80000100a00 */
[----:B0-----:R-:W4:Y:S04]  /*93880*/  LDL.LU R24, [R1+0x550] ;  /* 0x0005500001187983 */ /* 0x001f280000300800 */
[----:B------:R-:W4:Y:S04]  /*93890*/  LDL.LU R25, [R1+0x554] ;  /* 0x0005540001197983 */ /* 0x000f280000300800 */
[----:B------:R-:W2:Y:S04]  /*938a0*/  LDL.LU R26, [R1+0x558] ;  /* 0x00055800011a7983 */ /* 0x000ea80000300800 */
[----:B------:R-:W2:Y:S04]  /*938b0*/  LDL.LU R27, [R1+0x55c] ;  /* 0x00055c00011b7983 */ /* 0x000ea80000300800 */
[----:B--2---:R-:W-:Y:S04]  /*938c0*/  STL.64 [R1+0x3f28], R26 ;  /* 0x003f281a01007387 */ /* 0x004fe80000100a00 */
[----:B----4-:R0:W-:Y:S04]  /*938d0*/  STL.64 [R1+0x3f20], R24 ;  /* 0x003f201801007387 */ /* 0x0101e80000100a00 */
[----:B0-----:R-:W2:Y:S04]  /*938e0*/  LDL.LU.64 R24, [R1+0x160] ;  /* 0x0001600001187983 */ /* 0x001ea80000300a00 */
[----:B------:R0:W-:Y:S04]  /*938f0*/  STL [R1+0x3d94], R4 ;  /* 0x003d940401007387 */ /* 0x0001e80000100800 */
[----:B------:R1:W-:Y:S04]  /*93900*/  STL [R1+0x3d90], R5 ;  /* 0x003d900501007387 */ /* 0x0003e80000100800 */
[----:B0-----:R-:W4:Y:S04]  /*93910*/  LDL.LU R4, [R1+0x590] ;  /* 0x0005900001047983 */ /* 0x001f280000300800 */
[----:B-1----:R-:W4:Y:S04]  /*93920*/  LDL.LU R5, [R1+0x594] ;  /* 0x0005940001057983 */ /* 0x002f280000300800 */
[----:B------:R-:W4:Y:S04]  /*93930*/  LDL.LU R6, [R1+0x598] ;  /* 0x0005980001067983 */ /* 0x000f280000300800 */
[----:B------:R-:W4:Y:S04]  /*93940*/  LDL.LU R7, [R1+0x59c] ;  /* 0x00059c0001077983 */ /* 0x000f280000300800 */
[----:B------:R-:W-:Y:S04]  /*93950*/  STL [R1+0x3a2c], R23 ;  /* 0x003a2c1701007387 */ /* 0x000fe80000100800 */
[----:B------:R-:W-:Y:S04]  /*93960*/  STL [R1+0x3a28], R22 ;  /* 0x003a281601007387 */ /* 0x000fe80000100800 */
[----:B------:R-:W2:Y:S01]  /*93970*/  LDL.LU.64 R20, [R1+0x180] ;  /* 0x0001800001147983 */ /* 0x000ea20000300a00 */
[----:B----4-:R-:W-:-:S15]  /*93980*/  HMMA.16816.F32 R4, R16, R12, R4 ;  /* 0x0000000c1004723c */ /* 0x010fde0000001804 */
[----:B------:R-:W-:-:S04]  /*93990*/  NOP ;  /* 0x0000000000007918 */ /* 0x000fc80000000000 */
[----:B------:R-:W-:Y:S04]  /*939a0*/  STL.64 [R1+0x590], R4 ;  /* 0x0005900401007387 */ /* 0x000fe80000100a00 */
[----:B------:R0:W-:Y:S04]  /*939b0*/  STL.64 [R1+0x598], R6 ;  /* 0x0005980601007387 */ /* 0x0001e80000100a00 */
[----:B------:R-:W2:Y:S01]  /*939c0*/  LDL.LU.64 R14, [R1+0x3f58] ;  /* 0x003f5800010e7983 */ /* 0x000ea20000300a00 */
[----:B0-----:R-:W-:Y:S02]  /*939d0*/  IMAD.MOV.U32 R6, RZ, RZ, R12 ;  /* 0x000000ffff067224 */ /* 0x001fe400078e000c */
[----:B------:R-:W-:-:S02]  /*939e0*/  IMAD.MOV.U32 R7, RZ, RZ, R13 ;  /* 0x000000ffff077224 */ /* 0x000fc400078e000d */
[----:B------:R-:W2:Y:S02]  /*939f0*/  LDL.LU.64 R12, [R1+0x3f50] ;  /* 0x003f5000010c7983 */ /* 0x000ea40000300a00 */
[----:B--2---:R-:W-:-:S15]  /*93a00*/  HMMA.16816.F32 R12, R16, R20, R12 ;  /* 0x00000014100c723c */ /* 0x004fde000000180c */
[----:B------:R-:W-:-:S04]  /*93a10*/  NOP ;  /* 0x0000000000007918 */ /* 0x000fc80000000000 */
[----:B------:R0:W-:Y:S04]  /*93a20*/  STL.64 [R1+0x580], R12 ;  /* 0x0005800c01007387 */ /* 0x0001e80000100a00 */
[----:B0-----:R-:W3:Y:S01]  /*93a30*/  LDL.LU.64 R12, [R1+0x3f48] ;  /* 0x003f4800010c7983 */ /* 0x001ee20000300a00 */
[----:B------:R-:W-:Y:S02]  /*93a40*/  IMAD.MOV.U32 R4, RZ, RZ, R20 ;  /* 0x000000ffff047224 */ /* 0x000fe400078e0014 */
[----:B------:R-:W-:Y:S01]  /*93a50*/  IMAD.MOV.U32 R5, RZ, RZ, R21 ;  /* 0x000000ffff057224 */ /* 0x000fe200078e0015 */
[----:B------:R-:W-:Y:S01]  /*93a60*/  STL.64 [R1+0x3db8], R6 ;  /* 0x003db80601007387 */ /* 0x000fe20000100a00 */
[----:B------:R-:W-:Y:S02]  /*93a70*/  IMAD.MOV.U32 R23, RZ, RZ, R14 ;  /* 0x000000ffff177224 */ /* 0x000fe400078e000e */
[----:B------:R-:W-:Y:S01]  /*93a80*/  IMAD.MOV.U32 R22, RZ, RZ, R15 ;  /* 0x000000ffff167224 */ /* 0x000fe200078e000f */
[----:B------:R0:W-:Y:S04]  /*93a90*/  STL.64 [R1+0x3db0], R4 ;  /* 0x003db00401007387 */ /* 0x0001e80000100a00 */
[----:B0-----:R-:W2:Y:S01]  /*93aa0*/  LDL.LU.64 R4, [R1+0x140] ;  /* 0x0001400001047983 */ /* 0x001ea20000300a00 */
[----:B---3--:R-:W-:Y:S03]  /*93ab0*/  HMMA.16816.F32 R12, R16, R12, R8 ;  /* 0x0000000c100c723c */ /* 0x008fe60000001808 */
[----:B------:R-:W3:Y:S04]  /*93ac0*/  LDL.LU.64 R10, [R1+0x3f40] ;  /* 0x003f4000010a7983 */ /* 0x000ee80000300a00 */
[----:B------:R-:W3:-:S12]  /*93ad0*/  LDL.LU.64 R8, [R1+0x3f38] ;  /* 0x003f380001087983 */ /* 0x000ed80000300a00 */
[----:B------:R0:W-:Y:S04]  /*93ae0*/  STL.64 [R1+0x570], R12 ;  /* 0x0005700c01007387 */ /* 0x0001e80000100a00 */
[----:B------:R1:W-:Y:S04]  /*93af0*/  STL.64 [R1+0x578], R14 ;  /* 0x0005780e01007387 */ /* 0x0003e80000100a00 */
[----:B0-----:R-:W4:Y:S01]  /*93b00*/  LDL.LU.64 R12, [R1+0x3f30] ;  /* 0x003f3000010c7983 */ /* 0x001f220000300a00 */
[----:B-1----:R-:W-:Y:S02]  /*93b10*/  IMAD.MOV.U32 R14, RZ, RZ, R24 ;  /* 0x000000ffff0e7224 */ /* 0x002fe400078e0018 */
[----:B------:R-:W-:Y:S01]  /*93b20*/  IMAD.MOV.U32 R15, RZ, RZ, R25 ;  /* 0x000000ffff0f7224 */ /* 0x000fe200078e0019 */
[----:B------:R-:W2:Y:S01]  /*93b30*/  LDL.LU.64 R26, [R1+0x3f28] ;  /* 0x003f2800011a7983 */ /* 0x000ea20000300a00 */
[----:B---3--:R-:W-:Y:S03]  /*93b40*/  HMMA.16816.F32 R8, R16, R24, R8 ;  /* 0x000000181008723c */ /* 0x008fe60000001808 */
[----:B------:R-:W2:-:S15]  /*93b50*/  LDL.LU.64 R24, [R1+0x3f20] ;  /* 0x003f200001187983 */ /* 0x000e9e0000300a00 */
[----:B------:R-:W-:Y:S01]  /*93b60*/  NOP ;  /* 0x0000000000007918 */ /* 0x000fe20000000000 */
[----:B------:R0:W-:Y:S04]  /*93b70*/  STL [R1+0x564], R9 ;  /* 0x0005640901007387 */ /* 0x0001e80000100800 */
[----:B------:R-:W-:Y:S01]  /*93b80*/  STL.64 [R1+0x568], R10 ;  /* 0x0005680a01007387 */ /* 0x000fe20000100a00 */
[----:B------:R-:W-:-:S03]  /*93b90*/  IMAD.MOV.U32 R29, RZ, RZ, R8 ;  /* 0x000000ffff1d7224 */ /* 0x000fc600078e0008 */
[----:B0-----:R-:W2:Y:S04]  /*93ba0*/  LDL.LU.64 R8, [R1+0x3f18] ;  /* 0x003f180001087983 */ /* 0x001ea80000300a00 */
[----:B------:R-:W-:Y:S04]  /*93bb0*/  STL.64 [R1+0x3d68], R14 ;  /* 0x003d680e01007387 */ /* 0x000fe80000100a00 */
[----:B----4-:R0:W-:Y:S04]  /*93bc0*/  STL.64 [R1+0x3d60], R12 ;  /* 0x003d600c01007387 */ /* 0x0101e80000100a00 */
[----:B0-----:R-:W3:Y:S04]  /*93bd0*/  LDL.LU R12, [R1+0x540] ;  /* 0x00054000010c7983 */ /* 0x001ee80000300800 */
[----:B------:R-:W3:Y:S04]  /*93be0*/  LDL.LU R13, [R1+0x544] ;  /* 0x00054400010d7983 */ /* 0x000ee80000300800 */
[----:B------:R-:W3:Y:S04]  /*93bf0*/  LDL.LU R14, [R1+0x548] ;  /* 0x00054800010e7983 */ /* 0x000ee80000300800 */
[----:B------:R-:W3:Y:S04]  /*93c00*/  LDL.LU R15, [R1+0x54c] ;  /* 0x00054c00010f7983 */ /* 0x000ee80000300800 */
        /* <DEDUP_REMOVED lines=9> */
[----:B------:R-:W2:Y:S01]  /*93ca0*/  LDL.LU.64 R8, [R1+0x3f00] ;  /* 0x003f000001087983 */ /* 0x000ea20000300a00 */
[----:B---3--:R-:W-:Y:S01]  /*93cb0*/  HMMA.16816.F32 R12, R16, R4, R12 ;  /* 0x00000004100c723c */ /* 0x008fe2000000180c */
[----:B------:R-:W-:-:S02]  /*93cc0*/  IMAD.MOV.U32 R2, RZ, RZ, R4 ;  /* 0x000000ffff027224 */ /* 0x000fc400078e0004 */
[----:B------:R-:W-:Y:S01]  /*93cd0*/  IMAD.MOV.U32 R28, RZ, RZ, R5 ;  /* 0x000000ffff1c7224 */ /* 0x000fe200078e0005 */
[----:B------:R-:W-:Y:S04]  /*93ce0*/  STL.64 [R1+0x3dc8], R22 ;  /* 0x003dc81601007387 */ /* 0x000fe80000100a00 */
[----:B------:R-:W-:Y:S11]  /*93cf0*/  STL.64 [R1+0x3dc0], R20 ;  /* 0x003dc01401007387 */ /* 0x000ff60000100a00 */
[----:B------:R-:W-:Y:S04]  /*93d00*/  STL.64 [R1+0x540], R12 ;  /* 0x0005400c01007387 */ /* 0x000fe80000100a00 */
[----:B------:R-:W-:Y:S04]  /*93d10*/  STL.64 [R1+0x548], R14 ;  /* 0x0005480e01007387 */ /* 0x000fe80000100a00 */
[----:B------:R-:W-:Y:S04]  /*93d20*/  STL [R1+0x3c54], R28 ;  /* 0x003c541c01007387 */ /* 0x000fe80000100800 */
[----:B------:R-:W-:Y:S01]  /*93d30*/  STL [R1+0x3c50], R2 ;  /* 0x003c500201007387 */ /* 0x000fe20000100800 */
[----:B--2---:R-:W-:-:S15]  /*93d40*/  HMMA.16816.F32 R4, R16, R24, R8 ;  /* 0x000000181004723c */ /* 0x004fde0000001808 */
[----:B------:R-:W-:-:S04]  /*93d50*/  NOP ;  /* 0x0000000000007918 */ /* 0x000fc80000000000 */
[----:B------:R-:W-:Y:S04]  /*93d60*/  STL.64 [R1+0x530], R4 ;  /* 0x0005300401007387 */ /* 0x000fe80000100a00 */
[----:B------:R-:W-:Y:S04]  /*93d70*/  STL.64 [R1+0x538], R6 ;  /* 0x0005380601007387 */ /* 0x000fe80000100a00 */
[----:B------:R-:W2:Y:S04]  /*93d80*/  LDL.LU.64 R8, [R1+0x100] ;  /* 0x0001000001087983 */ /* 0x000ea80000300a00 */
[----:B--2---:R0:W-:Y:S04]  /*93d90*/  STL.64 [R1+0x3ed0], R8 ;  /* 0x003ed00801007387 */ /* 0x0041e80000100a00 */
[----:B0-----:R-:W2:Y:S04]  /*93da0*/  LDL.LU.64 R8, [R1+0x110] ;  /* 0x0001100001087983 */ /* 0x001ea80000300a00 */
[----:B--2---:R0:W-:Y:S04]  /*93db0*/  STL.64 [R1+0x3ee8], R8 ;  /* 0x003ee80801007387 */ /* 0x0041e80000100a00 */
[----:B0-----:R-:W2:Y:S04]  /*93dc0*/  LDL.LU.64 R8, [R1+0x120] ;  /* 0x0001200001087983 */ /* 0x001ea80000300a00 */
[----:B------:R-:W3:Y:S04]  /*93dd0*/  LDL.LU R20, [R1+0x4e0] ;  /* 0x0004e00001147983 */ /* 0x000ee80000300800 */
        /* <DEDUP_REMOVED lines=22> */
[----:B------:R-:W3:Y:S04]  /*93f40*/  LDL.LU R23, [R1+0x52c] ;  /* 0x00052c0001177983 */ /* 0x000ee80000300800 */
[----:B------:R-:W4:Y:S01]  /*93f50*/  LDL.LU.64 R12, [R1+0xe0] ;  /* 0x0000e000010c7983 */ /* 0x000f220000300a00 */
[----:B------:R-:W-:-:S02]  /*93f60*/  IMAD.MOV.U32 R0, RZ, RZ, R25 ;  /* 0x000000ffff007224 */ /* 0x000fc400078e0019 */
[----:B------:R-:W-:Y:S02]  /*93f70*/  IMAD.MOV.U32 R3, RZ, RZ, R24 ;  /* 0x000000ffff037224 */ /* 0x000fe400078e0018 */
[----:B--2---:R-:W-:Y:S02]  /*93f80*/  IMAD.MOV.U32 R2, RZ, RZ, R8 ;  /* 0x000000ffff027224 */ /* 0x004fe400078e0008 */
[----:B------:R-:W-:Y:S01]  /*93f90*/  IMAD.MOV.U32 R29, RZ, RZ, R9 ;  /* 0x000000ffff1d7224 */ /* 0x000fe200078e0009 */
[C---:B---3--:R-:W-:Y:S01]  /*93fa0*/  HMMA.16816.F32 R20, R16.reuse, R8, R20 ;  /* 0x000000081014723c */ /* 0x048fe20000001814 */
[----:B----4-:R0:W-:Y:S04]  /*93fb0*/  STL.64 [R1+0x3eb8], R12 ;  /* 0x003eb80c01007387 */ /* 0x0101e80000100a00 */
        /* <DEDUP_REMOVED lines=31> */
[----:B------:R-:W-:Y:S02]  /*941b0*/  IMAD.MOV.U32 R0, RZ, RZ, R9 ;  /* 0x000000ffff007224 */ /* 0x000fe400078e0009 */
[----:B------:R-:W4:-:S14]  /*941c0*/  LDL.LU.64 R8, [R1+0x3ec8] ;  /* 0x003ec80001087983 */ /* 0x000f1c0000300a00 */
[----:B------:R0:W-:Y:S04]  /*941d0*/  STL.64 [R1+0x500], R20 ;  /* 0x0005001401007387 */ /* 0x0001e80000100a00 */
[----:B0-----:R-:W2:Y:S01]  /*941e0*/  LDL.LU.64 R20, [R1+0x3ec0] ;  /* 0x003ec00001147983 */ /* 0x001ea20000300a00 */
[----:B------:R-:W-:Y:S02]  /*941f0*/  IMAD.MOV.U32 R11, RZ, RZ, R23 ;  /* 0x000000ffff0b7224 */ /* 0x000fe400078e0017 */
[----:B------:R-:W-:Y:S01]  /*94200*/  IMAD.MOV.U32 R10, RZ, RZ, R22 ;  /* 0x000000ffff0a7224 */ /* 0x000fe200078e0016 */
[----:B------:R-:W-:Y:S04]  /*94210*/  STL [R1+0x3c74], R0 ;  /* 0x003c740001007387 */ /* 0x000fe80000100800 */
[----:B------:R-:W-:Y:S04]  /*94220*/  STL [R1+0x3c70], R2 ;  /* 0x003c700201007387 */ /* 0x000fe80000100800 */
        /* <DEDUP_REMOVED lines=11> */
[----:B---3--:R-:W-:Y:S03]  /*942e0*/  HMMA.16816.F32 R4, R16, R24, R4 ;  /* 0x000000181004723c */ /* 0x008fe60000001804 */
[----:B------:R-:W-:Y:S04]  /*942f0*/  STL [R1+0x3c7c], R29 ;  /* 0x003c7c1d01007387 */ /* 0x000fe80000100800 */
[----:B------:R-:W-:-:S12]  /*94300*/  STL [R1+0x3c78], R3 ;  /* 0x003c780301007387 */ /* 0x000fd80000100800 */
[----:B------:R-:W-:Y:S02]  /*94310*/  IMAD.MOV.U32 R11, RZ, RZ, R6 ;  /* 0x000000ffff0b7224 */ /* 0x000fe400078e0006 */
[----:B------:R-:W-:Y:S01]  /*94320*/  IMAD.MOV.U32 R10, RZ, RZ, R7 ;  /* 0x000000ffff0a7224 */ /* 0x000fe200078e0007 */
[----:B--2---:R-:W-:Y:S01]  /*94330*/  HMMA.16816.F32 R20, R16, R12, R20 ;  /* 0x0000000c1014723c */ /* 0x004fe20000001814 */
[----:B------:R-:W-:Y:S02]  /*94340*/  IMAD.MOV.U32 R28, RZ, RZ, R13 ;  /* 0x000000ffff1c7224 */ /* 0x000fe400078e000d */
[----:B------:R-:W-:-:S15]  /*94350*/  IMAD.MOV.U32 R2, RZ, RZ, R12 ;  /* 0x000000ffff027224 */ /* 0x000fde00078e000c */
[----:B------:R-:W-:Y:S01]  /*94360*/  NOP ;  /* 0x0000000000007918 */ /* 0x000fe20000000000 */
[----:B------:R-:W-:Y:S04]  /*94370*/  STL.64 [R1+0x4e0], R20 ;  /* 0x0004e01401007387 */ /* 0x000fe80000100a00 */
[----:B------:R-:W-:Y:S04]  /*94380*/  STL.64 [R1+0x4e8], R22 ;  /* 0x0004e81601007387 */ /* 0x000fe80000100a00 */
[----:B------:R-:W-:Y:S04]  /*94390*/  STL [R1+0x3c84], R28 ;  /* 0x003c841c01007387 */ /* 0x000fe80000100800 */
[----:B------:R-:W-:Y:S04]  /*943a0*/  STL [R1+0x3c80], R2 ;  /* 0x003c800201007387 */ /* 0x000fe80000100800 */
[----:B------:R0:W-:Y:S04]  /*943b0*/  STL.64 [R1+0x4d0], R4 ;  /* 0x0004d00401007387 */ /* 0x0001e80000100a00 */
        /* <DEDUP_REMOVED lines=19> */
[----:B------:R-:W3:Y:S04]  /*944f0*/  LDL.LU R20, [R1+0x470] ;  /* 0x0004700001147983 */ /* 0x000ee80000300800 */
        /* <DEDUP_REMOVED lines=30> */
[----:B------:R-:W3:Y:S04]  /*946e0*/  LDL.LU.64 R24, [R1+0x60] ;  /* 0x0000600001187983 */ /* 0x000ee80000300a00 */
[----:B------:R-:W-:Y:S04]  /*946f0*/  STL.64 [R1+0x3d78], R10 ;  /* 0x003d780a01007387 */ /* 0x000fe80000100a00 */
[----:B----4-:R0:W-:Y:S01]  /*94700*/  STL.64 [R1+0x3d70], R8 ;  /* 0x003d700801007387 */ /* 0x0101e20000100a00 */
[----:B------:R-:W-:-:S02]  /*94710*/  IMAD.MOV.U32 R2, RZ, RZ, R4 ;  /* 0x000000ffff027224 */ /* 0x000fc400078e0004 */
[----:B------:R-:W-:Y:S01]  /*94720*/  IMAD.MOV.U32 R29, RZ, RZ, R5 ;  /* 0x000000ffff1d7224 */ /* 0x000fe200078e0005 */
[----:B0-----:R-:W4:Y:S04]  /*94730*/  LDL.LU.64 R8, [R1+0x80] ;  /* 0x0000800001087983 */ /* 0x001f280000300a00 */
[----:B------:R-:W-:Y:S04]  /*94740*/  STL [R1+0x3c8c], R0 ;  /* 0x003c8c0001007387 */ /* 0x000fe80000100800 */
[----:B------:R-:W-:Y:S01]  /*94750*/  STL [R1+0x3c88], R3 ;  /* 0x003c880301007387 */ /* 0x000fe20000100800 */
        /* <DEDUP_REMOVED lines=37> */
[----:B0-----:R-:W3:Y:S04]  /*949b0*/  LDL.LU.64 R22, [R1+0x3e58] ;  /* 0x003e580001167983 */ /* 0x001ee80000300a00 */
[----:B------:R-:W3:Y:S04]  /*949c0*/  LDL.LU.64 R20, [R1+0x3e50] ;  /* 0x003e500001147983 */ /* 0x000ee80000300a00 */
[----:B------:R-:W4:Y:S04]  /*949d0*/  LDL.LU.64 R6, [R1+0x3e48] ;  /* 0x003e480001067983 */ /* 0x000f280000300a00 */
[----:B------:R-:W4:Y:S04]  /*949e0*/  LDL.LU.64 R4, [R1+0x3e40] ;  /* 0x003e400001047983 */ /* 0x000f280000300a00 */
[----:B------:R-:W-:Y:S04]  /*949f0*/  STL [R1+0x3cac], R29 ;  /* 0x003cac1d01007387 */ /* 0x000fe80000100800 */
[----:B------:R-:W-:Y:S01]  /*94a00*/  STL [R1+0x3ca8], R3 ;  /* 0x003ca80301007387 */ /* 0x000fe20000100800 */
[----:B----4-:R-:W-:-:S15]  /*94a10*/  HMMA.16816.F32 R4, R16, R8, R4 ;  /* 0x000000081004723c */ /* 0x010fde0000001804 */
[----:B------:R-:W-:-:S04]  /*94a20*/  NOP ;  /* 0x0000000000007918 */ /* 0x000fc80000000000 */
[----:B------:R-:W-:Y:S04]  /*94a30*/  STL.64 [R1+0x480], R4 ;  /* 0x0004800401007387 */ /* 0x000fe80000100a00 */
[----:B------:R0:W-:Y:S04]  /*94a40*/  STL.64 [R1+0x488], R6 ;  /* 0x0004880601007387 */ /* 0x0001e80000100a00 */
[----:B0-----:R-:W2:Y:S04]  /*94a50*/  LDL.LU.64 R6, [R1+0x3e38] ;  /* 0x003e380001067983 */ /* 0x001ea80000300a00 */
[----:B------:R-:W2:Y:S01]  /*94a60*/  LDL.LU.64 R4, [R1+0x3e30] ;  /* 0x003e300001047983 */ /* 0x000ea20000300a00 */
[----:B------:R-:W-:-:S02]  /*94a70*/  IMAD.MOV.U32 R2, RZ, RZ, R8 ;  /* 0x000000ffff027224 */ /* 0x000fc400078e0008 */
[----:B------:R-:W-:Y:S02]  /*94a80*/  IMAD.MOV.U32 R28, RZ, RZ, R9 ;  /* 0x000000ffff1c7224 */ /* 0x000fe400078e0009 */
[C---:B---3--:R-:W-:Y:S01]  /*94a90*/  HMMA.16816.F32 R8, R16.reuse, R12, R20 ;  /* 0x0000000c1008723c */ /* 0x048fe20000001814 */
[----:B------:R-:W-:Y:S02]  /*94aa0*/  IMAD.MOV.U32 R0, RZ, RZ, R13 ;  /* 0x000000ffff007224 */ /* 0x000fe400078e000d */
[----:B------:R-:W-:Y:S01]  /*94ab0*/  IMAD.MOV.U32 R3, RZ, RZ, R12 ;  /* 0x000000ffff037224 */ /* 0x000fe200078e000c */
[----:B------:R-:W-:Y:S04]  /*94ac0*/  STL [R1+0x3cb4], R28 ;  /* 0x003cb41c01007387 */ /* 0x000fe80000100800 */
[----:B------:R-:W-:Y:S11]  /*94ad0*/  STL [R1+0x3cb0], R2 ;  /* 0x003cb00201007387 */ /* 0x000ff60000100800 */
[----:B------:R-:W-:Y:S04]  /*94ae0*/  STL.64 [R1+0x470], R8 ;  /* 0x0004700801007387 */ /* 0x000fe80000100a00 */
[----:B------:R-:W-:Y:S04]  /*94af0*/  STL.64 [R1+0x478], R10 ;  /* 0x0004780a01007387 */ /* 0x000fe80000100a00 */
[----:B------:R-:W-:Y:S04]  /*94b00*/  STL [R1+0x3cbc], R0 ;  /* 0x003cbc0001007387 */ /* 0x000fe80000100800 */
[----:B------:R-:W-:Y:S01]  /*94b10*/  STL [R1+0x3cb8], R3 ;  /* 0x003cb80301007387 */ /* 0x000fe20000100800 */
[----:B--2---:R-:W-:-:S15]  /*94b20*/  HMMA.16816.F32 R4, R16, R24, R4 ;  /* 0x000000181004723c */ /* 0x004fde0000001804 */
[----:B------:R-:W-:-:S04]  /*94b30*/  NOP ;  /* 0x0000000000007918 */ /* 0x000fc80000000000 */
[----:B------:R0:W-:Y:S04]  /*94b40*/  STL.64 [R1+0x460], R4 ;  /* 0x0004600401007387 */ /* 0x0001e80000100a00 */
[----:B------:R1:W-:Y:S04]  /*94b50*/  STL.64 [R1+0x468], R6 ;  /* 0x0004680601007387 */ /* 0x0003e80000100a00 */
[----:B0-----:R-:W2:Y:S04]  /*94b60*/  LDL.LU R4, [R1+0x400] ;  /* 0x0004000001047983 */ /* 0x001ea80000300800 */
[----:B------:R-:W2:Y:S04]  /*94b70*/  LDL.LU R5, [R1+0x404] ;  /* 0x0004040001057983 */ /* 0x000ea80000300800 */
[----:B-1----:R-:W3:Y:S04]  /*94b80*/  LDL.LU R6, [R1+0x408] ;  /* 0x0004080001067983 */ /* 0x002ee80000300800 */
[----:B------:R-:W3:Y:S04]  /*94b90*/  LDL.LU R7, [R1+0x40c] ;  /* 0x00040c0001077983 */ /* 0x000ee80000300800 */
[----:B------:R-:W4:Y:S04]  /*94ba0*/  LDL.LU.64 R12, [R1+0x40] ;  /* 0x00004000010c7983 */ /* 0x000f280000300a00 */
        /* <DEDUP_REMOVED lines=14> */
[----:B0-----:R-:W2:Y:S04]  /*94c90*/  LDL.LU R4, [R1+0x440] ;  /* 0x0004400001047983 */ /* 0x001ea80000300800 */
[----:B------:R-:W2:Y:S04]  /*94ca0*/  LDL.LU R5, [R1+0x444] ;  /* 0x0004440001057983 */ /* 0x000ea80000300800 */
[----:B------:R-:W3:Y:S04]  /*94cb0*/  LDL.LU R6, [R1+0x448] ;  /* 0x0004480001067983 */ /* 0x000ee80000300800 */
[----:B------:R-:W3:Y:S04]  /*94cc0*/  LDL.LU R7, [R1+0x44c] ;  /* 0x00044c0001077983 */ /* 0x000ee80000300800 */
[----:B---3--:R-:W-:Y:S04]  /*94cd0*/  STL.64 [R1+0x3e28], R6 ;  /* 0x003e280601007387 */ /* 0x008fe80000100a00 */
[----:B--2---:R0:W-:Y:S04]  /*94ce0*/  STL.64 [R1+0x3e20], R4 ;  /* 0x003e200401007387 */ /* 0x0041e80000100a00 */
[----:B0-----:R-:W4:Y:S04]  /*94cf0*/  LDL.LU R4, [R1+0x450] ;  /* 0x0004500001047983 */ /* 0x001f280000300800 */
[----:B------:R-:W4:Y:S04]  /*94d00*/  LDL.LU R5, [R1+0x454] ;  /* 0x0004540001057983 */ /* 0x000f280000300800 */
[----:B------:R-:W4:Y:S04]  /*94d10*/  LDL.LU R6, [R1+0x458] ;  /* 0x0004580001067983 */ /* 0x000f280000300800 */
[----:B------:R-:W4:Y:S04]  /*94d20*/  LDL.LU R7, [R1+0x45c] ;  /* 0x00045c0001077983 */ /* 0x000f280000300800 */
[----:B------:R-:W2:Y:S04]  /*94d30*/  LDL.LU.64 R20, [R1+0x10] ;  /* 0x0000100001147983 */ /* 0x000ea80000300a00 */
[----:B--2---:R0:W-:Y:S04]  /*94d40*/  STL.64 [R1+0x3df0], R20 ;  /* 0x003df01401007387 */ /* 0x0041e80000100a00 */
[----:B0-----:R-:W2:Y:S04]  /*94d50*/  LDL.LU R20, [R1+0x420] ;  /* 0x0004200001147983 */ /* 0x001ea80000300800 */
[----:B------:R-:W2:Y:S04]  /*94d60*/  LDL.LU R21, [R1+0x424] ;  /* 0x0004240001157983 */ /* 0x000ea80000300800 */
[----:B------:R-:W3:Y:S04]  /*94d70*/  LDL.LU R22, [R1+0x428] ;  /* 0x0004280001167983 */ /* 0x000ee80000300800 */
[----:B------:R-:W3:Y:S01]  /*94d80*/  LDL.LU R23, [R1+0x42c] ;  /* 0x00042c0001177983 */ /* 0x000ee20000300800 */
[----:B----4-:R-:W-:Y:S01]  /*94d90*/  HMMA.16816.F32 R4, R16, R12, R4 ;  /* 0x0000000c1004723c */ /* 0x010fe20000001804 */
[----:B------:R-:W-:-:S02]  /*94da0*/  IMAD.MOV.U32 R2, RZ, RZ, R24 ;  /* 0x000000ffff027224 */ /* 0x000fc400078e0018 */
[----:B------:R-:W-:Y:S02]  /*94db0*/  IMAD.MOV.U32 R29, RZ, RZ, R25 ;  /* 0x000000ffff1d7224 */ /* 0x000fe400078e0019 */
        /* <DEDUP_REMOVED lines=8> */
[----:B------:R-:W3:Y:S04]  /*94e40*/  LDL.LU.64 R24, [R1] ;  /* 0x0000000001187983 */ /* 0x000ee80000300a00 */
[----:B------:R-:W4:Y:S04]  /*94e50*/  LDL.LU R8, [R1+0x3f0] ;  /* 0x0003f00001087983 */ /* 0x000f280000300800 */
[----:B------:R-:W4:Y:S04]  /*94e60*/  LDL.LU R9, [R1+0x3f4] ;  /* 0x0003f40001097983 */ /* 0x000f280000300800 */
[----:B------:R-:W4:Y:S04]  /*94e70*/  LDL.LU R10, [R1+0x3f8] ;  /* 0x0003f800010a7983 */ /* 0x000f280000300800 */
[----:B------:R-:W4:Y:S04]  /*94e80*/  LDL.LU R11, [R1+0x3fc] ;  /* 0x0003fc00010b7983 */ /* 0x000f280000300800 */
        /* <DEDUP_REMOVED lines=11> */
[----:B------:R0:W-:Y:S04]  /*94f40*/  STL.64 [R1+0x440], R4 ;  /* 0x0004400401007387 */ /* 0x0001e80000100a00 */
[----:B------:R-:W-:Y:S04]  /*94f50*/  STL.64 [R1+0x448], R6 ;  /* 0x0004480601007387 */ /* 0x000fe80000100a00 */
[----:B0-----:R-:W2:Y:S01]  /*94f60*/  LDL.LU.64 R4, [R1+0x3e10] ;  /* 0x003e100001047983 */ /* 0x001ea20000300a00 */
[----:B------:R-:W-:Y:S02]  /*94f70*/  IMAD.MOV.U32 R2, RZ, RZ, R12 ;  /* 0x000000ffff027224 */ /* 0x000fe400078e000c */
[----:B------:R-:W-:Y:S01]  /*94f80*/  IMAD.MOV.U32 R0, RZ, RZ, R13 ;  /* 0x000000ffff007224 */ /* 0x000fe200078e000d */
[----:B------:R-:W3:Y:S04]  /*94f90*/  LDL.LU R12, [R1+0x3e0] ;  /* 0x0003e000010c7983 */ /* 0x000ee80000300800 */
[----:B------:R-:W3:Y:S04]  /*94fa0*/  LDL.LU R13, [R1+0x3e4] ;  /* 0x0003e400010d7983 */ /* 0x000ee80000300800 */
[----:B------:R-:W3:Y:S04]  /*94fb0*/  LDL.LU R14, [R1+0x3e8] ;  /* 0x0003e800010e7983 */ /* 0x000ee80000300800 */
        /* <DEDUP_REMOVED lines=32> */
[----:B------:R-:W4:Y:S04]  /*951c0*/  LDL.LU.64 R22, [R1+0x3dc8] ;  /* 0x003dc80001167983 */ /* 0x000f280000300a00 */
[----:B------:R-:W4:Y:S01]  /*951d0*/  LDL.LU.64 R20, [R1+0x3dc0] ;  /* 0x003dc00001147983 */ /* 0x000f220000300a00 */
[----:B---3--:R-:W-:Y:S02]  /*951e0*/  IMAD.MOV.U32 R2, RZ, RZ, R24 ;  /* 0x000000ffff027224 */ /* 0x008fe400078e0018 */
[----:B------:R-:W-:Y:S01]  /*951f0*/  IMAD.MOV.U32 R29, RZ, RZ, R25 ;  /* 0x000000ffff1d7224 */ /* 0x000fe200078e0019 */
[----:B--2---:R-:W-:-:S15]  /*95200*/  HMMA.16816.F32 R4, R16, R24, R4 ;  /* 0x000000181004723c */ /* 0x004fde0000001804 */
[----:B------:R-:W-:-:S04]  /*95210*/  NOP ;  /* 0x0000000000007918 */ /* 0x000fc80000000000 */
[----:B------:R-:W-:Y:S04]  /*95220*/  STL.64 [R1+0x400], R4 ;  /* 0x0004000401007387 */ /* 0x000fe80000100a00 */
[----:B------:R0:W-:Y:S04]  /*95230*/  STL.64 [R1+0x408], R6 ;  /* 0x0004080601007387 */ /* 0x0001e80000100a00 */
[----:B0-----:R-:W2:Y:S04]  /*95240*/  LDL.LU.64 R6, [R1+0x3db8] ;  /* 0x003db80001067983 */ /* 0x001ea80000300a00 */
[----:B------:R-:W3:Y:S04]  /*95250*/  LDL.LU.64 R4, [R1+0x3db0] ;  /* 0x003db00001047983 */ /* 0x000ee80000300a00 */
[----:B------:R-:W2:Y:S04]  /*95260*/  LDL.LU.64 R26, [R1+0x3da8] ;  /* 0x003da800011a7983 */ /* 0x000ea80000300a00 */
[----:B------:R-:W4:Y:S02]  /*95270*/  LDL.LU.64 R24, [R1+0x3da0] ;  /* 0x003da00001187983 */ /* 0x000f240000300a00 */
[----:B----4-:R-:W-:Y:S02]  /*95280*/  HMMA.16816.F32 R8, R16, R24, R8 ;  /* 0x000000181008723c */ /* 0x010fe40000001808 */
[----:B--2---:R-:W-:Y:S04]  /*95290*/  STL.64 [R1+0x3a58], R26 ;  /* 0x003a581a01007387 */ /* 0x004fe80000100a00 */
[----:B------:R0:W-:Y:S02]  /*952a0*/  STL.64 [R1+0x3a50], R24 ;  /* 0x003a501801007387 */ /* 0x0001e40000100a00 */
[----:B0-----:R-:W-:-:S02]  /*952b0*/  IMAD.MOV.U32 R24, RZ, RZ, R20 ;  /* 0x000000ffff187224 */ /* 0x001fc400078e0014 */
[----:B------:R-:W-:-:S09]  /*952c0*/  IMAD.MOV.U32 R25, RZ, RZ, R21 ;  /* 0x000000ffff197224 */ /* 0x000fd200078e0015 */
[----:B------:R-:W-:Y:S04]  /*952d0*/  STL.64 [R1+0x3f0], R8 ;  /* 0x0003f00801007387 */ /* 0x000fe80000100a00 */
[----:B------:R-:W-:Y:S04]  /*952e0*/  STL.64 [R1+0x3f8], R10 ;  /* 0x0003f80a01007387 */ /* 0x000fe80000100a00 */
[----:B------:R-:W2:Y:S04]  /*952f0*/  LDL.LU R20, [R1+0x3d9c] ;  /* 0x003d9c0001147983 */ /* 0x000ea80000300800 */
[----:B------:R-:W2:Y:S04]  /*95300*/  LDL.LU R21, [R1+0x3d98] ;  /* 0x003d980001157983 */ /* 0x000ea80000300800 */
[----:B------:R0:W-:Y:S04]  /*95310*/  STL.64 [R1+0x3ce8], R24 ;  /* 0x003ce81801007387 */ /* 0x0001e80000100a00 */
[----:B0-----:R-:W4:Y:S04]  /*95320*/  LDL.LU R24, [R1+0x370] ;  /* 0x0003700001187983 */ /* 0x001f280000300800 */
[----:B------:R-:W4:Y:S04]  /*95330*/  LDL.LU R25, [R1+0x374] ;  /* 0x0003740001197983 */ /* 0x000f280000300800 */
[----:B------:R-:W2:Y:S04]  /*95340*/  LDL.LU R26, [R1+0x378] ;  /* 0x00037800011a7983 */ /* 0x000ea80000300800 */
[----:B------:R-:W2:Y:S04]  /*95350*/  LDL.LU R27, [R1+0x37c] ;  /* 0x00037c00011b7983 */ /* 0x000ea80000300800 */
[----:B--2---:R-:W-:Y:S04]  /*95360*/  STL.64 [R1+0x3cf8], R26 ;  /* 0x003cf81a01007387 */ /* 0x004fe80000100a00 */
[----:B----4-:R3:W-:Y:S02]  /*95370*/  STL.64 [R1+0x3cf0], R24 ;  /* 0x003cf01801007387 */ /* 0x0107e40000100a00 */
[----:B---3--:R-:W-:-:S02]  /*95380*/  IMAD.MOV.U32 R24, RZ, RZ, R4 ;  /* 0x000000ffff187224 */ /* 0x008fc400078e0004 */
[----:B------:R-:W-:Y:S01]  /*95390*/  IMAD.MOV.U32 R25, RZ, RZ, R5 ;  /* 0x000000ffff197224 */ /* 0x000fe200078e0005 */
[----:B------:R-:W2:Y:S04]  /*953a0*/  LDL.LU R4, [R1+0x3d94] ;  /* 0x003d940001047983 */ /* 0x000ea80000300800 */
[----:B------:R-:W3:Y:S01]  /*953b0*/  LDL.LU R5, [R1+0x3d90] ;  /* 0x003d900001057983 */ /* 0x000ee20000300800 */
[----:B------:R-:W-:Y:S03]  /*953c0*/  HMMA.16816.F32 R8, R16, R20, R12 ;  /* 0x000000141008723c */ /* 0x000fe6000000180c */
[----:B------:R0:W-:Y:S02]  /*953d0*/  STL.64 [R1+0x3d10], R24 ;  /* 0x003d101801007387 */ /* 0x0001e40000100a00 */
[----:B0-----:R-:W-:-:S02]  /*953e0*/  IMAD.MOV.U32 R24, RZ, RZ, R6 ;  /* 0x000000ffff187224 */ /* 0x001fc400078e0006 */
[----:B------:R-:W-:Y:S01]  /*953f0*/  IMAD.MOV.U32 R25, RZ, RZ, R7 ;  /* 0x000000ffff197224 */ /* 0x000fe200078e0007 */
[----:B------:R-:W4:Y:S11]  /*95400*/  LDL.LU R6, [R1+0x3d8c] ;  /* 0x003d8c0001067983 */ /* 0x000f360000300800 */
[----:B------:R-:W-:Y:S04]  /*95410*/  STL.64 [R1+0x3e0], R8 ;  /* 0x0003e00801007387 */ /* 0x000fe80000100a00 */
[----:B------:R-:W-:Y:S04]  /*95420*/  STL.64 [R1+0x3e8], R10 ;  /* 0x0003e80a01007387 */ /* 0x000fe80000100a00 */
[----:B------:R-:W4:Y:S04]  /*95430*/  LDL.LU R7, [R1+0x3d88] ;  /* 0x003d880001077983 */ /* 0x000f280000300800 */
[----:B------:R2:W-:Y:S02]  /*95440*/  STL.64 [R1+0x3d28], R24 ;  /* 0x003d281801007387 */ /* 0x0005e40000100a00 */
[----:B--2---:R-:W-:-:S02]  /*95450*/  IMAD.MOV.U32 R24, RZ, RZ, R4 ;  /* 0x000000ffff187224 */ /* 0x004fc400078e0004 */
[----:B---3--:R-:W-:Y:S01]  /*95460*/  IMAD.MOV.U32 R25, RZ, RZ, R5 ;  /* 0x000000ffff197224 */ /* 0x008fe200078e0005 */
[----:B------:R-:W2:Y:S04]  /*95470*/  LDL.LU R4, [R1+0x3d84] ;  /* 0x003d840001047983 */ /* 0x000ea80000300800 */
[----:B------:R-:W2:Y:S04]  /*95480*/  LDL.LU R5, [R1+0x3d80] ;  /* 0x003d800001057983 */ /* 0x000ea80000300800 */
[----:B------:R-:W3:Y:S04]  /*95490*/  LDL.LU R12, [R1+0x3c0] ;  /* 0x0003c000010c7983 */ /* 0x000ee80000300800 */
[----:B------:R-:W3:Y:S04]  /*954a0*/  LDL.LU R13, [R1+0x3c4] ;  /* 0x0003c400010d7983 */ /* 0x000ee80000300800 */
[----:B------:R-:W3:Y:S04]  /*954b0*/  LDL.LU R14, [R1+0x3c8] ;  /* 0x0003c800010e7983 */ /* 0x000ee80000300800 */
[----:B------:R-:W3:Y:S04]  /*954c0*/  LDL.LU R15, [R1+0x3cc] ;  /* 0x0003cc00010f7983 */ /* 0x000ee80000300800 */
[----:B------:R-:W2:Y:S04]  /*954d0*/  LDL.LU R8, [R1+0x3d0] ;  /* 0x0003d00001087983 */ /* 0x000ea80000300800 */
[----:B------:R-:W2:Y:S04]  /*954e0*/  LDL.LU R9, [R1+0x3d4] ;  /* 0x0003d40001097983 */ /* 0x000ea80000300800 */
[----:B------:R-:W2:Y:S04]  /*954f0*/  LDL.LU R10, [R1+0x3d8] ;  /* 0x0003d800010a7983 */ /* 0x000ea80000300800 */
[----:B------:R-:W2:Y:S04]  /*95500*/  LDL.LU R11, [R1+0x3dc] ;  /* 0x0003dc00010b7983 */ /* 0x000ea80000300800 */
[----:B------:R-:W-:Y:S04]  /*95510*/  STL.64 [R1+0x3d40], R24 ;  /* 0x003d401801007387 */ /* 0x000fe80000100a00 */
[----:B------:R-:W-:Y:S04]  /*95520*/  STL.64 [R1+0x3a48], R22 ;  /* 0x003a481601007387 */ /* 0x000fe80000100a00 */
        /* <DEDUP_REMOVED lines=16> */
[----:B------:R-:W2:Y:S01]  /*95630*/  LDL.LU R23, [R1+0x39c] ;  /* 0x00039c0001177983 */ /* 0x000ea20000300800 */
[C---:B------:R-:W-:Y:S03]  /*95640*/  HMMA.16816.F32 R8, R16.reuse, R4, R8 ;  /* 0x000000041008723c */ /* 0x040fe60000001808 */
        /* <DEDUP_REMOVED lines=14> */
[----:B0-----:R-:W2:Y:S04]  /*95730*/  LDL.LU.64 R10, [R1+0x3d78] ;  /* 0x003d7800010a7983 */ /* 0x001ea80000300a00 */
[----:B------:R-:W3:Y:S02]  /*95740*/  LDL.LU.64 R8, [R1+0x3d70] ;  /* 0x003d700001087983 */ /* 0x000ee40000300a00 */
[----:B---3--:R-:W-:Y:S02]  /*95750*/  HMMA.16816.F32 R16, R16, R8, R12 ;  /* 0x000000081010723c */ /* 0x008fe4000000180c */
[----:B------:R-:W3:Y:S04]  /*95760*/  LDL.LU.64 R14, [R1+0x3d68] ;  /* 0x003d6800010e7983 */ /* 0x000ee80000300a00 */
[----:B------:R-:W2:-:S13]  /*95770*/  LDL.LU.64 R12, [R1+0x3d60] ;  /* 0x003d6000010c7983 */ /* 0x000e9a0000300a00 */
[----:B------:R3:W-:Y:S02]  /*95780*/  STL.64 [R1+0x3c0], R16 ;  /* 0x0003c01001007387 */ /* 0x0007e40000100a00 */
[----:B---3--:R-:W-:Y:S02]  /*95790*/  IMAD.MOV.U32 R16, RZ, RZ, R14 ;  /* 0x000000ffff107224 */ /* 0x008fe400078e000e */
[----:B------:R-:W-:Y:S01]  /*957a0*/  IMAD.MOV.U32 R17, RZ, RZ, R15 ;  /* 0x000000ffff117224 */ /* 0x000fe200078e000f */
[----:B------:R-:W3:Y:S04]  /*957b0*/  LDL.LU R14, [R1+0x3d5c] ;  /* 0x003d5c00010e7983 */ /* 0x000ee80000300800 */
[----:B------:R-:W3:Y:S01]  /*957c0*/  LDL.LU R15, [R1+0x3d58] ;  /* 0x003d5800010f7983 */ /* 0x000ee20000300800 */
[----:B----4-:R-:W-:-:S02]  /*957d0*/  IMAD.MOV.U32 R24, RZ, RZ, R7 ;  /* 0x000000ffff187224 */ /* 0x010fc400078e0007 */
[----:B------:R-:W-:Y:S02]  /*957e0*/  IMAD.MOV.U32 R25, RZ, RZ, R6 ;  /* 0x000000ffff197224 */ /* 0x000fe400078e0006 */
[----:B------:R-:W-:Y:S02]  /*957f0*/  IMAD.MOV.U32 R6, RZ, RZ, R18 ;  /* 0x000000ffff067224 */ /* 0x000fe400078e0012 */
[----:B------:R-:W-:-:S05]  /*95800*/  IMAD.MOV.U32 R7, RZ, RZ, R19 ;  /* 0x000000ffff077224 */ /* 0x000fca00078e0013 */
[----:B------:R-:W-:Y:S04]  /*95810*/  STL.64 [R1+0x3a68], R6 ;  /* 0x003a680601007387 */ /* 0x000fe80000100a00 */
[----:B------:R0:W-:Y:S04]  /*95820*/  STL.64 [R1+0x3a60], R4 ;  /* 0x003a600401007387 */ /* 0x0001e80000100a00 */
[----:B0-----:R-:W4:Y:S04]  /*95830*/  LDL.LU R4, [R1+0x360] ;  /* 0x0003600001047983 */ /* 0x001f280000300800 */
[----:B------:R-:W4:Y:S04]  /*95840*/  LDL.LU R5, [R1+0x364] ;  /* 0x0003640001057983 */ /* 0x000f280000300800 */
[----:B------:R-:W4:Y:S04]  /*95850*/  LDL.LU R6, [R1+0x368] ;  /* 0x0003680001067983 */ /* 0x000f280000300800 */
[----:B------:R-:W4:Y:S04]  /*95860*/  LDL.LU R7, [R1+0x36c] ;  /* 0x00036c0001077983 */ /* 0x000f280000300800 */
[----:B--2---:R-:W-:Y:S04]  /*95870*/  STL.64 [R1+0x3a38], R10 ;  /* 0x003a380a01007387 */ /* 0x004fe80000100a00 */
[----:B------:R0:W-:Y:S04]  /*95880*/  STL.64 [R1+0x3a30], R8 ;  /* 0x003a300801007387 */ /* 0x0001e80000100a00 */
[----:B0-----:R-:W2:Y:S04]  /*95890*/  LDL.LU R8, [R1+0x170] ;  /* 0x0001700001087983 */ /* 0x001ea80000300800 */
[----:B------:R-:W2:Y:S01]  /*958a0*/  LDL.LU R9, [R1+0x174] ;  /* 0x0001740001097983 */ /* 0x000ea20000300800 */
[----:B---3--:R-:W-:Y:S03]  /*958b0*/  HMMA.16816.F32 R24, R12, R24, R20 ;  /* 0x000000180c18723c */ /* 0x008fe60000001814 */
[----:B------:R-:W3:Y:S04]  /*958c0*/  LDL.LU.64 R22, [R1+0x3d50] ;  /* 0x003d500001167983 */ /* 0x000ee80000300a00 */
[----:B------:R-:W3:-:S12]  /*958d0*/  LDL.LU.64 R20, [R1+0x3d48] ;  /* 0x003d480001147983 */ /* 0x000ed80000300a00 */
[----:B------:R0:W-:Y:S04]  /*958e0*/  STL.64 [R1+0x3b0], R24 ;  /* 0x0003b01801007387 */ /* 0x0001e80000100a00 */
[----:B------:R3:W-:Y:S04]  /*958f0*/  STL.64 [R1+0x3b8], R26 ;  /* 0x0003b81a01007387 */ /* 0x0007e80000100a00 */
[----:B0-----:R-:W3:Y:S02]  /*95900*/  LDL.LU.64 R24, [R1+0x3d40] ;  /* 0x003d400001187983 */ /* 0x001ee40000300a00 */
[----:B---3--:R-:W-:Y:S02]  /*95910*/  HMMA.16816.F32 R24, R12, R24, R20 ;  /* 0x000000180c18723c */ /* 0x008fe40000001814 */
[----:B------:R-:W3:Y:S04]  /*95920*/  LDL.LU.64 R22, [R1+0x3d38] ;  /* 0x003d380001167983 */ /* 0x000ee80000300a00 */
[----:B------:R-:W3:-:S13]  /*95930*/  LDL.LU.64 R20, [R1+0x3d30] ;  /* 0x003d300001147983 */ /* 0x000eda0000300a00 */
        /* <DEDUP_REMOVED lines=12> */
[----:B------:R-:W-:Y:S04]  /*95a00*/  STL.64 [R1+0x380], R24 ;  /* 0x0003801801007387 */ /* 0x000fe80000100a00 */
[----:B------:R0:W-:Y:S04]  /*95a10*/  STL.64 [R1+0x388], R26 ;  /* 0x0003881a01007387 */ /* 0x0001e80000100a00 */
[----:B0-----:R-:W2:Y:S04]  /*95a20*/  LDL.LU.64 R26, [R1+0x3cf8] ;  /* 0x003cf800011a7983 */ /* 0x001ea80000300a00 */
[----:B------:R-:W2:Y:S02]  /*95a30*/  LDL.LU.64 R24, [R1+0x3cf0] ;  /* 0x003cf00001187983 */ /* 0x000ea40000300a00 */
[----:B--2---:R-:W-:Y:S02]  /*95a40*/  HMMA.16816.F32 R8, R12, R8, R24 ;  /* 0x000000080c08723c */ /* 0x004fe40000001818 */
[----:B------:R-:W3:-:S15]  /*95a50*/  LDL.LU.64 R24, [R1+0x3ce8] ;  /* 0x003ce80001187983 */ /* 0x000ede0000300a00 */
[----:B------:R-:W-:Y:S02]  /*95a60*/  NOP ;  /* 0x0000000000007918 */ /* 0x000fe40000000000 */
[----:B------:R-:W-:Y:S04]  /*95a70*/  STL.64 [R1+0x370], R8 ;  /* 0x0003700801007387 */ /* 0x000fe80000100a00 */
[----:B------:R4:W-:Y:S02]  /*95a80*/  STL.64 [R1+0x378], R10 ;  /* 0x0003780a01007387 */ /* 0x0009e40000100a00 */
[----:B----4-:R-:W-:-:S15]  /*95a90*/  HMMA.16816.F32 R8, R12, R16, R4 ;  /* 0x000000100c08723c */ /* 0x010fde0000001804 */
[----:B------:R-:W-:-:S04]  /*95aa0*/  NOP ;  /* 0x0000000000007918 */ /* 0x000fc80000000000 */
[----:B------:R-:W-:Y:S04]  /*95ab0*/  STL.64 [R1+0x360], R8 ;  /* 0x0003600801007387 */ /* 0x000fe80000100a00 */
[----:B------:R-:W-:Y:S01]  /*95ac0*/  STL.64 [R1+0x368], R10 ;  /* 0x0003680a01007387 */ /* 0x000fe20000100a00 */
[----:B---3--:R-:W-:Y:S01]  /*95ad0*/  HMMA.16816.F32 R4, R12, R24, R20 ;  /* 0x000000180c04723c */ /* 0x008fe20000001814 */
        /* <DEDUP_REMOVED lines=109> */
[----:B------:R-:W-:-:S02]  /*961b0*/  IMAD.MOV.U32 R24, RZ, RZ, R3 ;  /* 0x000000ffff187224 */ /* 0x000fc400078e0003 */
[----:B------:R-:W-:Y:S01]  /*961c0*/  IMAD.MOV.U32 R25, RZ, RZ, R28 ;  /* 0x000000ffff197224 */ /* 0x000fe200078e001c */
[----:B------:R-:W2:Y:S04]  /*961d0*/  LDL.LU R3, [R1+0x3c88] ;  /* 0x003c880001037983 */ /* 0x000ea80000300800 */
[----:B------:R-:W2:Y:S04]  /*961e0*/  LDL.LU R28, [R1+0x3c84] ;  /* 0x003c8400011c7983 */ /* 0x000ea80000300800 */
[----:B------:R4:W-:Y:S02]  /*961f0*/  STL.64 [R1+0x3b78], R24 ;  /* 0x003b781801007387 */ /* 0x0009e40000100a00 */
        /* <DEDUP_REMOVED lines=74> */
[----:B------:R-:W2:Y:S01]  /*966a0*/  LDL.LU R0, [R1+0x3c44] ;  /* 0x003c440001007983 */ /* 0x000ea20000300800 */
[----:B----4-:R-:W-:Y:S02]  /*966b0*/  IMAD.MOV.U32 R16, RZ, RZ, R2 ;  /* 0x000000ffff107224 */ /* 0x010fe400078e0002 */
[----:B------:R-:W-:Y:S01]  /*966c0*/  IMAD.MOV.U32 R17, RZ, RZ, R28 ;  /* 0x000000ffff117224 */ /* 0x000fe200078e001c */
[----:B------:R-:W4:Y:S04]  /*966d0*/  LDL.LU R2, [R1+0x3c40] ;  /* 0x003c400001027983 */ /* 0x000f280000300800 */
[----:B------:R-:W4:Y:S04]  /*966e0*/  LDL.LU R28, [R1+0x3c3c] ;  /* 0x003c3c00011c7983 */ /* 0x000f280000300800 */
[----:B------:R-:W4:Y:S04]  /*966f0*/  LDL.LU R8, [R1+0x340] ;  /* 0x0003400001087983 */ /* 0x000f280000300800 */
[----:B------:R-:W4:Y:S04]  /*96700*/  LDL.LU R9, [R1+0x344] ;  /* 0x0003440001097983 */ /* 0x000f280000300800 */
[----:B------:R-:W4:Y:S04]  /*96710*/  LDL.LU R10, [R1+0x348] ;  /* 0x00034800010a7983 */ /* 0x000f280000300800 */
        /* <DEDUP_REMOVED lines=25> */
[C---:B----4-:R-:W-:Y:S03]  /*968b0*/  HMMA.16816.F32 R8, R12.reuse, R16, R8 ;  /* 0x000000100c08723c */ /* 0x050fe60000001808 */
[----:B------:R-:W0:Y:S04]  /*968c0*/  LDSM.16.MT88.4 R16, [R3+UR5+0x21c00] ;  /* 0x021c00050310783b */ /* 0x000e280008004200 */
[----:B---3--:R-:W-:Y:S04]  /*968d0*/  STL.64 [R1+0x3c30], R6 ;  /* 0x003c300601007387 */ /* 0x008fe80000100a00 */
[----:B--2---:R1:W-:Y:S04]  /*968e0*/  STL.64 [R1+0x3c28], R4 ;  /* 0x003c280401007387 */ /* 0x0043e80000100a00 */
[----:B-1----:R-:W2:Y:S04]  /*968f0*/  LDL.LU R4, [R1+0x330] ;  /* 0x0003300001047983 */ /* 0x002ea80000300800 */
[----:B------:R-:W2:Y:S04]  /*96900*/  LDL.LU R5, [R1+0x334] ;  /* 0x0003340001057983 */ /* 0x000ea80000300800 */
[----:B------:R-:W2:Y:S04]  /*96910*/  LDL.LU R6, [R1+0x338] ;  /* 0x0003380001067983 */ /* 0x000ea80000300800 */
[----:B------:R-:W2:Y:S04]  /*96920*/  LDL.LU R7, [R1+0x33c] ;  /* 0x00033c0001077983 */ /* 0x000ea80000300800 */
[----:B------:R-:W3:Y:S04]  /*96930*/  LDL.LU R20, [R1+0x1f0] ;  /* 0x0001f00001147983 */ /* 0x000ee80000300800 */
[----:B------:R-:W3:Y:S04]  /*96940*/  LDL.LU R21, [R1+0x1f4] ;  /* 0x0001f40001157983 */ /* 0x000ee80000300800 */
[----:B------:R-:W3:Y:S04]  /*96950*/  LDL.LU R22, [R1+0x1f8] ;  /* 0x0001f80001167983 */ /* 0x000ee80000300800 */
[----:B------:R-:W3:Y:S04]  /*96960*/  LDL.LU R23, [R1+0x1fc] ;  /* 0x0001fc0001177983 */ /* 0x000ee80000300800 */
[----:B------:R-:W4:Y:S04]  /*96970*/  LDL.LU R3, [R1+0x3c38] ;  /* 0x003c380001037983 */ /* 0x000f280000300800 */
[----:B------:R1:W-:Y:S04]  /*96980*/  STL.64 [R1+0x340], R8 ;  /* 0x0003400801007387 */ /* 0x0003e80000100a00 */
[----:B------:R0:W-:Y:S04]  /*96990*/  STL.64 [R1+0x348], R10 ;  /* 0x0003480a01007387 */ /* 0x0001e80000100a00 */
[----:B-1----:R-:W3:Y:S04]  /*969a0*/  LDL.LU R8, [R1+0x1e0] ;  /* 0x0001e00001087983 */ /* 0x002ee80000300800 */
[----:B------:R-:W3:Y:S04]  /*969b0*/  LDL.LU R9, [R1+0x1e4] ;  /* 0x0001e40001097983 */ /* 0x000ee80000300800 */
[----:B0-----:R-:W3:Y:S01]  /*969c0*/  LDL.LU R10, [R1+0x1e8] ;  /* 0x0001e800010a7983 */ /* 0x001ee20000300800 */
        /* <DEDUP_REMOVED lines=76> */
[----:B------:R2:W-:Y:S04]  /*96e90*/  STL [R1+0x278], R26 ;  /* 0x0002781a01007387 */ /* 0x0005e80000100800 */
[----:B0-----:R-:W2:Y:S01]  /*96ea0*/  LDL.LU.64 R24, [R1+0x3b00] ;  /* 0x003b000001187983 */ /* 0x001ea20000300a00 */
[----:B------:R-:W-:Y:S02]  /*96eb0*/  IMAD.MOV.U32 R11, RZ, RZ, R28 ;  /* 0x000000ffff0b7224 */ /* 0x000fe400078e001c */
[----:B------:R-:W-:-:S05]  /*96ec0*/  IMAD.MOV.U32 R28, RZ, RZ, R27 ;  /* 0x000000ffff1c7224 */ /* 0x000fca00078e001b */
[----:B------:R-:W-:Y:S01]  /*96ed0*/  STL [R1+0x36b0], R28 ;  /* 0x0036b01c01007387 */ /* 0x000fe20000100800 */
        /* <DEDUP_REMOVED lines=52> */
[----:B------:R-:W2:Y:S01]  /*97220*/  LDL.LU R24, [R1+0x1d0] ;  /* 0x0001d00001187983 */ /* 0x000ea20000300800 */
[----:B----4-:R-:W-:-:S02]  /*97230*/  IMAD.MOV.U32 R25, RZ, RZ, R3 ;  /* 0x000000ffff197224 */ /* 0x010fc400078e0003 */
[----:B0-----:R-:W-:Y:S02]  /*97240*/  IMAD.MOV.U32 R26, RZ, RZ, R2 ;  /* 0x000000ffff1a7224 */ /* 0x001fe400078e0002 */
[----:B------:R-:W-:Y:S01]  /*97250*/  IMAD.MOV.U32 R27, RZ, RZ, R0 ;  /* 0x000000ffff1b7224 */ /* 0x000fe200078e0000 */
[C---:B---3--:R-:W-:Y:S08]  /*97260*/  HMMA.16816.F32 R8, R12.reuse, R20, R8 ;  /* 0x000000140c08723c */ /* 0x048ff00000001808 */
[----:B--2---:R-:W-:Y:S11]  /*97270*/  HMMA.16816.F32 R24, R12, R4, R24 ;  /* 0x000000040c18723c */ /* 0x004ff60000001818 */
[----:B------:R-:W-:Y:S04]  /*97280*/  STL.64 [R1+0x1e0], R8 ;  /* 0x0001e00801007387 */ /* 0x000fe80000100a00 */
[----:B------:R0:W-:Y:S04]  /*97290*/  STL.64 [R1+0x1e8], R10 ;  /* 0x0001e80a01007387 */ /* 0x0001e80000100a00 */
[----:B0-----:R-:W2:Y:S04]  /*972a0*/  LDL.LU.64 R10, [R1+0x3a38] ;  /* 0x003a3800010a7983 */ /* 0x001ea80000300a00 */
[----:B------:R-:W3:Y:S04]  /*972b0*/  LDL.LU.64 R8, [R1+0x3a30] ;  /* 0x003a300001087983 */ /* 0x000ee80000300a00 */
[----:B------:R-:W-:Y:S04]  /*972c0*/  STL [R1+0x1d0], R24 ;  /* 0x0001d01801007387 */ /* 0x000fe80000100800 */
[----:B------:R0:W-:Y:S04]  /*972d0*/  STL.64 [R1+0x39b8], R6 ;  /* 0x0039b80601007387 */ /* 0x0001e80000100a00 */
[----:B------:R-:W4:Y:S04]  /*972e0*/  LDL.LU R4, [R1+0x570] ;  /* 0x0005700001047983 */ /* 0x000f280000300800 */
[----:B------:R-:W4:Y:S04]  /*972f0*/  LDL.LU R5, [R1+0x574] ;  /* 0x0005740001057983 */ /* 0x000f280000300800 */
[----:B0-----:R-:W2:Y:S04]  /*97300*/  LDL.LU R6, [R1+0x578] ;  /* 0x0005780001067983 */ /* 0x001ea80000300800 */
[----:B------:R-:W2:Y:S04]  /*97310*/  LDL.LU R7, [R1+0x57c] ;  /* 0x00057c0001077983 */ /* 0x000ea80000300800 */
[----:B--2---:R0:W-:Y:S04]  /*97320*/  STL.64 [R1+0x39c8], R6 ;  /* 0x0039c80601007387 */ /* 0x0041e80000100a00 */
[----:B----4-:R-:W-:Y:S01]  /*97330*/  STL.64 [R1+0x39c0], R4 ;  /* 0x0039c00401007387 */ /* 0x010fe20000100a00 */
[----:B------:R-:W-:-:S02]  /*97340*/  IMAD.MOV.U32 R3, RZ, RZ, R26 ;  /* 0x000000ffff037224 */ /* 0x000fc400078e001a */
[----:B------:R-:W-:Y:S01]  /*97350*/  IMAD.MOV.U32 R0, RZ, RZ, R27 ;  /* 0x000000ffff007224 */ /* 0x000fe200078e001b */
[----:B------:R-:W2:Y:S04]  /*97360*/  LDL R28, [R1+0xd28] ;  /* 0x000d2800011c7983 */ /* 0x000ea80000100800 */
[----:B0-----:R-:W4:Y:S04]  /*97370*/  LDL R6, [R1+0x188] ;  /* 0x0001880001067983 */ /* 0x001f280000100800 */
[----:B------:R-:W4:Y:S04]  /*97380*/  LDL R7, [R1+0x18c] ;  /* 0x00018c0001077983 */ /* 0x000f280000100800 */
[----:B------:R-:W2:Y:S04]  /*97390*/  LDL.LU.64 R26, [R1+0x1b8] ;  /* 0x0001b800011a7983 */ /* 0x000ea80000300a00 */
[----:B----4-:R0:W-:Y:S04]  /*973a0*/  STL.64 [R1+0x39d8], R6 ;  /* 0x0039d80601007387 */ /* 0x0101e80000100a00 */
[----:B0-----:R-:W4:Y:S04]  /*973b0*/  LDL R6, [R1+0x198] ;  /* 0x0001980001067983 */ /* 0x001f280000100800 */
[----:B------:R-:W4:Y:S04]  /*973c0*/  LDL R7, [R1+0x19c] ;  /* 0x00019c0001077983 */ /* 0x000f280000100800 */
[----:B----4-:R0:W-:Y:S04]  /*973d0*/  STL.64 [R1+0x39f0], R6 ;  /* 0x0039f00601007387 */ /* 0x0101e80000100a00 */
[----:B------:R-:W3:Y:S04]  /*973e0*/  LDL.LU R4, [R1+0x1c0] ;  /* 0x0001c00001047983 */ /* 0x000ee80000300800 */
[----:B------:R-:W3:Y:S04]  /*973f0*/  LDL.LU R5, [R1+0x1c4] ;  /* 0x0001c40001057983 */ /* 0x000ee80000300800 */
[----:B0-----:R-:W3:Y:S04]  /*97400*/  LDL.LU R6, [R1+0x1c8] ;  /* 0x0001c80001067983 */ /* 0x001ee80000300800 */
[----:B------:R-:W3:Y:S01]  /*97410*/  LDL.LU R7, [R1+0x1cc] ;  /* 0x0001cc0001077983 */ /* 0x000ee20000300800 */
[----:B------:R-:W-:-:S03]  /*97420*/  IMAD.MOV.U32 R2, RZ, RZ, R25 ;  /* 0x000000ffff027224 */ /* 0x000fc600078e0019 */
[----:B------:R-:W-:Y:S04]  /*97430*/  STL [R1+0x36c0], R0 ;  /* 0x0036c00001007387 */ /* 0x000fe80000100800 */
[----:B------:R-:W-:Y:S04]  /*97440*/  STL [R1+0x36bc], R3 ;  /* 0x0036bc0301007387 */ /* 0x000fe80000100800 */
[----:B------:R-:W-:Y:S01]  /*97450*/  STL [R1+0x36b8], R2 ;  /* 0x0036b80201007387 */ /* 0x000fe20000100800 */
[----:B---3--:R-:W-:Y:S03]  /*97460*/  HMMA.16816.F32 R12, R12, R8, R4 ;  /* 0x000000080c0c723c */ /* 0x008fe60000001804 */
[----:B------:R-:W3:-:S15]  /*97470*/  LDL R6, [R1+0x1a8] ;  /* 0x0001a80001067983 */ /* 0x000ede0000100800 */
[----:B------:R-:W-:Y:S01]  /*97480*/  NOP ;  /* 0x0000000000007918 */ /* 0x000fe20000000000 */
[----:B------:R-:W-:Y:S04]  /*97490*/  STL.64 [R1+0x1c0], R12 ;  /* 0x0001c00c01007387 */ /* 0x000fe80000100a00 */
[----:B------:R-:W-:Y:S04]  /*974a0*/  STL.64 [R1+0x1c8], R14 ;  /* 0x0001c80e01007387 */ /* 0x000fe80000100a00 */
[----:B------:R-:W3:Y:S04]  /*974b0*/  LDL R7, [R1+0x1ac] ;  /* 0x0001ac0001077983 */ /* 0x000ee80000100800 */
[----:B--2---:R-:W0:Y:S04]  /*974c0*/  LDSM.16.MT88.4 R12, [R28+UR5+0x21c00] ;  /* 0x021c00051c0c783b */ /* 0x004e280008004200 */
[----:B---3--:R1:W-:Y:S04]  /*974d0*/  STL.64 [R1+0x3a10], R6 ;  /* 0x003a100601007387 */ /* 0x0083e80000100a00 */
[----:B------:R-:W2:Y:S04]  /*974e0*/  LDL.LU R4, [R1+0x5b0] ;  /* 0x0005b00001047983 */ /* 0x000ea80000300800 */
[----:B------:R-:W2:Y:S04]  /*974f0*/  LDL.LU R5, [R1+0x5b4] ;  /* 0x0005b40001057983 */ /* 0x000ea80000300800 */
[----:B-1----:R-:W2:Y:S04]  /*97500*/  LDL.LU R6, [R1+0x5b8] ;  /* 0x0005b80001067983 */ /* 0x002ea80000300800 */
[----:B------:R-:W2:Y:S04]  /*97510*/  LDL.LU R7, [R1+0x5bc] ;  /* 0x0005bc0001077983 */ /* 0x000ea80000300800 */
[----:B------:R1:W-:Y:S04]  /*97520*/  STL.64 [R1+0x39d0], R10 ;  /* 0x0039d00a01007387 */ /* 0x0003e80000100a00 */
[----:B------:R-:W3:Y:S04]  /*97530*/  LDL.LU R8, [R1+0x580] ;  /* 0x0005800001087983 */ /* 0x000ee80000300800 */
[----:B------:R-:W3:Y:S01]  /*97540*/  LDL.LU R9, [R1+0x584] ;  /* 0x0005840001097983 */ /* 0x000ee20000300800 */
[----:B-1----:R-:W-:-:S02]  /*97550*/  IMAD.MOV.U32 R10, RZ, RZ, R23 ;  /* 0x000000ffff0a7224 */ /* 0x002fc400078e0017 */
[----:B------:R-:W-:Y:S01]  /*97560*/  IMAD.MOV.U32 R11, RZ, RZ, R22 ;  /* 0x000000ffff0b7224 */ /* 0x000fe200078e0016 */
[----:B------:R-:W4:Y:S04]  /*97570*/  LDL.LU R23, [R1+0x3a2c] ;  /* 0x003a2c0001177983 */ /* 0x000f280000300800 */
[----:B------:R-:W2:Y:S04]  /*97580*/  LDL.LU R22, [R1+0x3a28] ;  /* 0x003a280001167983 */ /* 0x000ea80000300800 */
[----:B------:R-:W-:Y:S04]  /*97590*/  STL.64 [R1+0x39e8], R10 ;  /* 0x0039e80a01007387 */ /* 0x000fe80000100a00 */
[----:B---3--:R1:W-:Y:S04]  /*975a0*/  STL.64 [R1+0x39e0], R8 ;  /* 0x0039e00801007387 */ /* 0x0083e80000100a00 */
[----:B-1----:R-:W3:Y:S04]  /*975b0*/  LDL.LU R8, [R1+0x590] ;  /* 0x0005900001087983 */ /* 0x002ee80000300800 */
[----:B------:R-:W3:Y:S04]  /*975c0*/  LDL.LU R9, [R1+0x594] ;  /* 0x0005940001097983 */ /* 0x000ee80000300800 */
[----:B------:R-:W3:Y:S04]  /*975d0*/  LDL.LU R10, [R1+0x598] ;  /* 0x00059800010a7983 */ /* 0x000ee80000300800 */
[----:B------:R-:W3:Y:S01]  /*975e0*/  LDL.LU R11, [R1+0x59c] ;  /* 0x00059c00010b7983 */ /* 0x000ee20000300800 */
[----:B--2---:R-:W-:Y:S01]  /*975f0*/  HMMA.16816.F32 R4, R16, R26, R4 ;  /* 0x0000001a1004723c */ /* 0x004fe20000001804 */
[----:B------:R-:W-:-:S02]  /*97600*/  IMAD.MOV.U32 R21, RZ, RZ, R26 ;  /* 0x000000ffff157224 */ /* 0x000fc400078e001a */
[----:B------:R-:W-:Y:S01]  /*97610*/  IMAD.MOV.U32 R20, RZ, RZ, R27 ;  /* 0x000000ffff147224 */ /* 0x000fe200078e001b */
[----:B---3--:R1:W-:Y:S04]  /*97620*/  STL.64 [R1+0x3a00], R10 ;  /* 0x003a000a01007387 */ /* 0x0083e80000100a00 */
[----:B------:R2:W-:Y:S01]  /*97630*/  STL.64 [R1+0x39f8], R8 ;  /* 0x0039f80801007387 */ /* 0x0005e20000100a00 */
[----:B-1----:R-:W-:-:S03]  /*97640*/  IMAD.MOV.U32 R10, RZ, RZ, R22 ;  /* 0x000000ffff0a7224 */ /* 0x002fc600078e0016 */
[----:B--2---:R-:W2:Y:S04]  /*97650*/  LDL.LU R8, [R1+0x5a0] ;  /* 0x0005a00001087983 */ /* 0x004ea80000300800 */
[----:B------:R-:W2:Y:S04]  /*97660*/  LDL.LU R9, [R1+0x5a4] ;  /* 0x0005a40001097983 */ /* 0x000ea80000300800 */
[----:B------:R-:W3:Y:S01]  /*97670*/  LDL.LU R22, [R1+0x3a24] ;  /* 0x003a240001167983 */ /* 0x000ee20000300800 */
[----:B----4-:R-:W-:-:S03]  /*97680*/  IMAD.MOV.U32 R11, RZ, RZ, R23 ;  /* 0x000000ffff0b7224 */ /* 0x010fc600078e0017 */
[----:B------:R-:W3:Y:S04]  /*97690*/  LDL.LU R23, [R1+0x3a20] ;  /* 0x003a200001177983 */ /* 0x000ee80000300800 */
[----:B0-----:R0:W-:Y:S04]  /*976a0*/  STL.64 [R1+0x37c0], R14 ;  /* 0x0037c00e01007387 */ /* 0x0011e80000100a00 */
[----:B------:R-:W-:Y:S04]  /*976b0*/  STL.64 [R1+0x37b8], R12 ;  /* 0x0037b80c01007387 */ /* 0x000fe80000100a00 */
[----:B0-----:R-:W4:Y:S04]  /*976c0*/  LDL.LU.64 R14, [R1+0x168] ;  /* 0x00016800010e7983 */ /* 0x001f280000300a00 */
[----:B------:R-:W2:Y:S04]  /*976d0*/  LDL.LU.64 R26, [R1+0x3a18] ;  /* 0x003a1800011a7983 */ /* 0x000ea80000300a00 */
[----:B------:R-:W-:Y:S04]  /*976e0*/  STL.64 [R1+0x5b0], R4 ;  /* 0x0005b00401007387 */ /* 0x000fe80000100a00 */
[----:B------:R0:W-:Y:S04]  /*976f0*/  STL.64 [R1+0x5b8], R6 ;  /* 0x0005b80601007387 */ /* 0x0001e80000100a00 */
[----:B0-----:R-:W2:Y:S01]  /*97700*/  LDL.LU.64 R6, [R1+0x3a10] ;  /* 0x003a100001067983 */ /* 0x001ea20000300a00 */
[----:B------:R-:W-:-:S02]  /*97710*/  IMAD.MOV.U32 R25, RZ, RZ, R5 ;  /* 0x000000ffff197224 */ /* 0x000fc400078e0005 */
[----:B------:R-:W-:Y:S01]  /*97720*/  IMAD.MOV.U32 R24, RZ, RZ, R4 ;  /* 0x000000ffff187224 */ /* 0x000fe200078e0004 */
[----:B---3--:R-:W-:Y:S04]  /*97730*/  STL.64 [R1+0x37f0], R22 ;  /* 0x0037f01601007387 */ /* 0x008fe80000100a00 */
[----:B------:R0:W-:Y:S02]  /*97740*/  STL.64 [R1+0x37e8], R20 ;  /* 0x0037e81401007387 */ /* 0x0001e40000100a00 */
[----:B0-----:R-:W-:Y:S02]  /*97750*/  IMAD.MOV.U32 R20, RZ, RZ, R29 ;  /* 0x000000ffff147224 */ /* 0x001fe400078e001d */
[----:B------:R-:W3:Y:S04]  /*97760*/  LDL.LU R29, [R1+0x3a08] ;  /* 0x003a0800011d7983 */ /* 0x000ee80000300800 */
[----:B------:R-:W4:Y:S04]  /*97770*/  LDL.LU R21, [R1+0x564] ;  /* 0x0005640001157983 */ /* 0x000f280000300800 */
[----:B------:R-:W4:Y:S04]  /*97780*/  LDL.LU R22, [R1+0x568] ;  /* 0x0005680001167983 */ /* 0x000f280000300800 */
[----:B------:R-:W4:Y:S01]  /*97790*/  LDL.LU R23, [R1+0x56c] ;  /* 0x00056c0001177983 */ /* 0x000f220000300800 */
[----:B--2---:R-:W-:Y:S03]  /*977a0*/  HMMA.16816.F32 R4, R16, R6, R8 ;  /* 0x000000061004723c */ /* 0x004fe60000001808 */
[----:B------:R-:W-:Y:S04]  /*977b0*/  STL [R1+0x34c0], R24 ;  /* 0x0034c01801007387 */ /* 0x000fe80000100800 */
[----:B------:R-:W-:Y:S04]  /*977c0*/  STL [R1+0x34bc], R25 ;  /* 0x0034bc1901007387 */ /* 0x000fe80000100800 */
[----:B------:R0:W-:Y:S04]  /*977d0*/  STL.64 [R1+0x3900], R26 ;  /* 0x0039001a01007387 */ /* 0x0001e80000100a00 */
[----:B0-----:R-:W2:Y:S04]  /*977e0*/  LDL R26, [R1+0x178] ;  /* 0x00017800011a7983 */ /* 0x001ea80000100800 */
[----:B------:R-:W2:Y:S04]  /*977f0*/  LDL.LU.64 R10, [R1+0x3a00] ;  /* 0x003a0000010a7983 */ /* 0x000ea80000300a00 */
[----:B------:R-:W2:Y:S04]  /*97800*/  LDL.LU.64 R8, [R1+0x39f8] ;  /* 0x0039f80001087983 */ /* 0x000ea80000300a00 */
[----:B------:R-:W-:Y:S04]  /*97810*/  STL.64 [R1+0x5a0], R4 ;  /* 0x0005a00401007387 */ /* 0x000fe80000100a00 */
[----:B------:R0:W-:Y:S04]  /*97820*/  STL.64 [R1+0x5a8], R6 ;  /* 0x0005a80601007387 */ /* 0x0001e80000100a00 */
[----:B0-----:R-:W2:Y:S01]  /*97830*/  LDL.LU.64 R6, [R1+0x39f0] ;  /* 0x0039f00001067983 */ /* 0x001ea20000300a00 */
[----:B---3--:R-:W-:-:S02]  /*97840*/  IMAD.MOV.U32 R27, RZ, RZ, R29 ;  /* 0x000000ffff1b7224 */ /* 0x008fc400078e001d */
[----:B------:R-:W-:-:S05]  /*97850*/  IMAD.MOV.U32 R29, RZ, RZ, R4 ;  /* 0x000000ffff1d7224 */ /* 0x000fca00078e0004 */
[----:B------:R-:W-:Y:S01]  /*97860*/  STL [R1+0x34c4], R29 ;  /* 0x0034c41d01007387 */ /* 0x000fe20000100800 */
        /* <DEDUP_REMOVED lines=12> */
[----:B------:R-:W3:Y:S02]  /*97930*/  LDL.LU.64 R4, [R1+0x39c0] ;  /* 0x0039c00001047983 */ /* 0x000ee40000300a00 */
[----:B---3--:R-:W-:Y:S02]  /*97940*/  HMMA.16816.F32 R24, R16, R26, R4 ;  /* 0x0000001a1018723c */ /* 0x008fe40000001804 */
[----:B------:R-:W3:-:S15]  /*97950*/  LDL.LU.64 R6, [R1+0x39b8] ;  /* 0x0039b80001067983 */ /* 0x000ede0000300a00 */
[----:B------:R-:W-:Y:S02]  /*97960*/  NOP ;  /* 0x0000000000007918 */ /* 0x000fe40000000000 */
[----:B------:R-:W-:Y:S02]  /*97970*/  IMAD.MOV.U32 R4, RZ, RZ, R24 ;  /* 0x000000ffff047224 */ /* 0x000fe400078e0018 */
[----:B------:R-:W-:Y:S01]  /*97980*/  IMAD.MOV.U32 R5, RZ, RZ, R25 ;  /* 0x000000ffff057224 */ /* 0x000fe200078e0019 */
[----:B------:R-:W-:Y:S04]  /*97990*/  STL.64 [R1+0x570], R24 ;  /* 0x0005701801007387 */ /* 0x000fe80000100a00 */
[----:B------:R-:W-:Y:S04]  /*979a0*/  STL.64 [R1+0x578], R26 ;  /* 0x0005781a01007387 */ /* 0x000fe80000100a00 */
[----:B------:R-:W-:Y:S04]  /*979b0*/  STL [R1+0x34cc], R4 ;  /* 0x0034cc0401007387 */ /* 0x000fe80000100800 */
[----:B------:R-:W-:Y:S04]  /*979c0*/  STL [R1+0x34c8], R5 ;  /* 0x0034c80501007387 */ /* 0x000fe80000100800 */
[----:B---3--:R4:W-:Y:S02]  /*979d0*/  STL.64 [R1+0x3940], R6 ;  /* 0x0039400601007387 */ /* 0x0089e40000100a00 */
[----:B----4-:R-:W-:-:S15]  /*979e0*/  HMMA.16816.F32 R4, R16, R14, R20 ;  /* 0x0000000e1004723c */ /* 0x010fde0000001814 */
[----:B------:R-:W-:-:S04]  /*979f0*/  NOP ;  /* 0x0000000000007918 */ /* 0x000fc80000000000 */
        /* <DEDUP_REMOVED lines=8> */
[----:B0-----:R-:W3:Y:S04]  /*97a80*/  LDL R6, [R1+0x128] ;  /* 0x0001280001067983 */ /* 0x001ee80000100800 */
[----:B------:R-:W3:Y:S04]  /*97a90*/  LDL R7, [R1+0x12c] ;  /* 0x00012c0001077983 */ /* 0x000ee80000100800 */
[----:B---3--:R0:W-:Y:S04]  /*97aa0*/  STL.64 [R1+0x3960], R6 ;  /* 0x0039600601007387 */ /* 0x0081e80000100a00 */
[----:B0-----:R-:W3:Y:S04]  /*97ab0*/  LDL R6, [R1+0x138] ;  /* 0x0001380001067983 */ /* 0x001ee80000100800 */
[----:B------:R-:W3:Y:S04]  /*97ac0*/  LDL R7, [R1+0x13c] ;  /* 0x00013c0001077983 */ /* 0x000ee80000100800 */
[----:B---3--:R0:W-:Y:S04]  /*97ad0*/  STL.64 [R1+0x3978], R6 ;  /* 0x0039780601007387 */ /* 0x0081e80000100a00 */
[----:B0-----:R-:W3:Y:S04]  /*97ae0*/  LDL.LU.64 R6, [R1+0x148] ;  /* 0x0001480001067983 */ /* 0x001ee80000300a00 */
[----:B---3--:R-:W-:Y:S04]  /*97af0*/  STL.64 [R1+0x3990], R6 ;  /* 0x0039900601007387 */ /* 0x008fe80000100a00 */
[----:B------:R-:W3:Y:S04]  /*97b00*/  LDL.LU.64 R26, [R1+0xe8] ;  /* 0x0000e800011a7983 */ /* 0x000ee80000300a00 */
[----:B---3--:R0:W-:Y:S04]  /*97b10*/  STL.64 [R1+0x3908], R26 ;  /* 0x0039081a01007387 */ /* 0x0081e80000100a00 */
[----:B0-----:R-:W3:Y:S04]  /*97b20*/  LDL.LU.64 R26, [R1+0xf8] ;  /* 0x0000f800011a7983 */ /* 0x001ee80000300a00 */
[----:B---3--:R0:W-:Y:S04]  /*97b30*/  STL.64 [R1+0x3920], R26 ;  /* 0x0039201a01007387 */ /* 0x0081e80000100a00 */
[----:B0-----:R-:W3:Y:S04]  /*97b40*/  LDL.LU.64 R26, [R1+0x108] ;  /* 0x00010800011a7983 */ /* 0x001ee80000300a00 */
[----:B---3--:R0:W-:Y:S04]  /*97b50*/  STL.64 [R1+0x3938], R26 ;  /* 0x0039381a01007387 */ /* 0x0081e80000100a00 */
[----:B0-----:R-:W3:Y:S04]  /*97b60*/  LDL.LU.64 R26, [R1+0x118] ;  /* 0x00011800011a7983 */ /* 0x001ee80000300a00 */
[----:B---3--:R0:W-:Y:S04]  /*97b70*/  STL.64 [R1+0x3958], R26 ;  /* 0x0039581a01007387 */ /* 0x0081e80000100a00 */
[----:B------:R-:W3:Y:S04]  /*97b80*/  LDL.LU R24, [R1+0x520] ;  /* 0x0005200001187983 */ /* 0x000ee80000300800 */
[----:B------:R-:W3:Y:S04]  /*97b90*/  LDL.LU R25, [R1+0x524] ;  /* 0x0005240001197983 */ /* 0x000ee80000300800 */
[----:B0-----:R-:W4:Y:S04]  /*97ba0*/  LDL.LU R26, [R1+0x528] ;  /* 0x00052800011a7983 */ /* 0x001f280000300800 */
[----:B------:R-:W4:Y:S04]  /*97bb0*/  LDL.LU R27, [R1+0x52c] ;  /* 0x00052c00011b7983 */ /* 0x000f280000300800 */
[----:B------:R-:W2:Y:S04]  /*97bc0*/  LDL R6, [R1+0x158] ;  /* 0x0001580001067983 */ /* 0x000ea80000100800 */
[----:B------:R-:W2:Y:S04]  /*97bd0*/  LDL R7, [R1+0x15c] ;  /* 0x00015c0001077983 */ /* 0x000ea80000100800 */
        /* <DEDUP_REMOVED lines=18> */
[----:B------:R-:W4:Y:S04]  /*97d00*/  LDL.LU R20, [R1+0x4d0] ;  /* 0x0004d00001147983 */ /* 0x000f280000300800 */
[----:B------:R-:W4:Y:S01]  /*97d10*/  LDL.LU R21, [R1+0x4d4] ;  /* 0x0004d40001157983 */ /* 0x000f220000300800 */
[----:B--2---:R-:W-:-:S02]  /*97d20*/  IMAD.MOV.U32 R22, RZ, RZ, R11 ;  /* 0x000000ffff167224 */ /* 0x004fc400078e000b */
[----:B------:R-:W-:Y:S01]  /*97d30*/  IMAD.MOV.U32 R23, RZ, RZ, R10 ;  /* 0x000000ffff177224 */ /* 0x000fe200078e000a */
[----:B------:R-:W2:Y:S04]  /*97d40*/  LDL.LU R11, [R1+0x39b4] ;  /* 0x0039b400010b7983 */ /* 0x000ea80000300800 */
[----:B------:R-:W2:Y:S04]  /*97d50*/  LDL.LU R10, [R1+0x39b0] ;  /* 0x0039b000010a7983 */ /* 0x000ea80000300800 */
[----:B------:R-:W-:Y:S04]  /*97d60*/  STL.64 [R1+0x3918], R22 ;  /* 0x0039181601007387 */ /* 0x000fe80000100a00 */
[----:B----4-:R0:W-:Y:S04]  /*97d70*/  STL.64 [R1+0x3910], R20 ;  /* 0x0039101401007387 */ /* 0x0101e80000100a00 */
[----:B0-----:R-:W4:Y:S04]  /*97d80*/  LDL.LU R20, [R1+0x4f0] ;  /* 0x0004f00001147983 */ /* 0x001f280000300800 */
[----:B------:R-:W4:Y:S04]  /*97d90*/  LDL.LU R21, [R1+0x4f4] ;  /* 0x0004f40001157983 */ /* 0x000f280000300800 */
[----:B------:R-:W2:Y:S04]  /*97da0*/  LDL.LU R22, [R1+0x4f8] ;  /* 0x0004f80001167983 */ /* 0x000ea80000300800 */
[----:B------:R-:W2:Y:S01]  /*97db0*/  LDL.LU R23, [R1+0x4fc] ;  /* 0x0004fc0001177983 */ /* 0x000ea20000300800 */
[----:B---3--:R-:W-:Y:S01]  /*97dc0*/  HMMA.16816.F32 R4, R16, R6, R24 ;  /* 0x000000061004723c */ /* 0x008fe20000001818 */
[----:B------:R-:W-:-:S02]  /*97dd0*/  IMAD.MOV.U32 R8, RZ, RZ, R15 ;  /* 0x000000ffff087224 */ /* 0x000fc400078e000f */
[----:B------:R-:W-:Y:S01]  /*97de0*/  IMAD.MOV.U32 R9, RZ, RZ, R14 ;  /* 0x000000ffff097224 */ /* 0x000fe200078e000e */
[----:B--2---:R0:W-:Y:S04]  /*97df0*/  STL.64 [R1+0x3930], R22 ;  /* 0x0039301601007387 */ /* 0x0041e80000100a00 */
[----:B----4-:R1:W-:Y:S01]  /*97e00*/  STL.64 [R1+0x3928], R20 ;  /* 0x0039281401007387 */ /* 0x0103e20000100a00 */
[----:B0-----:R-:W-:-:S03]  /*97e10*/  IMAD.MOV.U32 R22, RZ, RZ, R10 ;  /* 0x000000ffff167224 */ /* 0x001fc600078e000a */
[----:B-1----:R-:W2:Y:S04]  /*97e20*/  LDL.LU R20, [R1+0x500] ;  /* 0x0005000001147983 */ /* 0x002ea80000300800 */
[----:B------:R-:W2:Y:S04]  /*97e30*/  LDL.LU R21, [R1+0x504] ;  /* 0x0005040001157983 */ /* 0x000ea80000300800 */
[----:B------:R-:W3:Y:S01]  /*97e40*/  LDL.LU R10, [R1+0x39ac] ;  /* 0x0039ac00010a7983 */ /* 0x000ee20000300800 */
[----:B------:R-:W-:-:S03]  /*97e50*/  IMAD.MOV.U32 R23, RZ, RZ, R11 ;  /* 0x000000ffff177224 */ /* 0x000fc600078e000b */
[----:B------:R-:W3:Y:S04]  /*97e60*/  LDL.LU R11, [R1+0x39a8] ;  /* 0x0039a800010b7983 */ /* 0x000ee80000300800 */
[----:B------:R-:W4:Y:S04]  /*97e70*/  LDL.LU.64 R14, [R1+0xd8] ;  /* 0x0000d800010e7983 */ /* 0x000f280000300a00 */
[----:B------:R-:W-:Y:S04]  /*97e80*/  STL [R1+0x37b4], R8 ;  /* 0x0037b40801007387 */ /* 0x000fe80000100800 */
[----:B------:R-:W-:Y:S04]  /*97e90*/  STL [R1+0x37b0], R9 ;  /* 0x0037b00901007387 */ /* 0x000fe80000100800 */
[----:B------:R-:W2:Y:S04]  /*97ea0*/  LDL.LU.64 R26, [R1+0x39a0] ;  /* 0x0039a000011a7983 */ /* 0x000ea80000300a00 */
[----:B------:R-:W2:Y:S04]  /*97eb0*/  LDL.LU.64 R24, [R1+0x3998] ;  /* 0x0039980001187983 */ /* 0x000ea80000300a00 */
[----:B------:R-:W-:Y:S04]  /*97ec0*/  STL.64 [R1+0x550], R4 ;  /* 0x0005500401007387 */ /* 0x000fe80000100a00 */
[----:B------:R0:W-:Y:S04]  /*97ed0*/  STL.64 [R1+0x558], R6 ;  /* 0x0005580601007387 */ /* 0x0001e80000100a00 */
[----:B0-----:R-:W2:Y:S02]  /*97ee0*/  LDL.LU.64 R6, [R1+0x3990] ;  /* 0x0039900001067983 */ /* 0x001ea40000300a00 */
        /* <DEDUP_REMOVED lines=9> */
[----:B---3--:R-:W-:Y:S04]  /*97f80*/  STL.64 [R1+0x37d0], R10 ;  /* 0x0037d00a01007387 */ /* 0x008fe80000100a00 */
        /* <DEDUP_REMOVED lines=21> */
[----:B------:R1:W-:Y:S01]  /*980e0*/  STL.64 [R1+0x8e8], R6 ;  /* 0x0008e80601007387 */ /* 0x0003e20000100a00 */
[----:B0-----:R-:W-:-:S03]  /*980f0*/  IMAD.MOV.U32 R5, RZ, RZ, R26 ;  /* 0x000000ffff057224 */ /* 0x001fc600078e001a */
[----:B-1----:R-:W2:Y:S01]  /*98100*/  LDL.LU.64 R6, [R1+0x3940] ;  /* 0x0039400001067983 */ /* 0x002ea20000300a00 */
[----:B------:R-:W-:-:S03]  /*98110*/  IMAD.MOV.U32 R4, RZ, RZ, R27 ;  /* 0x000000ffff047224 */ /* 0x000fc600078e001b */
        /* <DEDUP_REMOVED lines=30> */
[----:B------:R4:W-:Y:S02]  /*98300*/  STL.64 [R1+0x8a8], R10 ;  /* 0x0008a80a01007387 */ /* 0x0009e40000100a00 */
[----:B----4-:R-:W-:Y:S02]  /*98310*/  HMMA.16816.F32 R8, R16, R14, R20 ;  /* 0x0000000e1008723c */ /* 0x010fe40000001814 */
[----:B------:R-:W-:Y:S04]  /*98320*/  STL [R1+0x36e0], R0 ;  /* 0x0036e00001007387 */ /* 0x000fe80000100800 */
[----:B------:R-:W-:-:S13]  /*98330*/  STL [R1+0x36dc], R5 ;  /* 0x0036dc0501007387 */ /* 0x000fda0000100800 */
[----:B------:R-:W-:Y:S04]  /*98340*/  STL.64 [R1+0x880], R8 ;  /* 0x0008800801007387 */ /* 0x000fe80000100a00 */
[----:B------:R0:W-:Y:S04]  /*98350*/  STL.64 [R1+0x888], R10 ;  /* 0x0008880a01007387 */ /* 0x0001e80000100a00 */
        /* <DEDUP_REMOVED lines=8> */
[----:B------:R-:W4:Y:S04]  /*983e0*/  LDL.LU R24, [R1+0x4c0] ;  /* 0x0004c00001187983 */ /* 0x000f280000300800 */
[----:B------:R-:W4:Y:S04]  /*983f0*/  LDL.LU R25, [R1+0x4c4] ;  /* 0x0004c40001197983 */ /* 0x000f280000300800 */
[----:B------:R-:W4:Y:S04]  /*98400*/  LDL.LU R26, [R1+0x4c8] ;  /* 0x0004c800011a7983 */ /* 0x000f280000300800 */
[----:B------:R-:W4:Y:S04]  /*98410*/  LDL.LU R27, [R1+0x4cc] ;  /* 0x0004cc00011b7983 */ /* 0x000f280000300800 */
[----:B0-----:R-:W2:Y:S04]  /*98420*/  LDL.LU.64 R10, [R1+0x98] ;  /* 0x00009800010a7983 */ /* 0x001ea80000300a00 */
[----:B--2---:R0:W-:Y:S04]  /*98430*/  STL.64 [R1+0x38c8], R10 ;  /* 0x0038c80a01007387 */ /* 0x0041e80000100a00 */
[----:B0-----:R-:W2:Y:S04]  /*98440*/  LDL.LU.64 R10, [R1+0xa8] ;  /* 0x0000a800010a7983 */ /* 0x001ea80000300a00 */
[----:B--2---:R0:W-:Y:S04]  /*98450*/  STL.64 [R1+0x38e0], R10 ;  /* 0x0038e00a01007387 */ /* 0x0041e80000100a00 */
[----:B0-----:R-:W2:Y:S04]  /*98460*/  LDL.LU.64 R10, [R1+0xb8] ;  /* 0x0000b800010a7983 */ /* 0x001ea80000300a00 */
[----:B--2---:R0:W-:Y:S04]  /*98470*/  STL.64 [R1+0x38f8], R10 ;  /* 0x0038f80a01007387 */ /* 0x0041e80000100a00 */
[----:B0-----:R-:W4:Y:S04]  /*98480*/  LDL.LU.64 R10, [R1+0xc8] ;  /* 0x0000c800010a7983 */ /* 0x001f280000300a00 */
[----:B---3--:R-:W-:Y:S04]  /*98490*/  STL.64 [R1+0x3890], R22 ;  /* 0x0038901601007387 */ /* 0x008fe80000100a00 */
        /* <DEDUP_REMOVED lines=32> */
[----:B------:R-:W3:Y:S04]  /*986a0*/  LDL.LU.64 R14, [R1+0x68] ;  /* 0x00006800010e7983 */ /* 0x000ee80000300a00 */
[----:B------:R-:W-:Y:S04]  /*986b0*/  STL [R1+0x36e8], R4 ;  /* 0x0036e80401007387 */ /* 0x000fe80000100800 */
[----:B------:R-:W-:Y:S04]  /*986c0*/  STL [R1+0x36e4], R28 ;  /* 0x0036e41c01007387 */ /* 0x000fe80000100800 */
[----:B------:R0:W-:Y:S04]  /*986d0*/  STL.64 [R1+0x870], R24 ;  /* 0x0008701801007387 */ /* 0x0001e80000100a00 */
[----:B------:R1:W-:Y:S01]  /*986e0*/  STL.64 [R1+0x878], R26 ;  /* 0x0008781a01007387 */ /* 0x0003e20000100a00 */
[----:B0-----:R-:W-:-:S03]  /*986f0*/  IMAD.MOV.U32 R25, RZ, RZ, R10 ;  /* 0x000000ffff197224 */ /* 0x001fc600078e000a */
[----:B-1----:R-:W4:Y:S01]  /*98700*/  LDL.LU.64 R26, [R1+0x3900] ;  /* 0x00390000011a7983 */ /* 0x002f220000300a00 */
        /* <DEDUP_REMOVED lines=52> */
[----:B0-----:R-:W3:Y:S04]  /*98a50*/  LDL.LU.64 R22, [R1+0x3890] ;  /* 0x0038900001167983 */ /* 0x001ee80000300a00 */
[----:B------:R-:W3:Y:S01]  /*98a60*/  LDL.LU.64 R20, [R1+0x3888] ;  /* 0x0038880001147983 */ /* 0x000ee20000300a00 */
[----:B------:R-:W-:-:S02]  /*98a70*/  IMAD.MOV.U32 R3, RZ, RZ, R10 ;  /* 0x000000ffff037224 */ /* 0x000fc400078e000a */
[----:B------:R-:W-:-:S05]  /*98a80*/  IMAD.MOV.U32 R24, RZ, RZ, R11 ;  /* 0x000000ffff187224 */ /* 0x000fca00078e000b */
[----:B------:R-:W-:Y:S04]  /*98a90*/  STL [R1+0x3718], R24 ;  /* 0x0037181801007387 */ /* 0x000fe80000100800 */
[----:B----4-:R-:W-:Y:S04]  /*98aa0*/  STL.64 [R1+0x3868], R26 ;  /* 0x0038681a01007387 */ /* 0x010fe80000100a00 */
[----:B------:R-:W-:Y:S01]  /*98ab0*/  STL [R1+0x3714], R3 ;  /* 0x0037140301007387 */ /* 0x000fe20000100800 */
[----:B---3--:R-:W-:-:S15]  /*98ac0*/  HMMA.16816.F32 R8, R16, R14, R20 ;  /* 0x0000000e1008723c */ /* 0x008fde0000001814 */
[----:B------:R-:W-:-:S04]  /*98ad0*/  NOP ;  /* 0x0000000000007918 */ /* 0x000fc80000000000 */
        /* <DEDUP_REMOVED lines=15> */
[----:B--2---:R-:W-:Y:S04]  /*98bd0*/  STL.64 [R1+0x3830], R22 ;  /* 0x0038301601007387 */ /* 0x004fe80000100a00 */
[----:B---3--:R-:W-:Y:S04]  /*98be0*/  STL.64 [R1+0x37e0], R10 ;  /* 0x0037e00a01007387 */ /* 0x008fe80000100a00 */
[----:B------:R0:W-:Y:S04]  /*98bf0*/  STL.64 [R1+0x37d8], R8 ;  /* 0x0037d80801007387 */ /* 0x0001e80000100a00 */
[----:B0-----:R-:W2:Y:S04]  /*98c00*/  LDL.LU R8, [R1+0x3e0] ;  /* 0x0003e00001087983 */ /* 0x001ea80000300800 */
[----:B------:R-:W2:Y:S04]  /*98c10*/  LDL.LU R9, [R1+0x3e4] ;  /* 0x0003e40001097983 */ /* 0x000ea80000300800 */
[----:B------:R-:W3:Y:S04]  /*98c20*/  LDL.LU R10, [R1+0x3e8] ;  /* 0x0003e800010a7983 */ /* 0x000ee80000300800 */
[----:B------:R-:W3:Y:S04]  /*98c30*/  LDL.LU R11, [R1+0x3ec] ;  /* 0x0003ec00010b7983 */ /* 0x000ee80000300800 */
[----:B------:R-:W4:Y:S04]  /*98c40*/  LDL.LU R24, [R1+0x440] ;  /* 0x0004400001187983 */ /* 0x000f280000300800 */
[----:B------:R-:W4:Y:S04]  /*98c50*/  LDL.LU R25, [R1+0x444] ;  /* 0x0004440001197983 */ /* 0x000f280000300800 */
[----:B------:R-:W2:Y:S04]  /*98c60*/  LDL.LU R26, [R1+0x448] ;  /* 0x00044800011a7983 */ /* 0x000ea80000300800 */
        /* <DEDUP_REMOVED lines=9> */
[----:B------:R-:W2:Y:S04]  /*98d00*/  LDL.LU.64 R14, [R1+0x58] ;  /* 0x00005800010e7983 */ /* 0x000ea80000300a00 */
[----:B------:R-:W4:Y:S04]  /*98d10*/  LDL.LU.64 R22, [R1+0x28] ;  /* 0x0000280001167983 */ /* 0x000f280000300a00 */
[----:B----4-:R0:W-:Y:S04]  /*98d20*/  STL.64 [R1+0x3848], R22 ;  /* 0x0038481601007387 */ /* 0x0101e80000100a00 */
[----:B0-----:R-:W4:Y:S04]  /*98d30*/  LDL.LU.64 R22, [R1+0x38] ;  /* 0x0000380001167983 */ /* 0x001f280000300a00 */
[----:B----4-:R0:W-:Y:S04]  /*98d40*/  STL.64 [R1+0x3860], R22 ;  /* 0x0038601601007387 */ /* 0x0101e80000100a00 */
[----:B0-----:R-:W4:Y:S04]  /*98d50*/  LDL.LU.64 R22, [R1+0x48] ;  /* 0x0000480001167983 */ /* 0x001f280000300a00 */
        /* <DEDUP_REMOVED lines=29> */
[----:B0-----:R-:W3:Y:S04]  /*98f30*/  LDL.LU.64 R26, [R1+0x3880] ;  /* 0x00388000011a7983 */ /* 0x001ee80000300a00 */
[----:B------:R-:W3:Y:S01]  /*98f40*/  LDL.LU.64 R24, [R1+0x3878] ;  /* 0x0038780001187983 */ /* 0x000ee20000300a00 */
[----:B------:R-:W-:-:S02]  /*98f50*/  IMAD.MOV.U32 R2, RZ, RZ, R15 ;  /* 0x000000ffff027224 */ /* 0x000fc400078e000f */
[----:B------:R-:W-:Y:S01]  /*98f60*/  IMAD.MOV.U32 R28, RZ, RZ, R14 ;  /* 0x000000ffff1c7224 */ /* 0x000fe200078e000e */
[----:B------:R-:W2:Y:S04]  /*98f70*/  LDL.LU R12, [R1+0x3c0] ;  /* 0x0003c000010c7983 */ /* 0x000ea80000300800 */
[----:B------:R-:W2:Y:S01]  /*98f80*/  LDL.LU R13, [R1+0x3c4] ;  /* 0x0003c400010d7983 */ /* 0x000ea20000300800 */
[----:B------:R-:W-:Y:S02]  /*98f90*/  IMAD.MOV.U32 R14, RZ, RZ, R6 ;  /* 0x000000ffff0e7224 */ /* 0x000fe400078e0006 */
[----:B------:R-:W-:Y:S01]  /*98fa0*/  IMAD.MOV.U32 R15, RZ, RZ, R7 ;  /* 0x000000ffff0f7224 */ /* 0x000fe200078e0007 */
[----:B------:R-:W2:Y:S04]  /*98fb0*/  LDL.LU R6, [R1+0x3874] ;  /* 0x0038740001067983 */ /* 0x000ea80000300800 */
[----:B------:R-:W2:Y:S04]  /*98fc0*/  LDL.LU R7, [R1+0x3870] ;  /* 0x0038700001077983 */ /* 0x000ea80000300800 */
[----:B------:R-:W-:Y:S04]  /*98fd0*/  STL [R1+0x3730], R2 ;  /* 0x0037300201007387 */ /* 0x000fe80000100800 */
[----:B------:R-:W-:Y:S01]  /*98fe0*/  STL [R1+0x3724], R28 ;  /* 0x0037241c01007387 */ /* 0x000fe20000100800 */
[----:B----4-:R-:W-:Y:S01]  /*98ff0*/  IMAD.MOV.U32 R0, RZ, RZ, R23 ;  /* 0x000000ffff007224 */ /* 0x010fe200078e0017 */
[----:B---3--:R-:W-:-:S15]  /*99000*/  HMMA.16816.F32 R24, R16, R22, R24 ;  /* 0x000000161018723c */ /* 0x008fde0000001818 */
[----:B------:R-:W-:-:S04]  /*99010*/  NOP ;  /* 0x0000000000007918 */ /* 0x000fc80000000000 */
[----:B------:R0:W-:Y:S04]  /*99020*/  STL.64 [R1+0x7b0], R24 ;  /* 0x0007b01801007387 */ /* 0x0001e80000100a00 */
[----:B------:R1:W-:Y:S01]  /*99030*/  STL.64 [R1+0x7b8], R26 ;  /* 0x0007b81a01007387 */ /* 0x0003e20000100a00 */
[----:B0-----:R-:W-:-:S03]  /*99040*/  IMAD.MOV.U32 R25, RZ, RZ, R22 ;  /* 0x000000ffff197224 */ /* 0x001fc600078e0016 */
[----:B-1----:R-:W3:Y:S04]  /*99050*/  LDL.LU.64 R26, [R1+0x3868] ;  /* 0x00386800011a7983 */ /* 0x002ee80000300a00 */
        /* <DEDUP_REMOVED lines=37> */
[----:B------:R-:W3:Y:S04]  /*992b0*/  LDL.LU.64 R22, [R1+0x3800] ;  /* 0x0038000001167983 */ /* 0x000ee80000300a00 */
[----:B------:R-:W3:Y:S02]  /*992c0*/  LDL.LU.64 R20, [R1+0x37f8] ;  /* 0x0037f80001147983 */ /* 0x000ee40000300a00 */
[----:B---3--:R-:W-:-:S15]  /*992d0*/  HMMA.16816.F32 R20, R16, R26, R20 ;  /* 0x0000001a1014723c */ /* 0x008fde0000001814 */
[----:B------:R-:W-:-:S04]  /*992e0*/  NOP ;  /* 0x0000000000007918 */ /* 0x000fc80000000000 */
[----:B------:R-:W-:Y:S04]  /*992f0*/  STL.64 [R1+0x720], R20 ;  /* 0x0007201401007387 */ /* 0x000fe80000100a00 */
[----:B------:R0:W-:Y:S04]  /*99300*/  STL.64 [R1+0x728], R22 ;  /* 0x0007281601007387 */ /* 0x0001e80000100a00 */
[----:B0-----:R-:W2:Y:S04]  /*99310*/  LDL.LU.64 R22, [R1+0x37f0] ;  /* 0x0037f00001167983 */ /* 0x001ea80000300a00 */
[----:B------:R-:W3:Y:S04]  /*99320*/  LDL.LU.64 R20, [R1+0x37e8] ;  /* 0x0037e80001147983 */ /* 0x000ee80000300a00 */
[----:B------:R-:W-:Y:S04]  /*99330*/  STL.64 [R1+0x3600], R26 ;  /* 0x0036001a01007387 */ /* 0x000fe80000100a00 */
[----:B------:R-:W-:Y:S01]  /*99340*/  STL.64 [R1+0x3728], R24 ;  /* 0x0037281801007387 */ /* 0x000fe20000100a00 */
[----:B--2---:R-:W-:-:S15]  /*99350*/  HMMA.16816.F32 R8, R16, R22, R8 ;  /* 0x000000161008723c */ /* 0x004fde0000001808 */
[----:B------:R-:W-:-:S04]  /*99360*/  NOP ;  /* 0x0000000000007918 */ /* 0x000fc80000000000 */
        /* <DEDUP_REMOVED lines=9> */
[----:B------:R-:W4:Y:S04]  /*99400*/  LDL.LU.64 R8, [R1+0x37c8] ;  /* 0x0037c80001087983 */ /* 0x000f280000300a00 */
[----:B------:R-:W-:Y:S04]  /*99410*/  STL.64 [R1+0x3628], R6 ;  /* 0x0036280601007387 */ /* 0x000fe80000100a00 */
[----:B------:R0:W-:Y:S04]  /*99420*/  STL.64 [R1+0x3738], R4 ;  /* 0x0037380401007387 */ /* 0x0001e80000100a00 */
[----:B0-----:R-:W4:Y:S04]  /*99430*/  LDL.LU R4, [R1+0x3b0] ;  /* 0x0003b00001047983 */ /* 0x001f280000300800 */
[----:B------:R-:W4:Y:S04]  /*99440*/  LDL.LU R5, [R1+0x3b4] ;  /* 0x0003b40001057983 */ /* 0x000f280000300800 */
[----:B------:R-:W4:Y:S04]  /*99450*/  LDL.LU R6, [R1+0x3b8] ;  /* 0x0003b80001067983 */ /* 0x000f280000300800 */
[----:B------:R-:W4:Y:S01]  /*99460*/  LDL.LU R7, [R1+0x3bc] ;  /* 0x0003bc0001077983 */ /* 0x000f220000300800 */
[----:B--2---:R-:W-:Y:S03]  /*99470*/  HMMA.16816.F32 R16, R16, R10, R12 ;  /* 0x0000000a1010723c */ /* 0x004fe6000000180c */
[----:B------:R-:W4:Y:S04]  /*99480*/  LDL.LU.64 R14, [R1+0x37c0] ;  /* 0x0037c000010e7983 */ /* 0x000f280000300a00 */
[----:B------:R-:W4:Y:S01]  /*99490*/  LDL.LU.64 R12, [R1+0x37b8] ;  /* 0x0037b800010c7983 */ /* 0x000f220000300a00 */
[----:B---3--:R-:W-:-:S02]  /*994a0*/  IMAD.MOV.U32 R26, RZ, RZ, R21 ;  /* 0x000000ffff1a7224 */ /* 0x008fc400078e0015 */
[----:B------:R-:W-:Y:S01]  /*994b0*/  IMAD.MOV.U32 R27, RZ, RZ, R20 ;  /* 0x000000ffff1b7224 */ /* 0x000fe200078e0014 */
[----:B------:R-:W-:Y:S08]  /*994c0*/  STL.64 [R1+0x3778], R10 ;  /* 0x0037780a01007387 */ /* 0x000ff00000100a00 */
[----:B------:R-:W-:Y:S04]  /*994d0*/  STL.64 [R1+0x6e0], R16 ;  /* 0x0006e01001007387 */ /* 0x000fe80000100a00 */
[----:B------:R-:W-:Y:S01]  /*994e0*/  STL.64 [R1+0x6e8], R18 ;  /* 0x0006e81201007387 */ /* 0x000fe20000100a00 */
[----:B----4-:R-:W-:-:S15]  /*994f0*/  HMMA.16816.F32 R4, R12, R26, R4 ;  /* 0x0000001a0c04723c */ /* 0x010fde0000001804 */
[----:B------:R-:W-:-:S04]  /*99500*/  NOP ;  /* 0x0000000000007918 */ /* 0x000fc80000000000 */
[----:B------:R0:W-:Y:S04]  /*99510*/  STL.64 [R1+0x930], R4 ;  /* 0x0009300401007387 */ /* 0x0001e80000100a00 */
[----:B------:R1:W-:Y:S01]  /*99520*/  STL.64 [R1+0x938], R6 ;  /* 0x0009380601007387 */ /* 0x0003e20000100a00 */
[----:B------:R-:W-:Y:S02]  /*99530*/  IMAD.MOV.U32 R20, RZ, RZ, R4 ;  /* 0x000000ffff147224 */ /* 0x000fe400078e0004 */
[----:B------:R-:W-:Y:S01]  /*99540*/  IMAD.MOV.U32 R21, RZ, RZ, R5 ;  /* 0x000000ffff157224 */ /* 0x000fe200078e0005 */
[----:B0-----:R-:W2:Y:S04]  /*99550*/  LDL.LU R4, [R1+0x340] ;  /* 0x0003400001047983 */ /* 0x001ea80000300800 */
[----:B------:R-:W2:Y:S04]  /*99560*/  LDL.LU R5, [R1+0x344] ;  /* 0x0003440001057983 */ /* 0x000ea80000300800 */
[----:B-1----:R-:W3:Y:S04]  /*99570*/  LDL.LU R6, [R1+0x348] ;  /* 0x0003480001067983 */ /* 0x002ee80000300800 */
[----:B------:R-:W3:Y:S04]  /*99580*/  LDL.LU R7, [R1+0x34c] ;  /* 0x00034c0001077983 */ /* 0x000ee80000300800 */
[----:B---3--:R0:W-:Y:S04]  /*99590*/  STL.64 [R1+0x3748], R6 ;  /* 0x0037480601007387 */ /* 0x0081e80000100a00 */
[----:B--2---:R-:W-:Y:S04]  /*995a0*/  STL.64 [R1+0x3740], R4 ;  /* 0x0037400401007387 */ /* 0x004fe80000100a00 */
[----:B0-----:R-:W2:Y:S04]  /*995b0*/  LDL.LU R6, [R1+0x158] ;  /* 0x0001580001067983 */ /* 0x001ea80000300800 */
[----:B------:R-:W2:Y:S04]  /*995c0*/  LDL.LU R7, [R1+0x15c] ;  /* 0x00015c0001077983 */ /* 0x000ea80000300800 */
[----:B--2---:R-:W-:Y:S04]  /*995d0*/  STL.64 [R1+0x3758], R6 ;  /* 0x0037580601007387 */ /* 0x004fe80000100a00 */
[----:B------:R-:W-:Y:S04]  /*995e0*/  STL [R1+0x34d4], R20 ;  /* 0x0034d41401007387 */ /* 0x000fe80000100800 */
[----:B------:R-:W-:Y:S04]  /*995f0*/  STL [R1+0x34d0], R21 ;  /* 0x0034d01501007387 */ /* 0x000fe80000100800 */
[----:B------:R0:W-:Y:S02]  /*99600*/  STL.64 [R1+0x3508], R22 ;  /* 0x0035081601007387 */ /* 0x0001e40000100a00 */
[----:B0-----:R-:W-:-:S02]  /*99610*/  IMAD.MOV.U32 R22, RZ, RZ, R8 ;  /* 0x000000ffff167224 */ /* 0x001fc400078e0008 */
[----:B------:R-:W-:Y:S01]  /*99620*/  IMAD.MOV.U32 R23, RZ, RZ, R9 ;  /* 0x000000ffff177224 */ /* 0x000fe200078e0009 */
[----:B------:R-:W2:Y:S04]  /*99630*/  LDL.LU R8, [R1+0x37b4] ;  /* 0x0037b40001087983 */ /* 0x000ea80000300800 */
[----:B------:R-:W3:Y:S04]  /*99640*/  LDL.LU R9, [R1+0x37b0] ;  /* 0x0037b00001097983 */ /* 0x000ee80000300800 */
[----:B------:R-:W4:Y:S04]  /*99650*/  LDL.LU R26, [R1+0x198] ;  /* 0x00019800011a7983 */ /* 0x000f280000300800 */
[----:B------:R-:W4:Y:S04]  /*99660*/  LDL.LU R27, [R1+0x19c] ;  /* 0x00019c00011b7983 */ /* 0x000f280000300800 */
[----:B----4-:R0:W-:Y:S04]  /*99670*/  STL.64 [R1+0x3798], R26 ;  /* 0x0037981a01007387 */ /* 0x0101e80000100a00 */
[----:B0-----:R-:W4:Y:S04]  /*99680*/  LDL.LU R26, [R1+0x1a8] ;  /* 0x0001a800011a7983 */ /* 0x001f280000300800 */
[----:B------:R-:W4:Y:S04]  /*99690*/  LDL.LU R27, [R1+0x1ac] ;  /* 0x0001ac00011b7983 */ /* 0x000f280000300800 */
[----:B------:R-:W4:Y:S04]  /*996a0*/  LDL.LU R16, [R1+0x390] ;  /* 0x0003900001107983 */ /* 0x000f280000300800 */
[----:B------:R-:W4:Y:S04]  /*996b0*/  LDL.LU R17, [R1+0x394] ;  /* 0x0003940001117983 */ /* 0x000f280000300800 */
[----:B------:R-:W4:Y:S04]  /*996c0*/  LDL.LU R18, [R1+0x398] ;  /* 0x0003980001127983 */ /* 0x000f280000300800 */
[----:B------:R-:W4:Y:S01]  /*996d0*/  LDL.LU R19, [R1+0x39c] ;  /* 0x00039c0001137983 */ /* 0x000f220000300800 */
[----:B--2---:R-:W-:-:S02]  /*996e0*/  IMAD.MOV.U32 R7, RZ, RZ, R8 ;  /* 0x000000ffff077224 */ /* 0x004fc400078e0008 */
[----:B---3--:R-:W-:Y:S01]  /*996f0*/  IMAD.MOV.U32 R6, RZ, RZ, R9 ;  /* 0x000000ffff067224 */ /* 0x008fe200078e0009 */
[----:B----4-:R-:W-:Y:S04]  /*99700*/  STL.64 [R1+0x37a8], R18 ;  /* 0x0037a81201007387 */ /* 0x010fe80000100a00 */
        /* <DEDUP_REMOVED lines=9> */
[----:B----4-:R0:W-:Y:S04]  /*997a0*/  STL.64 [R1+0x3788], R10 ;  /* 0x0037880a01007387 */ /* 0x0101e80000100a00 */
[----:B---3--:R-:W-:Y:S04]  /*997b0*/  STL.64 [R1+0x3780], R8 ;  /* 0x0037800801007387 */ /* 0x008fe80000100a00 */
[----:B0-----:R-:W3:Y:S04]  /*997c0*/  LDL.LU R10, [R1+0x188] ;  /* 0x00018800010a7983 */ /* 0x001ee80000300800 */
[----:B------:R-:W3:Y:S04]  /*997d0*/  LDL.LU R11, [R1+0x18c] ;  /* 0x00018c00010b7983 */ /* 0x000ee80000300800 */
[----:B------:R0:W-:Y:S04]  /*997e0*/  STL.64 [R1+0x3770], R6 ;  /* 0x0037700601007387 */ /* 0x0001e80000100a00 */
[----:B0-----:R-:W4:Y:S04]  /*997f0*/  LDL.LU R6, [R1+0x178] ;  /* 0x0001780001067983 */ /* 0x001f280000300800 */
[----:B------:R-:W4:Y:S01]  /*99800*/  LDL.LU R7, [R1+0x17c] ;  /* 0x00017c0001077983 */ /* 0x000f220000300800 */
[C---:B--2---:R-:W-:Y:S03]  /*99810*/  HMMA.16816.F32 R24, R12.reuse, R26, R16 ;  /* 0x0000001a0c18723c */ /* 0x044fe60000001810 */
[----:B----4-:R0:W-:Y:S04]  /*99820*/  STL.64 [R1+0x3790], R6 ;  /* 0x0037900601007387 */ /* 0x0101e80000100a00 */
[----:B------:R-:W3:Y:S04]  /*99830*/  LDL.LU R4, [R1+0x380] ;  /* 0x0003800001047983 */ /* 0x000ee80000300800 */
[----:B------:R-:W3:Y:S04]  /*99840*/  LDL.LU R5, [R1+0x384] ;  /* 0x0003840001057983 */ /* 0x000ee80000300800 */
[----:B0-----:R-:W3:Y:S04]  /*99850*/  LDL.LU R6, [R1+0x388] ;  /* 0x0003880001067983 */ /* 0x001ee80000300800 */
[----:B------:R-:W3:Y:S04]  /*99860*/  LDL.LU R7, [R1+0x38c] ;  /* 0x00038c0001077983 */ /* 0x000ee80000300800 */
[----:B------:R0:W-:Y:S04]  /*99870*/  STL.64 [R1+0x3750], R22 ;  /* 0x0037501601007387 */ /* 0x0001e80000100a00 */
[----:B------:R-:W2:Y:S04]  /*99880*/  LDL.LU R20, [R1+0x350] ;  /* 0x0003500001147983 */ /* 0x000ea80000300800 */
[----:B------:R-:W2:Y:S04]  /*99890*/  LDL.LU R21, [R1+0x354] ;  /* 0x0003540001157983 */ /* 0x000ea80000300800 */
[----:B0-----:R-:W4:Y:S04]  /*998a0*/  LDL.LU R22, [R1+0x358] ;  /* 0x0003580001167983 */ /* 0x001f280000300800 */
[----:B------:R-:W4:Y:S04]  /*998b0*/  LDL.LU R23, [R1+0x35c] ;  /* 0x00035c0001177983 */ /* 0x000f280000300800 */
[----:B----4-:R-:W-:Y:S04]  /*998c0*/  STL.64 [R1+0x3768], R22 ;  /* 0x0037681601007387 */ /* 0x010fe80000100a00 */
[----:B--2---:R0:W-:Y:S04]  /*998d0*/  STL.64 [R1+0x3760], R20 ;  /* 0x0037601401007387 */ /* 0x0041e80000100a00 */
        /* <DEDUP_REMOVED lines=8> */
[----:B0-----:R-:W4:Y:S01]  /*99960*/  LDL.LU.64 R26, [R1+0x3798] ;  /* 0x00379800011a7983 */ /* 0x001f220000300a00 */
[C---:B---3--:R-:W-:Y:S08]  /*99970*/  HMMA.16816.F32 R8, R12.reuse, R10, R4 ;  /* 0x0000000a0c08723c */ /* 0x048ff00000001804 */
[----:B----4-:R-:W-:-:S15]  /*99980*/  HMMA.16816.F32 R24, R12, R26, R16 ;  /* 0x0000001a0c18723c */ /* 0x010fde0000001810 */
[----:B------:R-:W-:-:S04]  /*99990*/  NOP ;  /* 0x0000000000007918 */ /* 0x000fc80000000000 */
[----:B------:R0:W-:Y:S01]  /*999a0*/  STL.64 [R1+0x910], R24 ;  /* 0x0009101801007387 */ /* 0x0001e20000100a00 */
[----:B------:R-:W-:-:S03]  /*999b0*/  IMAD.MOV.U32 R17, RZ, RZ, R25 ;  /* 0x000000ffff117224 */ /* 0x000fc600078e0019 */
[----:B------:R1:W-:Y:S01]  /*999c0*/  STL.64 [R1+0x918], R26 ;  /* 0x0009181a01007387 */ /* 0x0003e20000100a00 */
[----:B------:R-:W-:Y:S02]  /*999d0*/  IMAD.MOV.U32 R16, RZ, RZ, R24 ;  /* 0x000000ffff107224 */ /* 0x000fe400078e0018 */
[----:B------:R-:W-:Y:S02]  /*999e0*/  IMAD.MOV.U32 R18, RZ, RZ, R26 ;  /* 0x000000ffff127224 */ /* 0x000fe400078e001a */
[----:B------:R-:W-:Y:S01]  /*999f0*/  IMAD.MOV.U32 R19, RZ, RZ, R27 ;  /* 0x000000ffff137224 */ /* 0x000fe200078e001b */
[----:B0-----:R-:W3:Y:S04]  /*99a00*/  LDL.LU R24, [R1+0x330] ;  /* 0x0003300001187983 */ /* 0x001ee80000300800 */
[----:B------:R-:W3:Y:S04]  /*99a10*/  LDL.LU R25, [R1+0x334] ;  /* 0x0003340001197983 */ /* 0x000ee80000300800 */
[----:B-1----:R-:W3:Y:S04]  /*99a20*/  LDL.LU R26, [R1+0x338] ;  /* 0x00033800011a7983 */ /* 0x002ee80000300800 */
[----:B------:R-:W3:Y:S04]  /*99a30*/  LDL.LU R27, [R1+0x33c] ;  /* 0x00033c00011b7983 */ /* 0x000ee80000300800 */
[----:B------:R-:W-:Y:S04]  /*99a40*/  STL [R1+0x34e0], R17 ;  /* 0x0034e01101007387 */ /* 0x000fe80000100800 */
[----:B------:R0:W-:Y:S04]  /*99a50*/  STL [R1+0x34dc], R18 ;  /* 0x0034dc1201007387 */ /* 0x0001e80000100800 */
[----:B------:R1:W-:Y:S04]  /*99a60*/  STL [R1+0x34d8], R19 ;  /* 0x0034d81301007387 */ /* 0x0003e80000100800 */
[----:B------:R-:W-:Y:S04]  /*99a70*/  STL [R1+0x35d8], R16 ;  /* 0x0035d81001007387 */ /* 0x000fe80000100800 */
[----:B0-----:R-:W4:Y:S04]  /*99a80*/  LDL.LU R18, [R1+0x128] ;  /* 0x0001280001127983 */ /* 0x001f280000300800 */
[----:B-1----:R-:W4:Y:S04]  /*99a90*/  LDL.LU R19, [R1+0x12c] ;  /* 0x00012c0001137983 */ /* 0x002f280000300800 */
[----:B------:R-:W2:Y:S04]  /*99aa0*/  LDL.LU.64 R6, [R1+0x3790] ;  /* 0x0037900001067983 */ /* 0x000ea80000300a00 */
        /* <DEDUP_REMOVED lines=8> */
[----:B------:R0:W-:Y:S04]  /*99b30*/  STL.64 [R1+0x8c8], R6 ;  /* 0x0008c80601007387 */ /* 0x0001e80000100a00 */
[----:B0-----:R-:W3:Y:S01]  /*99b40*/  LDL.LU.64 R6, [R1+0x3770] ;  /* 0x0037700001067983 */ /* 0x001ee20000300a00 */
[----:B------:R-:W-:Y:S02]  /*99b50*/  IMAD.MOV.U32 R9, RZ, RZ, R5 ;  /* 0x000000ffff097224 */ /* 0x000fe400078e0005 */
[----:B------:R-:W-:Y:S01]  /*99b60*/  IMAD.MOV.U32 R8, RZ, RZ, R4 ;  /* 0x000000ffff087224 */ /* 0x000fe200078e0004 */
[----:B--2---:R-:W-:Y:S04]  /*99b70*/  STL.64 [R1+0x3500], R10 ;  /* 0x0035000a01007387 */ /* 0x004fe80000100a00 */
[----:B------:R0:W-:Y:S04]  /*99b80*/  STL.64 [R1+0x34f8], R8 ;  /* 0x0034f80801007387 */ /* 0x0001e80000100a00 */
[----:B0-----:R-:W4:Y:S04]  /*99b90*/  LDL.LU R8, [R1+0x320] ;  /* 0x0003200001087983 */ /* 0x001f280000300800 */
[----:B------:R-:W4:Y:S04]  /*99ba0*/  LDL.LU R9, [R1+0x324] ;  /* 0x0003240001097983 */ /* 0x000f280000300800 */
[----:B------:R-:W4:Y:S04]  /*99bb0*/  LDL.LU R10, [R1+0x328] ;  /* 0x00032800010a7983 */ /* 0x000f280000300800 */
[----:B------:R-:W4:Y:S01]  /*99bc0*/  LDL.LU R11, [R1+0x32c] ;  /* 0x00032c00010b7983 */ /* 0x000f220000300800 */
[----:B---3--:R-:W-:Y:S03]  /*99bd0*/  HMMA.16816.F32 R4, R12, R6, R20 ;  /* 0x000000060c04723c */ /* 0x008fe60000001814 */
        /* <DEDUP_REMOVED lines=12> */
[----:B--2---:R-:W-:Y:S02]  /*99ca0*/  HMMA.16816.F32 R20, R12, R22, R4 ;  /* 0x000000160c14723c */ /* 0x004fe40000001804 */
[----:B------:R-:W2:-:S15]  /*99cb0*/  LDL.LU.64 R4, [R1+0x3738] ;  /* 0x0037380001047983 */ /* 0x000e9e0000300a00 */
[----:B------:R-:W-:Y:S02]  /*99cc0*/  NOP ;  /* 0x0000000000007918 */ /* 0x000fe40000000000 */
[----:B------:R0:W-:Y:S04]  /*99cd0*/  STL.64 [R1+0x830], R20 ;  /* 0x0008301401007387 */ /* 0x0001e80000100a00 */
[----:B------:R1:W-:Y:S04]  /*99ce0*/  STL.64 [R1+0x838], R22 ;  /* 0x0008381601007387 */ /* 0x0003e80000100a00 */
[----:B0-----:R-:W3:Y:S04]  /*99cf0*/  LDL.LU R20, [R1+0x1f0] ;  /* 0x0001f00001147983 */ /* 0x001ee80000300800 */
[----:B------:R-:W3:Y:S04]  /*99d00*/  LDL.LU R21, [R1+0x1f4] ;  /* 0x0001f40001157983 */ /* 0x000ee80000300800 */
[----:B-1----:R-:W2:Y:S04]  /*99d10*/  LDL.LU R22, [R1+0x1f8] ;  /* 0x0001f80001167983 */ /* 0x002ea80000300800 */
[----:B------:R-:W2:Y:S04]  /*99d20*/  LDL.LU R23, [R1+0x1fc] ;  /* 0x0001fc0001177983 */ /* 0x000ea80000300800 */
[----:B--2---:R0:W-:Y:S04]  /*99d30*/  STL.64 [R1+0x3518], R22 ;  /* 0x0035181601007387 */ /* 0x0041e80000100a00 */
[----:B---3--:R-:W-:Y:S01]  /*99d40*/  STL.64 [R1+0x3510], R20 ;  /* 0x0035101401007387 */ /* 0x008fe20000100a00 */
[----:B0-----:R-:W-:-:S02]  /*99d50*/  IMAD.MOV.U32 R22, RZ, RZ, R0 ;  /* 0x000000ffff167224 */ /* 0x001fc400078e0000 */
[----:B------:R-:W-:Y:S01]  /*99d60*/  IMAD.MOV.U32 R23, RZ, RZ, R2 ;  /* 0x000000ffff177224 */ /* 0x000fe200078e0002 */
[----:B------:R-:W2:Y:S04]  /*99d70*/  LDL.LU R0, [R1+0x3734] ;  /* 0x0037340001007983 */ /* 0x000ea80000300800 */
[----:B------:R-:W3:Y:S04]  /*99d80*/  LDL.LU R2, [R1+0x3730] ;  /* 0x0037300001027983 */ /* 0x000ee80000300800 */
[----:B------:R0:W-:Y:S04]  /*99d90*/  STL.64 [R1+0x3530], R22 ;  /* 0x0035301601007387 */ /* 0x0001e80000100a00 */
[----:B0-----:R-:W2:Y:S04]  /*99da0*/  LDL.LU R22, [R1+0x138] ;  /* 0x0001380001167983 */ /* 0x001ea80000300800 */
[----:B------:R-:W2:Y:S01]  /*99db0*/  LDL.LU R23, [R1+0x13c] ;  /* 0x00013c0001177983 */ /* 0x000ea20000300800 */
[C---:B----4-:R-:W-:Y:S08]  /*99dc0*/  HMMA.16816.F32 R8, R12.reuse, R18, R8 ;  /* 0x000000120c08723c */ /* 0x050ff00000001808 */
[----:B--2---:R-:W-:Y:S01]  /*99dd0*/  HMMA.16816.F32 R20, R12, R22, R24 ;  /* 0x000000160c14723c */ /* 0x004fe20000001818 */
[----:B------:R-:W2:-:S15]  /*99de0*/  LDL.LU.64 R24, [R1+0x3728] ;  /* 0x0037280001187983 */ /* 0x000e9e0000300a00 */
[----:B------:R-:W-:-:S03]  /*99df0*/  NOP ;  /* 0x0000000000007918 */ /* 0x000fc60000000000 */
[----:B------:R-:W-:Y:S04]  /*99e00*/  STL.64 [R1+0x800], R20 ;  /* 0x0008001401007387 */ /* 0x000fe80000100a00 */
[----:B------:R0:W-:Y:S02]  /*99e10*/  STL.64 [R1+0x808], R22 ;  /* 0x0008081601007387 */ /* 0x0001e40000100a00 */
[----:B0-----:R-:W-:Y:S02]  /*99e20*/  IMAD.MOV.U32 R22, RZ, RZ, R28 ;  /* 0x000000ffff167224 */ /* 0x001fe400078e001c */
[----:B------:R-:W-:Y:S01]  /*99e30*/  IMAD.MOV.U32 R23, RZ, RZ, R29 ;  /* 0x000000ffff177224 */ /* 0x000fe200078e001d */
[----:B------:R-:W4:Y:S04]  /*99e40*/  LDL.LU R28, [R1+0x3724] ;  /* 0x00372400011c7983 */ /* 0x000f280000300800 */
[----:B------:R0:W-:Y:S04]  /*99e50*/  STL.64 [R1+0x7f0], R8 ;  /* 0x0007f00801007387 */ /* 0x0001e80000100a00 */
[----:B------:R1:W-:Y:S04]  /*99e60*/  STL.64 [R1+0x7f8], R10 ;  /* 0x0007f80a01007387 */ /* 0x0003e80000100a00 */
[----:B------:R-:W3:Y:S04]  /*99e70*/  LDL.LU R29, [R1+0x3720] ;  /* 0x00372000011d7983 */ /* 0x000ee80000300800 */
[----:B------:R1:W-:Y:S04]  /*99e80*/  STL.64 [R1+0x3548], R22 ;  /* 0x0035481601007387 */ /* 0x0003e80000100a00 */
[----:B0-----:R-:W3:Y:S04]  /*99e90*/  LDL.LU R8, [R1+0x1e0] ;  /* 0x0001e00001087983 */ /* 0x001ee80000300800 */
[----:B------:R-:W3:Y:S04]  /*99ea0*/  LDL.LU R9, [R1+0x1e4] ;  /* 0x0001e40001097983 */ /* 0x000ee80000300800 */
[----:B-1----:R-:W3:Y:S04]  /*99eb0*/  LDL.LU R10, [R1+0x1e8] ;  /* 0x0001e800010a7983 */ /* 0x002ee80000300800 */
[----:B------:R-:W3:Y:S01]  /*99ec0*/  LDL.LU R11, [R1+0x1ec] ;  /* 0x0001ec00010b7983 */ /* 0x000ee20000300800 */
[----:B------:R-:W-:-:S03]  /*99ed0*/  IMAD.MOV.U32 R22, RZ, RZ, R5 ;  /* 0x000000ffff167224 */ /* 0x000fc600078e0005 */
[----:B------:R-:W4:Y:S01]  /*99ee0*/  LDL.LU R5, [R1+0x371c] ;  /* 0x00371c0001057983 */ /* 0x000f220000300800 */
[----:B--2---:R-:W-:-:S03]  /*99ef0*/  IMAD.MOV.U32 R23, RZ, RZ, R24 ;  /* 0x000000ffff177224 */ /* 0x004fc600078e0018 */
        /* <DEDUP_REMOVED lines=50> */
[----:B------:R-:W-:Y:S01]  /*9a220*/  STL.64 [R1+0x35e0], R22 ;  /* 0x0035e01601007387 */ /* 0x000fe20000100a00 */
[----:B------:R-:W-:-:S02]  /*9a230*/  IMAD.MOV.U32 R18, RZ, RZ, R25 ;  /* 0x000000ffff127224 */ /* 0x000fc400078e0019 */
[----:B------:R-:W-:Y:S02]  /*9a240*/  IMAD.MOV.U32 R19, RZ, RZ, R4 ;  /* 0x000000ffff137224 */ /* 0x000fe400078e0004 */
[----:B----4-:R-:W-:Y:S02]  /*9a250*/  IMAD.MOV.U32 R26, RZ, RZ, R5 ;  /* 0x000000ffff1a7224 */ /* 0x010fe400078e0005 */
[----:B------:R-:W-:Y:S01]  /*9a260*/  IMAD.MOV.U32 R27, RZ, RZ, R2 ;  /* 0x000000ffff1b7224 */ /* 0x000fe200078e0002 */
[----:B---3--:R-:W-:Y:S04]  /*9a270*/  STL.64 [R1+0x3588], R10 ;  /* 0x0035880a01007387 */ /* 0x008fe80000100a00 */
[----:B--2---:R0:W-:Y:S04]  /*9a280*/  STL.64 [R1+0x3580], R8 ;  /* 0x0035800801007387 */ /* 0x0041e80000100a00 */
[----:B0-----:R-:W2:Y:S04]  /*9a290*/  LDL.LU R8, [R1+0x240] ;  /* 0x0002400001087983 */ /* 0x001ea80000300800 */
[----:B------:R-:W2:Y:S04]  /*9a2a0*/  LDL.LU R9, [R1+0x244] ;  /* 0x0002440001097983 */ /* 0x000ea80000300800 */
[----:B------:R-:W3:Y:S04]  /*9a2b0*/  LDL.LU R10, [R1+0x248] ;  /* 0x00024800010a7983 */ /* 0x000ee80000300800 */
[----:B------:R-:W3:Y:S04]  /*9a2c0*/  LDL.LU R11, [R1+0x24c] ;  /* 0x00024c00010b7983 */ /* 0x000ee80000300800 */
[----:B------:R-:W4:Y:S04]  /*9a2d0*/  LDL.LU R25, [R1+0x36ec] ;  /* 0x0036ec0001197983 */ /* 0x000f280000300800 */
        /* <DEDUP_REMOVED lines=16> */
[----:B0-----:R-:W2:Y:S04]  /*9a3e0*/  LDL.LU R18, [R1+0x2a8] ;  /* 0x0002a80001127983 */ /* 0x001ea80000300800 */
[----:B------:R-:W2:Y:S01]  /*9a3f0*/  LDL.LU R19, [R1+0x2ac] ;  /* 0x0002ac0001137983 */ /* 0x000ea20000300800 */
[----:B------:R-:W-:-:S02]  /*9a400*/  IMAD.MOV.U32 R7, RZ, RZ, R24 ;  /* 0x000000ffff077224 */ /* 0x000fc400078e0018 */
[----:B-1----:R-:W-:Y:S02]  /*9a410*/  IMAD.MOV.U32 R26, RZ, RZ, R3 ;  /* 0x000000ffff1a7224 */ /* 0x002fe400078e0003 */
[----:B------:R-:W-:Y:S02]  /*9a420*/  IMAD.MOV.U32 R27, RZ, RZ, R29 ;  /* 0x000000ffff1b7224 */ /* 0x000fe400078e001d */
[----:B----4-:R-:W-:Y:S01]  /*9a430*/  IMAD.MOV.U32 R6, RZ, RZ, R25 ;  /* 0x000000ffff067224 */ /* 0x010fe200078e0019 */
[----:B--2---:R-:W-:Y:S04]  /*9a440*/  STL.64 [R1+0x3620], R18 ;  /* 0x0036201201007387 */ /* 0x004fe80000100a00 */
[----:B------:R-:W-:Y:S04]  /*9a450*/  STL.64 [R1+0x3618], R16 ;  /* 0x0036181001007387 */ /* 0x000fe80000100a00 */
[----:B------:R-:W2:Y:S04]  /*9a460*/  LDL.LU R3, [R1+0x36d4] ;  /* 0x0036d40001037983 */ /* 0x000ea80000300800 */
[----:B------:R-:W4:Y:S04]  /*9a470*/  LDL.LU R29, [R1+0x36d0] ;  /* 0x0036d000011d7983 */ /* 0x000f280000300800 */
[----:B------:R0:W-:Y:S04]  /*9a480*/  STL.64 [R1+0x3630], R26 ;  /* 0x0036301a01007387 */ /* 0x0001e80000100a00 */
        /* <DEDUP_REMOVED lines=35> */
[----:B----4-:R-:W-:Y:S01]  /*9a6c0*/  IMAD.MOV.U32 R7, RZ, RZ, R29 ;  /* 0x000000ffff077224 */ /* 0x010fe200078e001d */
[----:B------:R-:W4:Y:S04]  /*9a6d0*/  LDL.LU R28, [R1+0x36b4] ;  /* 0x0036b400011c7983 */ /* 0x000f280000300800 */
[----:B------:R-:W-:Y:S04]  /*9a6e0*/  STL.64 [R1+0x3698], R6 ;  /* 0x0036980601007387 */ /* 0x000fe80000100a00 */
[----:B------:R-:W2:Y:S04]  /*9a6f0*/  LDL.LU R24, [R1+0x2f0] ;  /* 0x0002f00001187983 */ /* 0x000ea80000300800 */
        /* <DEDUP_REMOVED lines=29> */
[----:B------:R-:W2:Y:S01]  /*9a8d0*/  LDL.LU R10, [R1+0x258] ;  /* 0x00025800010a7983 */ /* 0x000ea20000300800 */
[----:B----4-:R-:W-:-:S03]  /*9a8e0*/  IMAD.MOV.U32 R11, RZ, RZ, R28 ;  /* 0x000000ffff0b7224 */ /* 0x010fc600078e001c */
[----:B------:R-:W4:Y:S01]  /*9a8f0*/  LDL.LU R28, [R1+0x36b0] ;  /* 0x0036b000011c7983 */ /* 0x000f220000300800 */
[----:B------:R-:W-:Y:S02]  /*9a900*/  IMAD.MOV.U32 R6, RZ, RZ, R5 ;  /* 0x000000ffff067224 */ /* 0x000fe400078e0005 */
[----:B------:R-:W-:Y:S01]  /*9a910*/  IMAD.MOV.U32 R7, RZ, RZ, R4 ;  /* 0x000000ffff077224 */ /* 0x000fe200078e0004 */
[----:B--2---:R-:W-:Y:S04]  /*9a920*/  STL.64 [R1+0x35b8], R10 ;  /* 0x0035b80a01007387 */ /* 0x004fe80000100a00 */
[----:B---3--:R0:W-:Y:S04]  /*9a930*/  STL.64 [R1+0x35b0], R8 ;  /* 0x0035b00801007387 */ /* 0x0081e80000100a00 */
[----:B0-----:R-:W2:Y:S04]  /*9a940*/  LDL.LU R8, [R1+0x260] ;  /* 0x0002600001087983 */ /* 0x001ea80000300800 */
[----:B------:R-:W2:Y:S04]  /*9a950*/  LDL.LU R9, [R1+0x264] ;  /* 0x0002640001097983 */ /* 0x000ea80000300800 */
[----:B------:R-:W3:Y:S04]  /*9a960*/  LDL.LU R10, [R1+0x268] ;  /* 0x00026800010a7983 */ /* 0x000ee80000300800 */
[----:B------:R-:W3:Y:S01]  /*9a970*/  LDL.LU R11, [R1+0x26c] ;  /* 0x00026c00010b7983 */ /* 0x000ee20000300800 */
[C---:B------:R-:W-:Y:S03]  /*9a980*/  HMMA.16816.F32 R4, R12.reuse, R6, R24 ;  /* 0x000000060c04723c */ /* 0x040fe60000001818 */
[----:B---3--:R-:W-:Y:S04]  /*9a990*/  STL.64 [R1+0x35d0], R10 ;  /* 0x0035d00a01007387 */ /* 0x008fe80000100a00 */
[----:B--2---:R0:W-:Y:S04]  /*9a9a0*/  STL.64 [R1+0x35c8], R8 ;  /* 0x0035c80801007387 */ /* 0x0041e80000100a00 */
[----:B0-----:R-:W2:Y:S04]  /*9a9b0*/  LDL.LU R8, [R1+0x270] ;  /* 0x0002700001087983 */ /* 0x001ea80000300800 */
[----:B------:R-:W2:Y:S04]  /*9a9c0*/  LDL.LU R9, [R1+0x274] ;  /* 0x0002740001097983 */ /* 0x000ea80000300800 */
[----:B------:R-:W2:Y:S04]  /*9a9d0*/  LDL.LU R10, [R1+0x278] ;  /* 0x00027800010a7983 */ /* 0x000ea80000300800 */
[----:B------:R-:W3:Y:S04]  /*9a9e0*/  LDL.LU.64 R26, [R1+0x36a8] ;  /* 0x0036a800011a7983 */ /* 0x000ee80000300a00 */
[----:B------:R-:W3:Y:S04]  /*9a9f0*/  LDL.LU.64 R24, [R1+0x36a0] ;  /* 0x0036a00001187983 */ /* 0x000ee80000300a00 */
[----:B------:R-:W-:Y:S04]  /*9aa00*/  STL.64 [R1+0x7a0], R4 ;  /* 0x0007a00401007387 */ /* 0x000fe80000100a00 */
[----:B------:R0:W-:Y:S04]  /*9aa10*/  STL.64 [R1+0x7a8], R6 ;  /* 0x0007a80601007387 */ /* 0x0001e80000100a00 */
[----:B0-----:R-:W3:Y:S02]  /*9aa20*/  LDL.LU.64 R6, [R1+0x3698] ;  /* 0x0036980001067983 */ /* 0x001ee40000300a00 */
[----:B---3--:R-:W-:Y:S02]  /*9aa30*/  HMMA.16816.F32 R4, R12, R6, R24 ;  /* 0x000000060c04723c */ /* 0x008fe40000001818 */
[----:B------:R-:W3:Y:S04]  /*9aa40*/  LDL.LU.64 R26, [R1+0x3690] ;  /* 0x00369000011a7983 */ /* 0x000ee80000300a00 */
[----:B------:R-:W3:-:S13]  /*9aa50*/  LDL.LU.64 R24, [R1+0x3688] ;  /* 0x0036880001187983 */ /* 0x000eda0000300a00 */
        /* <DEDUP_REMOVED lines=22> */
[----:B------:R-:W3:-:S15]  /*9abc0*/  LDL.LU.64 R26, [R1+0x3630] ;  /* 0x00363000011a7983 */ /* 0x000ede0000300a00 */
[----:B------:R-:W-:Y:S02]  /*9abd0*/  NOP ;  /* 0x0000000000007918 */ /* 0x000fe40000000000 */
[----:B------:R-:W-:Y:S04]  /*9abe0*/  STL.64 [R1+0x6d0], R4 ;  /* 0x0006d00401007387 */ /* 0x000fe80000100a00 */
[----:B------:R0:W-:Y:S04]  /*9abf0*/  STL.64 [R1+0x6d8], R6 ;  /* 0x0006d80601007387 */ /* 0x0001e80000100a00 */
[----:B0-----:R-:W2:Y:S04]  /*9ac00*/  LDL.LU.64 R6, [R1+0x3628] ;  /* 0x0036280001067983 */ /* 0x001ea80000300a00 */
[----:B------:R-:W2:Y:S01]  /*9ac10*/  LDL.LU R4, [R1+0x31c0] ;  /* 0x0031c00001047983 */ /* 0x000ea20000300800 */
[----:B---3--:R-:W-:Y:S03]  /*9ac20*/  HMMA.16816.F32 R24, R12, R26, R16 ;  /* 0x0000001a0c18723c */ /* 0x008fe60000001810 */
[----:B------:R-:W3:Y:S04]  /*9ac30*/  LDL.LU.64 R18, [R1+0x3620] ;  /* 0x0036200001127983 */ /* 0x000ee80000300a00 */
[----:B------:R-:W3:-:S12]  /*9ac40*/  LDL.LU.64 R16, [R1+0x3618] ;  /* 0x0036180001107983 */ /* 0x000ed80000300a00 */
[----:B------:R-:W-:Y:S04]  /*9ac50*/  STL.64 [R1+0x6c0], R24 ;  /* 0x0006c01801007387 */ /* 0x000fe80000100a00 */
[----:B------:R0:W-:Y:S04]  /*9ac60*/  STL.64 [R1+0x6c8], R26 ;  /* 0x0006c81a01007387 */ /* 0x0001e80000100a00 */
[----:B0-----:R-:W3:Y:S04]  /*9ac70*/  LDL.LU.64 R26, [R1+0x3610] ;  /* 0x00361000011a7983 */ /* 0x001ee80000300a00 */
[----:B------:R-:W2:Y:S01]  /*9ac80*/  LDL.LU R29, [R1+0x31cc] ;  /* 0x0031cc00011d7983 */ /* 0x000ea20000300800 */
[----:B---3--:R-:W-:Y:S03]  /*9ac90*/  HMMA.16816.F32 R24, R12, R26, R16 ;  /* 0x0000001a0c18723c */ /* 0x008fe60000001810 */
[----:B------:R-:W3:-:S15]  /*9aca0*/  LDL.LU.64 R18, [R1+0x3608] ;  /* 0x0036080001127983 */ /* 0x000ede0000300a00 */
[----:B------:R-:W-:Y:S01]  /*9acb0*/  NOP ;  /* 0x0000000000007918 */ /* 0x000fe20000000000 */
        /* <DEDUP_REMOVED lines=11> */
[----:B----4-:R-:W-:Y:S01]  /*9ad70*/  IMAD.MOV.U32 R11, RZ, RZ, R28 ;  /* 0x000000ffff0b7224 */ /* 0x010fe200078e001c */
[----:B---3--:R-:W-:Y:S02]  /*9ad80*/  HMMA.16816.F32 R16, R12, R18, R20 ;  /* 0x000000120c10723c */ /* 0x008fe40000001814 */
[----:B------:R-:W2:-:S15]  /*9ad90*/  LDL.LU.64 R22, [R1+0x35e0] ;  /* 0x0035e00001167983 */ /* 0x000e9e0000300a00 */
[----:B------:R-:W-:Y:S02]  /*9ada0*/  NOP ;  /* 0x0000000000007918 */ /* 0x000fe40000000000 */
[----:B------:R0:W-:Y:S04]  /*9adb0*/  STL.64 [R1+0x690], R16 ;  /* 0x0006901001007387 */ /* 0x0001e80000100a00 */
[----:B------:R1:W-:Y:S04]  /*9adc0*/  STL.64 [R1+0x698], R18 ;  /* 0x0006981201007387 */ /* 0x0003e80000100a00 */
[----:B0-----:R0:W5:Y:S04]  /*9add0*/  LDL.LU R16, [R1+0x35d8] ;  /* 0x0035d80001107983 */ /* 0x0011680000300800 */
[----:B-1----:R-:W3:Y:S04]  /*9ade0*/  LDL.LU R18, [R1+0x31e8] ;  /* 0x0031e80001127983 */ /* 0x002ee80000300800 */
[----:B------:R-:W4:Y:S01]  /*9adf0*/  LDL.LU R28, [R1+0x31e4] ;  /* 0x0031e400011c7983 */ /* 0x000f220000300800 */
[----:B--2---:R-:W-:Y:S03]  /*9ae00*/  HMMA.16816.F32 R20, R12, R22, R8 ;  /* 0x000000160c14723c */ /* 0x004fe60000001808 */
[----:B------:R-:W2:Y:S04]  /*9ae10*/  LDL.LU.64 R10, [R1+0x35d0] ;  /* 0x0035d000010a7983 */ /* 0x000ea80000300a00 */
[----:B------:R-:W2:-:S12]  /*9ae20*/  LDL.LU.64 R8, [R1+0x35c8] ;  /* 0x0035c80001087983 */ /* 0x000e980000300a00 */
[----:B------:R-:W-:Y:S04]  /*9ae30*/  STL.64 [R1+0x680], R20 ;  /* 0x0006801401007387 */ /* 0x000fe80000100a00 */
[----:B------:R1:W-:Y:S04]  /*9ae40*/  STL.64 [R1+0x688], R22 ;  /* 0x0006881601007387 */ /* 0x0003e80000100a00 */
[----:B-1----:R-:W2:Y:S02]  /*9ae50*/  LDL.LU.64 R22, [R1+0x35c0] ;  /* 0x0035c00001167983 */ /* 0x002ea40000300a00 */
[----:B--2---:R-:W-:Y:S02]  /*9ae60*/  HMMA.16816.F32 R20, R12, R22, R8 ;  /* 0x000000160c14723c */ /* 0x004fe40000001808 */
[----:B------:R-:W2:Y:S04]  /*9ae70*/  LDL.LU.64 R10, [R1+0x35b8] ;  /* 0x0035b800010a7983 */ /* 0x000ea80000300a00 */
[----:B------:R-:W2:-:S13]  /*9ae80*/  LDL.LU.64 R8, [R1+0x35b0] ;  /* 0x0035b00001087983 */ /* 0x000e9a0000300a00 */
        /* <DEDUP_REMOVED lines=38> */
[----:B-1----:R-:W2:Y:S04]  /*9b0f0*/  LDL.LU.64 R22, [R1+0x3518] ;  /* 0x0035180001167983 */ /* 0x002ea80000300a00 */
[----:B------:R-:W2:Y:S02]  /*9b100*/  LDL.LU.64 R20, [R1+0x3510] ;  /* 0x0035100001147983 */ /* 0x000ea40000300a00 */
[----:B--2---:R-:W-:-:S15]  /*9b110*/  HMMA.16816.F32 R20, R12, R26, R20 ;  /* 0x0000001a0c14723c */ /* 0x004fde0000001814 */
[----:B------:R-:W-:-:S04]  /*9b120*/  NOP ;  /* 0x0000000000007918 */ /* 0x000fc80000000000 */
[----:B------:R-:W-:Y:S04]  /*9b130*/  STL.64 [R1+0x600], R20 ;  /* 0x0006001401007387 */ /* 0x000fe80000100a00 */
[----:B------:R1:W-:Y:S04]  /*9b140*/  STL.64 [R1+0x608], R22 ;  /* 0x0006081601007387 */ /* 0x0003e80000100a00 */
[----:B-1----:R-:W2:Y:S04]  /*9b150*/  LDL.LU.64 R22, [R1+0x3508] ;  /* 0x0035080001167983 */ /* 0x002ea80000300a00 */
[----:B------:R1:W-:Y:S04]  /*9b160*/  STL.64 [R1+0x34e8], R24 ;  /* 0x0034e81801007387 */ /* 0x0003e80000100a00 */
[----:B-1----:R-:W3:Y:S04]  /*9b170*/  LDL.LU R24, [R1+0x1c0] ;  /* 0x0001c00001187983 */ /* 0x002ee80000300800 */
[----:B------:R-:W3:Y:S04]  /*9b180*/  LDL.LU R25, [R1+0x1c4] ;  /* 0x0001c40001197983 */ /* 0x000ee80000300800 */
[----:B------:R-:W3:Y:S04]  /*9b190*/  LDL.LU R26, [R1+0x1c8] ;  /* 0x0001c800011a7983 */ /* 0x000ee80000300800 */
[----:B------:R-:W3:Y:S01]  /*9b1a0*/  LDL.LU R27, [R1+0x1cc] ;  /* 0x0001cc00011b7983 */ /* 0x000ee20000300800 */
[----:B--2---:R-:W-:Y:S03]  /*9b1b0*/  HMMA.16816.F32 R20, R12, R22, R8 ;  /* 0x000000160c14723c */ /* 0x004fe60000001808 */
[----:B------:R-:W2:Y:S04]  /*9b1c0*/  LDL.LU.64 R10, [R1+0x3500] ;  /* 0x00350000010a7983 */ /* 0x000ea80000300a00 */
[----:B------:R0:W5:-:S12]  /*9b1d0*/  LDL.LU.64 R8, [R1+0x34f8] ;  /* 0x0034f80001087983 */ /* 0x0001580000300a00 */
[----:B------:R1:W-:Y:S04]  /*9b1e0*/  STL.64 [R1+0x5f0], R20 ;  /* 0x0005f01401007387 */ /* 0x0003e80000100a00 */
[----:B------:R0:W-:Y:S04]  /*9b1f0*/  STL.64 [R1+0x5f8], R22 ;  /* 0x0005f81601007387 */ /* 0x0001e80000100a00 */
[----:B-1----:R-:W2:Y:S01]  /*9b200*/  LDL.LU R20, [R1+0x1d0] ;  /* 0x0001d00001147983 */ /* 0x002ea20000300800 */
[----:B------:R-:W-:Y:S02]  /*9b210*/  IMAD.MOV.U32 R21, RZ, RZ, R2 ;  /* 0x000000ffff157224 */ /* 0x000fe400078e0002 */
[----:B0-----:R-:W-:-:S02]  /*9b220*/  IMAD.MOV.U32 R22, RZ, RZ, R3 ;  /* 0x000000ffff167224 */ /* 0x001fc400078e0003 */
[----:B------:R-:W-:Y:S01]  /*9b230*/  IMAD.MOV.U32 R23, RZ, RZ, R0 ;  /* 0x000000ffff177224 */ /* 0x000fe200078e0000 */
[----:B------:R-:W2:Y:S01]  /*9b240*/  LDL.LU R2, [R1+0x34f0] ;  /* 0x0034f00001027983 */ /* 0x000ea20000300800 */
[----:B------:R-:W-:Y:S02]  /*9b250*/  IADD3 R4, P5, PT, R4, UR10, RZ ;  /* 0x0000000a04047c10 */ /* 0x000fe4000ffbe0ff */
[----:B------:R-:W-:Y:S02]  /*9b260*/  IADD3 R29, P6, PT, R29, UR10, RZ ;  /* 0x0000000a1d1d7c10 */ /* 0x000fe4000ffde0ff */
[----:B---3--:R-:W-:Y:S02]  /*9b270*/  IADD3 R18, P2, PT, R18, UR10, RZ ;  /* 0x0000000a12127c10 */ /* 0x008fe4000ff5e0ff */
[----:B----4-:R-:W-:Y:S01]  /*9b280*/  IADD3 R28, P3, PT, R28, UR10, RZ ;  /* 0x0000000a1c1c7c10 */ /* 0x010fe2000ff7e0ff */
[----:B------:R-:W0:Y:S01]  /*9b290*/  LDC R3, c[0x0][0x3ac] ;  /* 0x0000eb00ff037b82 */ /* 0x000e220000000800 */
[C---:B--2---:R-:W-:Y:S08]  /*9b2a0*/  HMMA.16816.F32 R20, R12.reuse, R6, R20 ;  /* 0x000000060c14723c */ /* 0x044ff00000001814 */
[----:B------:R-:W-:Y:S11]  /*9b2b0*/  HMMA.16816.F32 R12, R12, R10, R24 ;  /* 0x0000000a0c0c723c */ /* 0x000ff60000001818 */
[----:B------:R1:W-:Y:S04]  /*9b2c0*/  STL.64 [R1+0x5e0], R20 ;  /* 0x0005e01401007387 */ /* 0x0003e80000100a00 */
[----:B------:R-:W-:Y:S04]  /*9b2d0*/  STL.64 [R1+0x5e8], R22 ;  /* 0x0005e81601007387 */ /* 0x000fe80000100a00 */
[----:B------:R-:W2:Y:S04]  /*9b2e0*/  LDL.LU R0, [R1+0x31e0] ;  /* 0x0031e00001007983 */ /* 0x000ea80000300800 */
[----:B------:R-:W3:Y:S04]  /*9b2f0*/  LDL.LU R17, [R1+0x31b0] ;  /* 0x0031b00001117983 */ /* 0x000ee80000300800 */
[----:B-1----:R-:W4:Y:S04]  /*9b300*/  LDL.LU R21, [R1+0x3200] ;  /* 0x0032000001157983 */ /* 0x002f280000300800 */
[----:B------:R-:W2:Y:S04]  /*9b310*/  LDL.LU.64 R24, [R1+0x34e8] ;  /* 0x0034e80001187983 */ /* 0x000ea80000300a00 */
[----:B------:R-:W-:Y:S04]  /*9b320*/  STL.64 [R1+0x5d0], R12 ;  /* 0x0005d00c01007387 */ /* 0x000fe80000100a00 */
[----:B------:R-:W-:Y:S04]  /*9b330*/  STL.64 [R1+0x5d8], R14 ;  /* 0x0005d80e01007387 */ /* 0x000fe80000100a00 */
[----:B------:R-:W3:Y:S04]  /*9b340*/  LDL.LU R20, [R1+0x31b4] ;  /* 0x0031b40001147983 */ /* 0x000ee80000300800 */
[----:B------:R-:W3:Y:S04]  /*9b350*/  LDL.LU R5, [R1+0x31fc] ;  /* 0x0031fc0001057983 */ /* 0x000ee80000300800 */
[----:B------:R1:W-:Y:S04]  /*9b360*/  STL [R1+0x31c0], R4 ;  /* 0x0031c00401007387 */ /* 0x0003e80000100800 */
[----:B-1----:R-:W3:Y:S04]  /*9b370*/  LDL.LU R4, [R1+0x31b8] ;  /* 0x0031b80001047983 */ /* 0x002ee80000300800 */
[----:B------:R1:W-:Y:S04]  /*9b380*/  STL [R1+0x31cc], R29 ;  /* 0x0031cc1d01007387 */ /* 0x0003e80000100800 */
[----:B-1----:R-:W3:Y:S01]  /*9b390*/  LDL.LU R29, [R1+0x31f8] ;  /* 0x0031f800011d7983 */ /* 0x002ee20000300800 */
[----:B------:R-:W-:-:S02]  /*9b3a0*/  IMAD.MOV.U32 R6, RZ, RZ, R15 ;  /* 0x000000ffff067224 */ /* 0x000fc400078e000f */
[----:B------:R-:W-:Y:S01]  /*9b3b0*/  IMAD.MOV.U32 R7, RZ, RZ, R23 ;  /* 0x000000ffff077224 */ /* 0x000fe200078e0017 */
[----:B--2---:R-:W-:Y:S02]  /*9b3c0*/  IADD3 R25, P0, PT, R25, UR10, RZ ;  /* 0x0000000a19197c10 */ /* 0x004fe4000ff1e0ff */
[----:B------:R-:W-:-:S03]  /*9b3d0*/  IADD3 R24, P1, PT, R24, UR10, RZ ;  /* 0x0000000a18187c10 */ /* 0x000fc6000ff3e0ff */
[----:B------:R1:W-:Y:S04]  /*9b3e0*/  STL [R1+0x31c8], R25 ;  /* 0x0031c81901007387 */ /* 0x0003e80000100800 */
[----:B-1----:R-:W2:Y:S04]  /*9b3f0*/  LDL.LU R25, [R1+0x31bc] ;  /* 0x0031bc0001197983 */ /* 0x002ea80000300800 */
[----:B------:R1:W-:Y:S04]  /*9b400*/  STL [R1+0x31c4], R24 ;  /* 0x0031c41801007387 */ /* 0x0003e80000100800 */
[----:B-1----:R-:W2:Y:S04]  /*9b410*/  LDL.LU R24, [R1+0x3218] ;  /* 0x0032180001187983 */ /* 0x002ea80000300800 */
[----:B------:R-:W2:Y:S04]  /*9b420*/  LDL.LU R12, [R1+0x31d0] ;  /* 0x0031d000010c7983 */ /* 0x000ea80000300800 */
[----:B------:R-:W2:Y:S04]  /*9b430*/  LDL.LU R13, [R1+0x3214] ;  /* 0x00321400010d7983 */ /* 0x000ea80000300800 */
[----:B------:R-:W-:Y:S04]  /*9b440*/  STL [R1+0x31e8], R18 ;  /* 0x0031e81201007387 */ /* 0x000fe80000100800 */
[----:B------:R-:W2:Y:S04]  /*9b450*/  LDL.LU R14, [R1+0x31d4] ;  /* 0x0031d400010e7983 */ /* 0x000ea80000300800 */
[----:B------:R1:W-:Y:S04]  /*9b460*/  STL [R1+0x31e4], R28 ;  /* 0x0031e41c01007387 */ /* 0x0003e80000100800 */
        /* <DEDUP_REMOVED lines=8> */
[----:B-1----:R-:W2:Y:S01]  /*9b4f0*/  LDL.LU R28, [R1+0x3248] ;  /* 0x00324800011c7983 */ /* 0x002ea20000300800 */
[----:B------:R-:W-:-:S05]  /*9b500*/  IADD3 R0, P4, PT, R0, UR10, RZ ;  /* 0x0000000a00007c10 */ /* 0x000fca000ff9e0ff */
[----:B------:R1:W-:Y:S04]  /*9b510*/  STL [R1+0x31e0], R0 ;  /* 0x0031e00001007387 */ /* 0x0003e80000100800 */
[----:B-1----:R-:W2:Y:S01]  /*9b520*/  LDL.LU R0, [R1+0x31f4] ;  /* 0x0031f40001007983 */ /* 0x002ea20000300800 */
[----:B---3--:R-:W-:Y:S02]  /*9b530*/  IADD3.X R17, PT, PT, R17, UR6, RZ, P5, !PT ;  /* 0x0000000611117c10 */ /* 0x008fe4000affe4ff */
[----:B----4-:R-:W-:-:S03]  /*9b540*/  IADD3 R21, P5, PT, R21, UR10, RZ ;  /* 0x0000000a15157c10 */ /* 0x010fc6000ffbe0ff */
[----:B------:R1:W-:Y:S01]  /*9b550*/  STL [R1+0x31b0], R17 ;  /* 0x0031b01101007387 */ /* 0x0003e20000100800 */
[----:B------:R-:W-:-:S03]  /*9b560*/  IADD3.X R20, PT, PT, R20, UR6, RZ, P6, !PT ;  /* 0x0000000614147c10 */ /* 0x000fc6000b7fe4ff */
[----:B-1----:R-:W3:Y:S04]  /*9b570*/  LDL.LU R17, [R1+0x3244] ;  /* 0x0032440001117983 */ /* 0x002ee80000300800 */
[----:B------:R1:W-:Y:S01]  /*9b580*/  STL [R1+0x3200], R21 ;  /* 0x0032001501007387 */ /* 0x0003e20000100800 */
[----:B------:R-:W-:-:S03]  /*9b590*/  IADD3 R5, P6, PT, R5, UR10, RZ ;  /* 0x0000000a05057c10 */ /* 0x000fc6000ffde0ff */
[----:B-1----:R-:W4:Y:S04]  /*9b5a0*/  LDL.LU R21, [R1+0x3204] ;  /* 0x0032040001157983 */ /* 0x002f280000300800 */
[----:B------:R1:W-:Y:S01]  /*9b5b0*/  STL [R1+0x31b4], R20 ;  /* 0x0031b41401007387 */ /* 0x0003e20000100800 */
[----:B------:R-:W-:-:S03]  /*9b5c0*/  IADD3.X R4, PT, PT, R4, UR6, RZ, P0, !PT ;  /* 0x0000000604047c10 */ /* 0x000fc600087fe4ff */
[----:B-1----:R-:W4:Y:S04]  /*9b5d0*/  LDL.LU R20, [R1+0x3240] ;  /* 0x0032400001147983 */ /* 0x002f280000300800 */
[----:B------:R1:W-:Y:S01]  /*9b5e0*/  STL [R1+0x31fc], R5 ;  /* 0x0031fc0501007387 */ /* 0x0003e20000100800 */
[----:B------:R-:W-:-:S03]  /*9b5f0*/  IADD3 R29, P0, PT, R29, UR10, RZ ;  /* 0x0000000a1d1d7c10 */ /* 0x000fc6000ff1e0ff */
[----:B-1----:R-:W4:Y:S04]  /*9b600*/  LDL.LU R5, [R1+0x3208] ;  /* 0x0032080001057983 */ /* 0x002f280000300800 */
[----:B------:R1:W-:Y:S04]  /*9b610*/  STL [R1+0x31b8], R4 ;  /* 0x0031b80401007387 */ /* 0x0003e80000100800 */
[----:B-1----:R-:W4:Y:S04]  /*9b620*/  LDL.LU R4, [R1+0x3260] ;  /* 0x0032600001047983 */ /* 0x002f280000300800 */
[----:B------:R1:W-:Y:S04]  /*9b630*/  STL [R1+0x31f8], R29 ;  /* 0x0031f81d01007387 */ /* 0x0003e80000100800 */
[----:B-1----:R-:W4:Y:S01]  /*9b640*/  LDL.LU R29, [R1+0x320c] ;  /* 0x00320c00011d7983 */ /* 0x002f220000300800 */
[----:B--2---:R-:W-:-:S05]  /*9b650*/  IADD3.X R25, PT, PT, R25, UR6, RZ, P1, !PT ;  /* 0x0000000619197c10 */ /* 0x004fca0008ffe4ff */
[----:B------:R1:W-:Y:S01]  /*9b660*/  STL [R1+0x31bc], R25 ;  /* 0x0031bc1901007387 */ /* 0x0003e20000100800 */
[----:B------:R-:W-:-:S03]  /*9b670*/  IADD3 R24, P1, PT, R24, UR10, RZ ;  /* 0x0000000a18187c10 */ /* 0x000fc6000ff3e0ff */
[----:B-1----:R-:W2:Y:S04]  /*9b680*/  LDL.LU R25, [R1+0x325c] ;  /* 0x00325c0001197983 */ /* 0x002ea80000300800 */
[----:B------:R-:W2:Y:S04]  /*9b690*/  LDL.LU R18, [R1+0x321c] ;  /* 0x00321c0001127983 */ /* 0x000ea80000300800 */
[----:B------:R1:W-:Y:S01]  /*9b6a0*/  STL [R1+0x3218], R24 ;  /* 0x0032181801007387 */ /* 0x0003e20000100800 */
[----:B------:R-:W-:Y:S02]  /*9b6b0*/  IADD3.X R12, PT, PT, R12, UR6, RZ, P2, !PT ;  /* 0x000000060c0c7c10 */ /* 0x000fe400097fe4ff */
[----:B------:R-:W-:-:S02]  /*9b6c0*/  IADD3 R13, P2, PT, R13, UR10, RZ ;  /* 0x0000000a0d0d7c10 */ /* 0x000fc4000ff5e0ff */
[----:B------:R-:W-:Y:S02]  /*9b6d0*/  IADD3.X R14, PT, PT, R14, UR6, RZ, P3, !PT ;  /* 0x000000060e0e7c10 */ /* 0x000fe40009ffe4ff */
[----:B------:R-:W-:Y:S02]  /*9b6e0*/  IADD3 R15, P3, PT, R15, UR10, RZ ;  /* 0x0000000a0f0f7c10 */ /* 0x000fe4000ff7e0ff */
[----:B------:R-:W-:Y:S02]  /*9b6f0*/  IADD3.X R10, PT, PT, R10, UR6, RZ, P4, !PT ;  /* 0x000000060a0a7c10 */ /* 0x000fe4000a7fe4ff */
[----:B------:R-:W-:Y:S01]  /*9b700*/  IADD3 R11, P4, PT, R11, UR10, RZ ;  /* 0x0000000a0b0b7c10 */ /* 0x000fe2000ff9e0ff */
[----:B-1----:R-:W2:Y:S04]  /*9b710*/  LDL.LU R24, [R1+0x3258] ;  /* 0x0032580001187983 */ /* 0x002ea80000300800 */
[----:B------:R-:W-:Y:S04]  /*9b720*/  STL [R1+0x31d0], R12 ;  /* 0x0031d00c01007387 */ /* 0x000fe80000100800 */
[----:B------:R-:W-:Y:S01]  /*9b730*/  STL [R1+0x3214], R13 ;  /* 0x0032140d01007387 */ /* 0x000fe20000100800 */
[----:B------:R-:W-:-:S03]  /*9b740*/  IADD3.X R22, PT, PT, R22, UR6, RZ, P5, !PT ;  /* 0x0000000616167c10 */ /* 0x000fc6000affe4ff */
[----:B------:R-:W-:Y:S01]  /*9b750*/  STL [R1+0x31d4], R14 ;  /* 0x0031d40e01007387 */ /* 0x000fe20000100800 */
[----:B------:R-:W-:-:S03]  /*9b760*/  IADD3 R23, P5, PT, R23, UR10, RZ ;  /* 0x0000000a17177c10 */ /* 0x000fc6000ffbe0ff */
[----:B------:R-:W-:Y:S01]  /*9b770*/  STL [R1+0x3210], R15 ;  /* 0x0032100f01007387 */ /* 0x000fe20000100800 */
[----:B------:R-:W-:Y:S02]  /*9b780*/  IADD3.X R26, PT, PT, R26, UR6, RZ, P6, !PT ;  /* 0x000000061a1a7c10 */ /* 0x000fe4000b7fe4ff */
[----:B------:R-:W-:Y:S01]  /*9b790*/  IADD3.X R19, PT, PT, R19, UR6, RZ, P0, !PT ;  /* 0x0000000613137c10 */ /* 0x000fe200087fe4ff */
[----:B------:R-:W-:Y:S01]  /*9b7a0*/  STL [R1+0x31d8], R10 ;  /* 0x0031d80a01007387 */ /* 0x000fe20000100800 */
[----:B------:R-:W-:-:S03]  /*9b7b0*/  IADD3 R28, P0, PT, R28, UR10, RZ ;  /* 0x0000000a1c1c7c10 */ /* 0x000fc6000ff1e0ff */
[----:B------:R-:W-:Y:S01]  /*9b7c0*/  STL [R1+0x3230], R11 ;  /* 0x0032300b01007387 */ /* 0x000fe20000100800 */
[----:B------:R-:W-:-:S03]  /*9b7d0*/  IADD3 R27, P6, PT, R27, UR10, RZ ;  /* 0x0000000a1b1b7c10 */ /* 0x000fc6000ffde0ff */
[----:B------:R-:W-:Y:S04]  /*9b7e0*/  STL [R1+0x31dc], R22 ;  /* 0x0031dc1601007387 */ /* 0x000fe80000100800 */
[----:B------:R-:W-:Y:S04]  /*9b7f0*/  STL [R1+0x322c], R23 ;  /* 0x00322c1701007387 */ /* 0x000fe80000100800 */
[----:B------:R-:W-:Y:S04]  /*9b800*/  STL [R1+0x31ec], R26 ;  /* 0x0031ec1a01007387 */ /* 0x000fe80000100800 */
[----:B------:R1:W-:Y:S04]  /*9b810*/  STL [R1+0x3248], R28 ;  /* 0x0032481c01007387 */ /* 0x0003e80000100800 */
[----:B------:R-:W-:Y:S01]  /*9b820*/  STL [R1+0x3228], R27 ;  /* 0x0032281b01007387 */ /* 0x000fe20000100800 */
[----:B------:R-:W-:-:S03]  /*9b830*/  IADD3.X R0, PT, PT, R0, UR6, RZ, P1, !PT ;  /* 0x0000000600007c10 */ /* 0x000fc60008ffe4ff */
[----:B-1----:R-:W2:Y:S04]  /*9b840*/  LDL.LU R28, [R1+0x3220] ;  /* 0x00322000011c7983 */ /* 0x002ea80000300800 */
[----:B------:R-:W-:Y:S04]  /*9b850*/  STL [R1+0x31f0], R19 ;  /* 0x0031f01301007387 */ /* 0x000fe80000100800 */
[----:B------:R1:W-:Y:S04]  /*9b860*/  STL [R1+0x31f4], R0 ;  /* 0x0031f40001007387 */ /* 0x0003e80000100800 */
[----:B-1----:R-:W2:Y:S01]  /*9b870*/  LDL.LU R0, [R1+0x3278] ;  /* 0x0032780001007983 */ /* 0x002ea20000300800 */
[----:B---3--:R-:W-:-:S02]  /*9b880*/  IADD3 R17, P1, PT, R17, UR10, RZ ;  /* 0x0000000a11117c10 */ /* 0x008fc4000ff3e0ff */
[----:B----4-:R-:W-:-:S03]  /*9b890*/  IADD3.X R21, PT, PT, R21, UR6, RZ, P2, !PT ;  /* 0x0000000615157c10 */ /* 0x010fc600097fe4ff */
[----:B------:R1:W-:Y:S04]  /*9b8a0*/  STL [R1+0x3244], R17 ;  /* 0x0032441101007387 */ /* 0x0003e80000100800 */
        /* <DEDUP_REMOVED lines=10> */
[----:B------:R1:W-:Y:S01]  /*9b950*/  STL [R1+0x3260], R4 ;  /* 0x0032600401007387 */ /* 0x0003e20000100800 */
[----:B------:R-:W-:-:S03]  /*9b960*/  IADD3.X R29, PT, PT, R29, UR6, RZ, P4, !PT ;  /* 0x000000061d1d7c10 */ /* 0x000fc6000a7fe4ff */
[----:B-1----:R-:W4:Y:S04]  /*9b970*/  LDL.LU R4, [R1+0x3238] ;  /* 0x0032380001047983 */ /* 0x002f280000300800 */
[----:B------:R1:W-:Y:S04]  /*9b980*/  STL [R1+0x320c], R29 ;  /* 0x00320c1d01007387 */ /* 0x0003e80000100800 */
[----:B-1----:R-:W4:Y:S01]  /*9b990*/  LDL.LU R29, [R1+0x3290] ;  /* 0x00329000011d7983 */ /* 0x002f220000300800 */
[----:B--2---:R-:W-:Y:S02]  /*9b9a0*/  IADD3 R25, P4, PT, R25, UR10, RZ ;  /* 0x0000000a19197c10 */ /* 0x004fe4000ff9e0ff */
[----:B------:R-:W-:-:S03]  /*9b9b0*/  IADD3.X R18, PT, PT, R18, UR6, RZ, P5, !PT ;  /* 0x0000000612127c10 */ /* 0x000fc6000affe4ff */
[----:B------:R1:W-:Y:S01]  /*9b9c0*/  STL [R1+0x325c], R25 ;  /* 0x00325c1901007387 */ /* 0x0003e20000100800 */
[----:B------:R-:W-:-:S03]  /*9b9d0*/  IADD3 R24, P5, PT, R24, UR10, RZ ;  /* 0x0000000a18187c10 */ /* 0x000fc6000ffbe0ff */
        /* <DEDUP_REMOVED lines=15> */
[----:B------:R-:W-:-:S05]  /*9bad0*/  IADD3.X R28, PT, PT, R28, UR6, RZ, P6, !PT ;  /* 0x000000061c1c7c10 */ /* 0x000fca000b7fe4ff */
[----:B------:R1:W-:Y:S01]  /*9bae0*/  STL [R1+0x3220], R28 ;  /* 0x0032201c01007387 */ /* 0x0003e20000100800 */
[----:B------:R-:W-:-:S03]  /*9baf0*/  IADD3 R0, P6, PT, R0, UR10, RZ ;  /* 0x0000000a00007c10 */ /* 0x000fc6000ffde0ff */
[----:B-1----:R-:W2:Y:S04]  /*9bb00*/  LDL.LU R28, [R1+0x32bc] ;  /* 0x0032bc00011c7983 */ /* 0x002ea80000300800 */
[----:B------:R1:W-:Y:S04]  /*9bb10*/  STL [R1+0x3278], R0 ;  /* 0x0032780001007387 */ /* 0x0003e80000100800 */
[----:B-1----:R-:W2:Y:S01]  /*9bb20*/  LDL.LU R0, [R1+0x327c] ;  /* 0x00327c0001007983 */ /* 0x002ea20000300800 */
[----:B---3--:R-:W-:-:S05]  /*9bb30*/  IADD3.X R17, PT, PT, R17, UR6, RZ, P0, !PT ;  /* 0x0000000611117c10 */ /* 0x008fca00087fe4ff */
[----:B------:R1:W-:Y:S01]  /*9bb40*/  STL [R1+0x3224], R17 ;  /* 0x0032241101007387 */ /* 0x0003e20000100800 */
[----:B----4-:R-:W-:-:S03]  /*9bb50*/  IADD3 R21, P0, PT, R21, UR10, RZ ;  /* 0x0000000a15157c10 */ /* 0x010fc6000ff1e0ff */
[----:B-1----:R-:W3:Y:S04]  /*9bb60*/  LDL.LU R17, [R1+0x32b8] ;  /* 0x0032b80001117983 */ /* 0x002ee80000300800 */
        /* <DEDUP_REMOVED lines=14> */
[----:B------:R-:W4:Y:S01]  /*9bc50*/  LDL.LU R18, [R1+0x32d0] ;  /* 0x0032d00001127983 */ /* 0x000f220000300800 */
[----:B--2---:R-:W-:-:S02]  /*9bc60*/  IADD3.X R25, PT, PT, R25, UR6, RZ, P3, !PT ;  /* 0x0000000619197c10 */ /* 0x004fc40009ffe4ff */
[----:B------:R-:W-:Y:S02]  /*9bc70*/  IADD3 R12, P3, PT, R12, UR10, RZ ;  /* 0x0000000a0c0c7c10 */ /* 0x000fe4000ff7e0ff */
[----:B------:R-:W-:Y:S01]  /*9bc80*/  IADD3.X R13, PT, PT, R13, UR6, RZ, P4, !PT ;  /* 0x000000060d0d7c10 */ /* 0x000fe2000a7fe4ff */
[----:B------:R1:W-:Y:S01]  /*9bc90*/  STL [R1+0x323c], R25 ;  /* 0x00323c1901007387 */ /* 0x0003e20000100800 */
[----:B------:R-:W-:Y:S02]  /*9bca0*/  IADD3 R14, P4, PT, R14, UR10, RZ ;  /* 0x0000000a0e0e7c10 */ /* 0x000fe4000ff9e0ff */
[----:B------:R-:W-:Y:S02]  /*9bcb0*/  IADD3.X R15, PT, PT, R15, UR6, RZ, P5, !PT ;  /* 0x000000060f0f7c10 */ /* 0x000fe4000affe4ff */
[----:B------:R-:W-:Y:S02]  /*9bcc0*/  IADD3 R10, P5, PT, R10, UR10, RZ ;  /* 0x0000000a0a0a7c10 */ /* 0x000fe4000ffbe0ff */
[----:B------:R-:W-:-:S02]  /*9bcd0*/  IADD3.X R11, PT, PT, R11, UR6, RZ, P6, !PT ;  /* 0x000000060b0b7c10 */ /* 0x000fc4000b7fe4ff */
[----:B------:R-:W-:Y:S01]  /*9bce0*/  IADD3 R22, P6, PT, R22, UR10, RZ ;  /* 0x0000000a16167c10 */ /* 0x000fe2000ffde0ff */
[----:B-1----:R-:W2:Y:S04]  /*9bcf0*/  LDL.LU R25, [R1+0x3298] ;  /* 0x0032980001197983 */ /* 0x002ea80000300800 */
[----:B------:R-:W-:Y:S04]  /*9bd00*/  STL [R1+0x328c], R12 ;  /* 0x00328c0c01007387 */ /* 0x000fe80000100800 */
[----:B------:R-:W-:Y:S04]  /*9bd10*/  STL [R1+0x324c], R13 ;  /* 0x00324c0d01007387 */ /* 0x000fe80000100800 */
[----:B------:R-:W-:Y:S01]  /*9bd20*/  STL [R1+0x3288], R14 ;  /* 0x0032880e01007387 */ /* 0x000fe20000100800 */
[----:B------:R-:W-:-:S03]  /*9bd30*/  IADD3.X R23, PT, PT, R23, UR6, RZ, P0, !PT ;  /* 0x0000000617177c10 */ /* 0x000fc600087fe4ff */
[----:B------:R-:W-:Y:S01]  /*9bd40*/  STL [R1+0x3250], R15 ;  /* 0x0032500f01007387 */ /* 0x000fe20000100800 */
[----:B------:R-:W-:-:S03]  /*9bd50*/  IADD3 R26, P0, PT, R26, UR10, RZ ;  /* 0x0000000a1a1a7c10 */ /* 0x000fc6000ff1e0ff */
[----:B------:R-:W-:Y:S01]  /*9bd60*/  STL [R1+0x32a8], R10 ;  /* 0x0032a80a01007387 */ /* 0x000fe20000100800 */
[----:B------:R-:W-:-:S03]  /*9bd70*/  IADD3.X R24, PT, PT, R24, UR6, RZ, P2, !PT ;  /* 0x0000000618187c10 */ /* 0x000fc600097fe4ff */
[----:B------:R-:W-:Y:S01]  /*9bd80*/  STL [R1+0x3254], R11 ;  /* 0x0032540b01007387 */ /* 0x000fe20000100800 */
[----:B------:R-:W-:-:S03]  /*9bd90*/  IADD3.X R27, PT, PT, R27, UR6, RZ, P1, !PT ;  /* 0x000000061b1b7c10 */ /* 0x000fc60008ffe4ff */
[----:B------:R-:W-:Y:S04]  /*9bda0*/  STL [R1+0x32a4], R22 ;  /* 0x0032a41601007387 */ /* 0x000fe80000100800 */
[----:B------:R-:W-:Y:S04]  /*9bdb0*/  STL [R1+0x3264], R23 ;  /* 0x0032641701007387 */ /* 0x000fe80000100800 */
[----:B------:R-:W-:Y:S04]  /*9bdc0*/  STL [R1+0x32a0], R26 ;  /* 0x0032a01a01007387 */ /* 0x000fe80000100800 */
[----:B------:R1:W-:Y:S01]  /*9bdd0*/  STL [R1+0x326c], R24 ;  /* 0x00326c1801007387 */ /* 0x0003e20000100800 */
[----:B------:R-:W-:-:S03]  /*9bde0*/  IADD3 R19, P1, PT, R19, UR10, RZ ;  /* 0x0000000a13137c10 */ /* 0x000fc6000ff3e0ff */
[----:B------:R-:W-:Y:S01]  /*9bdf0*/  STL [R1+0x3268], R27 ;  /* 0x0032681b01007387 */ /* 0x000fe20000100800 */
[----:B------:R-:W-:-:S03]  /*9be00*/  IADD3 R28, P2, PT, R28, UR10, RZ ;  /* 0x0000000a1c1c7c10 */ /* 0x000fc6000ff5e0ff */
[----:B-1----:R-:W2:Y:S04]  /*9be10*/  LDL.LU R24, [R1+0x32f0] ;  /* 0x0032f00001187983 */ /* 0x002ea80000300800 */
[----:B------:R-:W-:Y:S04]  /*9be20*/  STL [R1+0x32c0], R19 ;  /* 0x0032c01301007387 */ /* 0x000fe80000100800 */
[----:B------:R1:W-:Y:S01]  /*9be30*/  STL [R1+0x32bc], R28 ;  /* 0x0032bc1c01007387 */ /* 0x0003e20000100800 */
[----:B------:R-:W-:-:S03]  /*9be40*/  IADD3.X R0, PT, PT, R0, UR6, RZ, P3, !PT ;  /* 0x0000000600007c10 */ /* 0x000fc60009ffe4ff */
[----:B-1----:R-:W2:Y:S04]  /*9be50*/  LDL.LU R28, [R1+0x329c] ;  /* 0x00329c00011c7983 */ /* 0x002ea80000300800 */
[----:B------:R1:W-:Y:S04]  /*9be60*/  STL [R1+0x327c], R0 ;  /* 0x00327c0001007387 */ /* 0x0003e80000100800 */
[----:B-1----:R-:W2:Y:S01]  /*9be70*/  LDL.LU R0, [R1+0x32ec] ;  /* 0x0032ec0001007983 */ /* 0x002ea20000300800 */
[----:B---3--:R-:W-:-:S05]  /*9be80*/  IADD3 R17, P3, PT, R17, UR10, RZ ;  /* 0x0000000a11117c10 */ /* 0x008fca000ff7e0ff */
[----:B------:R1:W-:Y:S01]  /*9be90*/  STL [R1+0x32b8], R17 ;  /* 0x0032b81101007387 */ /* 0x0003e20000100800 */
[----:B----4-:R-:W-:-:S03]  /*9bea0*/  IADD3.X R21, PT, PT, R21, UR6, RZ, P4, !PT ;  /* 0x0000000615157c10 */ /* 0x010fc6000a7fe4ff */
        /* <DEDUP_REMOVED lines=12> */
[----:B-1----:R-:W4:Y:S01]  /*9bf70*/  LDL.LU R4, [R1+0x32b4] ;  /* 0x0032b40001047983 */ /* 0x002f220000300800 */
[----:B------:R-:W-:-:S03]  /*9bf80*/  IADD3 R18, P6, PT, R18, UR10, RZ ;  /* 0x0000000a12127c10 */ /* 0x000fc6000ffde0ff */
[----:B------:R1:W-:Y:S04]  /*9bf90*/  STL [R1+0x3294], R29 ;  /* 0x0032941d01007387 */ /* 0x0003e80000100800 */
[----:B-1----:R-:W4:Y:S04]  /*9bfa0*/  LDL.LU R29, [R1+0x32fc] ;  /* 0x0032fc00011d7983 */ /* 0x002f280000300800 */
[----:B------:R-:W4:Y:S04]  /*9bfb0*/  LDL.LU R12, [R1+0x32c4] ;  /* 0x0032c400010c7983 */ /* 0x000f280000300800 */
[----:B------:R-:W4:Y:S04]  /*9bfc0*/  LDL.LU R13, [R1+0x3324] ;  /* 0x00332400010d7983 */ /* 0x000f280000300800 */
[----:B------:R-:W-:Y:S04]  /*9bfd0*/  STL [R1+0x32d0], R18 ;  /* 0x0032d01201007387 */ /* 0x000fe80000100800 */
[----:B------:R-:W4:Y:S01]  /*9bfe0*/  LDL.LU R14, [R1+0x32c8] ;  /* 0x0032c800010e7983 */ /* 0x000f220000300800 */
[----:B--2---:R-:W-:-:S05]  /*9bff0*/  IADD3.X R25, PT, PT, R25, UR6, RZ, P0, !PT ;  /* 0x0000000619197c10 */ /* 0x004fca00087fe4ff */
        /* <DEDUP_REMOVED lines=11> */
[----:B------:R1:W-:Y:S01]  /*9c0b0*/  STL [R1+0x32f0], R24 ;  /* 0x0032f01801007387 */ /* 0x0003e20000100800 */
[----:B------:R-:W-:-:S03]  /*9c0c0*/  IADD3.X R28, PT, PT, R28, UR6, RZ, P1, !PT ;  /* 0x000000061c1c7c10 */ /* 0x000fc60008ffe4ff */
[----:B-1----:R-:W2:Y:S04]  /*9c0d0*/  LDL.LU R24, [R1+0x32f4] ;  /* 0x0032f40001187983 */ /* 0x002ea80000300800 */
        /* <DEDUP_REMOVED lines=21> */
[----:B------:R-:W4:Y:S04]  /*9c230*/  LDL.LU R18, [R1+0x3310] ;  /* 0x0033100001127983 */ /* 0x000f280000300800 */
[----:B------:R1:W-:Y:S01]  /*9c240*/  STL [R1+0x32fc], R29 ;  /* 0x0032fc1d01007387 */ /* 0x0003e20000100800 */
[----:B------:R-:W-:Y:S02]  /*9c250*/  IADD3.X R12, PT, PT, R12, UR6, RZ, P5, !PT ;  /* 0x000000060c0c7c10 */ /* 0x000fe4000affe4ff */
[----:B------:R-:W-:-:S02]  /*9c260*/  IADD3 R13, P5, PT, R13, UR10, RZ ;  /* 0x0000000a0d0d7c10 */ /* 0x000fc4000ffbe0ff */
[----:B------:R-:W-:Y:S01]  /*9c270*/  IADD3.X R14, PT, PT, R14, UR6, RZ, P6, !PT ;  /* 0x000000060e0e7c10 */ /* 0x000fe2000b7fe4ff */
[----:B-1----:R-:W4:Y:S04]  /*9c280*/  LDL.LU R29, [R1+0x3374] ;  /* 0x00337400011d7983 */ /* 0x002f280000300800 */
[----:B------:R-:W-:Y:S04]  /*9c290*/  STL [R1+0x32c4], R12 ;  /* 0x0032c40c01007387 */ /* 0x000fe80000100800 */
[----:B------:R-:W-:Y:S04]  /*9c2a0*/  STL [R1+0x3324], R13 ;  /* 0x0033240d01007387 */ /* 0x000fe80000100800 */
[----:B------:R-:W-:Y:S01]  /*9c2b0*/  STL [R1+0x32c8], R14 ;  /* 0x0032c80e01007387 */ /* 0x000fe20000100800 */
[----:B--2---:R-:W-:-:S02]  /*9c2c0*/  IADD3 R15, P6, PT, R15, UR10, RZ ;  /* 0x0000000a0f0f7c10 */ /* 0x004fc4000ffde0ff */
[----:B------:R-:W-:Y:S02]  /*9c2d0*/  IADD3.X R10, PT, PT, R10, UR6, RZ, P0, !PT ;  /* 0x000000060a0a7c10 */ /* 0x000fe400087fe4ff */
[----:B------:R-:W-:Y:S02]  /*9c2e0*/  IADD3 R11, P0, PT, R11, UR10, RZ ;  /* 0x0000000a0b0b7c10 */ /* 0x000fe4000ff1e0ff */
[----:B------:R-:W-:Y:S02]  /*9c2f0*/  IADD3.X R22, PT, PT, R22, UR6, RZ, P1, !PT ;  /* 0x0000000616167c10 */ /* 0x000fe40008ffe4ff */
[----:B------:R-:W-:Y:S01]  /*9c300*/  IADD3 R23, P1, PT, R23, UR10, RZ ;  /* 0x0000000a17177c10 */ /* 0x000fe2000ff3e0ff */
        /* <DEDUP_REMOVED lines=11> */
[----:B------:R-:W-:Y:S04]  /*9c3c0*/  STL [R1+0x3344], R27 ;  /* 0x0033441b01007387 */ /* 0x000fe80000100800 */
[----:B-1----:R-:W2:Y:S04]  /*9c3d0*/  LDL.LU R25, [R1+0x3314] ;  /* 0x0033140001197983 */ /* 0x002ea80000300800 */
[----:B------:R-:W-:Y:S01]  /*9c3e0*/  STL [R1+0x32e4], R19 ;  /* 0x0032e41301007387 */ /* 0x000fe20000100800 */
[----:B------:R-:W-:-:S05]  /*9c3f0*/  IADD3.X R24, PT, PT, R24, UR6, RZ, P4, !PT ;  /* 0x0000000618187c10 */ /* 0x000fca000a7fe4ff */
[----:B------:R1:W-:Y:S01]  /*9c400*/  STL [R1+0x32f4], R24 ;  /* 0x0032f41801007387 */ /* 0x0003e20000100800 */
[----:B------:R-:W-:-:S03]  /*9c410*/  IADD3 R28, P4, PT, R28, UR10, RZ ;  /* 0x0000000a1c1c7c10 */ /* 0x000fc6000ff9e0ff */
[----:B-1----:R-:W2:Y:S04]  /*9c420*/  LDL.LU R24, [R1+0x337c] ;  /* 0x00337c0001187983 */ /* 0x002ea80000300800 */
        /* <DEDUP_REMOVED lines=17> */
[----:B-1----:R-:W4:Y:S01]  /*9c540*/  LDL.LU R5, [R1+0x33ac] ;  /* 0x0033ac0001057983 */ /* 0x002f220000300800 */
[----:B------:R-:W-:-:S03]  /*9c550*/  IADD3.X R18, PT, PT, R18, UR6, RZ, P1, !PT ;  /* 0x0000000612127c10 */ /* 0x000fc60008ffe4ff */
[----:B------:R1:W-:Y:S01]  /*9c560*/  STL [R1+0x336c], R4 ;  /* 0x00336c0401007387 */ /* 0x0003e20000100800 */
[----:B------:R-:W-:-:S03]  /*9c570*/  IADD3 R29, P1, PT, R29, UR10, RZ ;  /* 0x0000000a1d1d7c10 */ /* 0x000fc6000ff3e0ff */
[----:B-1----:R-:W4:Y:S04]  /*9c580*/  LDL.LU R4, [R1+0x3330] ;  /* 0x0033300001047983 */ /* 0x002f280000300800 */
[----:B------:R-:W4:Y:S04]  /*9c590*/  LDL.LU R12, [R1+0x33a8] ;  /* 0x0033a800010c7983 */ /* 0x000f280000300800 */
[----:B------:R-:W4:Y:S04]  /*9c5a0*/  LDL.LU R13, [R1+0x3338] ;  /* 0x00333800010d7983 */ /* 0x000f280000300800 */
[----:B------:R-:W-:Y:S04]  /*9c5b0*/  STL [R1+0x3310], R18 ;  /* 0x0033101201007387 */ /* 0x000fe80000100800 */
        /* <DEDUP_REMOVED lines=10> */
[----:B-1----:R-:W4:Y:S01]  /*9c660*/  LDL.LU R29, [R1+0x3360] ;  /* 0x00336000011d7983 */ /* 0x002f220000300800 */
[----:B--2---:R-:W-:-:S05]  /*9c670*/  IADD3.X R25, PT, PT, R25, UR6, RZ, P2, !PT ;  /* 0x0000000619197c10 */ /* 0x004fca00097fe4ff */
[----:B------:R1:W-:Y:S04]  /*9c680*/  STL [R1+0x3314], R25 ;  /* 0x0033141901007387 */ /* 0x0003e80000100800 */
        /* <DEDUP_REMOVED lines=23> */
[----:B------:R-:W4:Y:S04]  /*9c800*/  LDL.LU R18, [R1+0x2f40] ;  /* 0x002f400001127983 */ /* 0x000f280000300800 */
[----:B------:R1:W-:Y:S01]  /*9c810*/  STL [R1+0x3330], R4 ;  /* 0x0033300401007387 */ /* 0x0003e20000100800 */
[----:B------:R-:W-:Y:S02]  /*9c820*/  IADD3 R12, P6, PT, R12, UR10, RZ ;  /* 0x0000000a0c0c7c10 */ /* 0x000fe4000ffde0ff */
[----:B------:R-:W-:-:S02]  /*9c830*/  IADD3.X R13, PT, PT, R13, UR6, RZ, P0, !PT ;  /* 0x000000060d0d7c10 */ /* 0x000fc400087fe4ff */
[----:B------:R-:W-:Y:S02]  /*9c840*/  IADD3 R14, P0, PT, R14, UR10, RZ ;  /* 0x0000000a0e0e7c10 */ /* 0x000fe4000ff1e0ff */
[----:B------:R-:W-:Y:S02]  /*9c850*/  IADD3.X R15, PT, PT, R15, UR6, RZ, P1, !PT ;  /* 0x000000060f0f7c10 */ /* 0x000fe40008ffe4ff */
[----:B------:R-:W-:Y:S02]  /*9c860*/  IADD3 R10, P1, PT, R10, UR10, RZ ;  /* 0x0000000a0a0a7c10 */ /* 0x000fe4000ff3e0ff */
[----:B------:R-:W-:Y:S01]  /*9c870*/  IADD3.X R11, PT, PT, R11, UR6, RZ, P2, !PT ;  /* 0x000000060b0b7c10 */ /* 0x000fe200097fe4ff */
[----:B-1----:R-:W4:Y:S04]  /*9c880*/  LDL.LU R4, [R1+0x3388] ;  /* 0x0033880001047983 */ /* 0x002f280000300800 */
[----:B------:R-:W-:Y:S04]  /*9c890*/  STL [R1+0x33a8], R12 ;  /* 0x0033a80c01007387 */ /* 0x000fe80000100800 */
[----:B------:R-:W-:Y:S01]  /*9c8a0*/  STL [R1+0x3338], R13 ;  /* 0x0033380d01007387 */ /* 0x000fe20000100800 */
[----:B------:R-:W-:Y:S01]  /*9c8b0*/  IADD3 R22, P2, PT, R22, UR10, RZ ;  /* 0x0000000a16167c10 */ /* 0x000fe2000ff5e0ff */
[----:B0-----:R-:W-:-:S02]  /*9c8c0*/  IMAD.SHL.U32 R3, R3, 0x80, RZ ;  /* 0x0000008003037824 */ /* 0x001fc400078e00ff */
[----:B------:R-:W-:Y:S01]  /*9c8d0*/  STL [R1+0x33a4], R14 ;  /* 0x0033a40e01007387 */ /* 0x000fe20000100800 */
[----:B------:R-:W-:-:S03]  /*9c8e0*/  IADD3.X R23, PT, PT, R23, UR6, RZ, P3, !PT ;  /* 0x0000000617177c10 */ /* 0x000fc60009ffe4ff */
[----:B------:R-:W-:Y:S01]  /*9c8f0*/  STL [R1+0x3340], R15 ;  /* 0x0033400f01007387 */ /* 0x000fe20000100800 */
[----:B------:R-:W-:-:S03]  /*9c900*/  IADD3 R26, P3, PT, R26, UR10, RZ ;  /* 0x0000000a1a1a7c10 */ /* 0x000fc6000ff7e0ff */
[----:B------:R-:W-:Y:S01]  /*9c910*/  STL [R1+0x33a0], R10 ;  /* 0x0033a00a01007387 */ /* 0x000fe20000100800 */
[----:B------:R-:W-:-:S03]  /*9c920*/  IADD3.X R29, PT, PT, R29, UR6, RZ, P5, !PT ;  /* 0x000000061d1d7c10 */ /* 0x000fc6000affe4ff */
[----:B------:R-:W-:Y:S01]  /*9c930*/  STL [R1+0x3348], R11 ;  /* 0x0033480b01007387 */ /* 0x000fe20000100800 */
[----:B------:R-:W-:Y:S01]  /*9c940*/  IADD3.X R27, PT, PT, R27, UR6, RZ, P4, !PT ;  /* 0x000000061b1b7c10 */ /* 0x000fe2000a7fe4ff */
[----:B------:R-:W-:Y:S02]  /*9c950*/  IMAD.SHL.U32 R3, R3, 0x2, RZ ;  /* 0x0000000203037824 */ /* 0x000fe400078e00ff */
[----:B------:R-:W-:Y:S04]  /*9c960*/  STL [R1+0x339c], R22 ;  /* 0x00339c1601007387 */ /* 0x000fe80000100800 */
[----:B------:R-:W-:Y:S04]  /*9c970*/  STL [R1+0x3350], R23 ;  /* 0x0033501701007387 */ /* 0x000fe80000100800 */
[----:B------:R-:W-:Y:S04]  /*9c980*/  STL [R1+0x3398], R26 ;  /* 0x0033981a01007387 */ /* 0x000fe80000100800 */
[----:B------:R0:W-:Y:S01]  /*9c990*/  STL [R1+0x3360], R29 ;  /* 0x0033601d01007387 */ /* 0x0001e20000100800 */
[----:B------:R-:W-:-:S03]  /*9c9a0*/  IADD3 R19, P4, PT, R19, UR10, RZ ;  /* 0x0000000a13137c10 */ /* 0x000fc6000ff9e0ff */
[----:B------:R-:W-:Y:S04]  /*9c9b0*/  STL [R1+0x3358], R27 ;  /* 0x0033581b01007387 */ /* 0x000fe80000100800 */
[----:B0-----:R-:W4:Y:S04]  /*9c9c0*/  LDL.LU R29, [R1+0x2f38] ;  /* 0x002f3800011d7983 */ /* 0x001f280000300800 */
[----:B------:R-:W-:Y:S01]  /*9c9d0*/  STL [R1+0x3394], R19 ;  /* 0x0033941301007387 */ /* 0x000fe20000100800 */
[----:B--2---:R-:W-:-:S05]  /*9c9e0*/  IADD3 R25, P5, PT, R25, R3, RZ ;  /* 0x0000000319197210 */ /* 0x004fca0007fbe0ff */
[----:B------:R0:W-:Y:S04]  /*9c9f0*/  STL [R1+0x2f60], R25 ;  /* 0x002f601901007387 */ /* 0x0001e80000100800 */
[----:B0-----:R-:W2:Y:S01]  /*9ca00*/  LDL.LU R25, [R1+0x3390] ;  /* 0x0033900001197983 */ /* 0x001ea20000300800 */
[----:B------:R-:W-:-:S05]  /*9ca10*/  IADD3.X R24, PT, PT, R24, UR6, RZ, P6, !PT ;  /* 0x0000000618187c10 */ /* 0x000fca000b7fe4ff */
[----:B------:R0:W-:Y:S01]  /*9ca20*/  STL [R1+0x3368], R24 ;  /* 0x0033681801007387 */ /* 0x0001e20000100800 */
[----:B------:R-:W-:-:S03]  /*9ca30*/  IADD3 R28, P6, PT, R28, R3, RZ ;  /* 0x000000031c1c7210 */ /* 0x000fc60007fde0ff */
[----:B0-----:R-:W2:Y:S04]  /*9ca40*/  LDL.LU R24, [R1+0x2f30] ;  /* 0x002f300001187983 */ /* 0x001ea80000300800 */
[----:B------:R0:W-:Y:S01]  /*9ca50*/  STL [R1+0x2f58], R28 ;  /* 0x002f581c01007387 */ /* 0x0001e20000100800 */
[----:B------:R-:W-:-:S03]  /*9ca60*/  IADD3.X R0, PT, PT, R0, UR6, RZ, P0, !PT ;  /* 0x0000000600007c10 */ /* 0x000fc600087fe4ff */
[----:B0-----:R-:W2:Y:S04]  /*9ca70*/  LDL.LU R28, [R1+0x2f5c] ;  /* 0x002f5c00011c7983 */ /* 0x001ea80000300800 */
[----:B------:R0:W-:Y:S04]  /*9ca80*/  STL [R1+0x3370], R0 ;  /* 0x0033700001007387 */ /* 0x0001e80000100800 */
[----:B0-----:R-:W2:Y:S01]  /*9ca90*/  LDL.LU R0, [R1+0x2f28] ;  /* 0x002f280001007983 */ /* 0x001ea20000300800 */
[----:B---3--:R-:W-:-:S05]  /*9caa0*/  IADD3 R17, P0, PT, R17, R3, RZ ;  /* 0x0000000311117210 */ /* 0x008fca0007f1e0ff */
[----:B------:R0:W-:Y:S01]  /*9cab0*/  STL [R1+0x2f50], R17 ;  /* 0x002f501101007387 */ /* 0x0001e20000100800 */
[----:B----4-:R-:W-:-:S03]  /*9cac0*/  IADD3.X R21, PT, PT, R21, UR6, RZ, P1, !PT ;  /* 0x0000000615157c10 */ /* 0x010fc60008ffe4ff */
[----:B0-----:R-:W3:Y:S04]  /*9cad0*/  LDL.LU R17, [R1+0x2f54] ;  /* 0x002f540001117983 */ /* 0x001ee80000300800 */
[----:B------:R0:W-:Y:S01]  /*9cae0*/  STL [R1+0x3378], R21 ;  /* 0x0033781501007387 */ /* 0x0001e20000100800 */
[----:B------:R-:W-:-:S03]  /*9caf0*/  IADD3 R20, P1, PT, R20, R3, RZ ;  /* 0x0000000314147210 */ /* 0x000fc60007f3e0ff */
[----:B0-----:R-:W4:Y:S04]  /*9cb00*/  LDL.LU R21, [R1+0x2f20] ;  /* 0x002f200001157983 */ /* 0x001f280000300800 */
[----:B------:R0:W-:Y:S01]  /*9cb10*/  STL [R1+0x2f48], R20 ;  /* 0x002f481401007387 */ /* 0x0001e20000100800 */
[----:B------:R-:W-:-:S03]  /*9cb20*/  IADD3.X R5, PT, PT, R5, UR6, RZ, P2, !PT ;  /* 0x0000000605057c10 */ /* 0x000fc600097fe4ff */
[----:B0-----:R-:W4:Y:S01]  /*9cb30*/  LDL.LU R20, [R1+0x2f4c] ;  /* 0x002f4c0001147983 */ /* 0x001f220000300800 */
[----:B------:R-:W-:-:S03]  /*9cb40*/  IADD3 R18, P2, PT, R18, R3, RZ ;  /* 0x0000000312127210 */ /* 0x000fc60007f5e0ff */
[----:B------:R0:W-:Y:S01]  /*9cb50*/  STL [R1+0x3380], R5 ;  /* 0x0033800501007387 */ /* 0x0001e20000100800 */
[----:B------:R-:W-:-:S03]  /*9cb60*/  IADD3.X R4, PT, PT, R4, UR6, RZ, P3, !PT ;  /* 0x0000000604047c10 */ /* 0x000fc60009ffe4ff */
[----:B0-----:R-:W4:Y:S04]  /*9cb70*/  LDL.LU R5, [R1+0x2f18] ;  /* 0x002f180001057983 */ /* 0x001f280000300800 */
        /* <DEDUP_REMOVED lines=13> */
[----:B0-----:R-:W4:Y:S01]  /*9cc50*/  LDL.LU R4, [R1+0x2ee8] ;  /* 0x002ee80001047983 */ /* 0x001f220000300800 */
[----:B------:R-:W-:-:S05]  /*9cc60*/  IADD3 R29, P3, PT, R29, R3, RZ ;  /* 0x000000031d1d7210 */ /* 0x000fca0007f7e0ff */
[----:B------:R0:W-:Y:S04]  /*9cc70*/  STL [R1+0x2f38], R29 ;  /* 0x002f381d01007387 */ /* 0x0001e80000100800 */
[----:B0-----:R-:W4:Y:S01]  /*9cc80*/  LDL.LU R29, [R1+0x2f14] ;  /* 0x002f1400011d7983 */ /* 0x001f220000300800 */
[----:B--2---:R-:W-:-:S05]  /*9cc90*/  IADD3.X R25, PT, PT, R25, UR6, RZ, P4, !PT ;  /* 0x0000000619197c10 */ /* 0x004fca000a7fe4ff */
[----:B------:R0:W-:Y:S04]  /*9cca0*/  STL [R1+0x3390], R25 ;  /* 0x0033901901007387 */ /* 0x0001e80000100800 */
[----:B0-----:R-:W2:Y:S01]  /*9ccb0*/  LDL.LU R25, [R1+0x2ee0] ;  /* 0x002ee00001197983 */ /* 0x001ea20000300800 */
[----:B------:R-:W-:-:S05]  /*9ccc0*/  IADD3 R24, P4, PT, R24, R3, RZ ;  /* 0x0000000318187210 */ /* 0x000fca0007f9e0ff */
[----:B------:R0:W-:Y:S01]  /*9ccd0*/  STL [R1+0x2f30], R24 ;  /* 0x002f301801007387 */ /* 0x0001e20000100800 */
[----:B------:R-:W-:-:S03]  /*9cce0*/  IMAD.X R28, R28, 0x1, R2, P5 ;  /* 0x000000011c1c7824 */ /* 0x000fc600028e0602 */
[----:B0-----:R-:W2:Y:S04]  /*9ccf0*/  LDL.LU R24, [R1+0x2f0c] ;  /* 0x002f0c0001187983 */ /* 0x001ea80000300800 */
[----:B------:R0:W-:Y:S01]  /*9cd00*/  STL [R1+0x2f5c], R28 ;  /* 0x002f5c1c01007387 */ /* 0x0001e20000100800 */
[----:B------:R-:W-:-:S03]  /*9cd10*/  IADD3 R0, P5, PT, R0, R3, RZ ;  /* 0x0000000300007210 */ /* 0x000fc60007fbe0ff */
[----:B0-----:R-:W2:Y:S04]  /*9cd20*/  LDL.LU R28, [R1+0x2ed8] ;  /* 0x002ed800011c7983 */ /* 0x001ea80000300800 */
[----:B------:R0:W-:Y:S04]  /*9cd30*/  STL [R1+0x2f28], R0 ;  /* 0x002f280001007387 */ /* 0x0001e80000100800 */
[----:B0-----:R-:W2:Y:S01]  /*9cd40*/  LDL.LU R0, [R1+0x2f04] ;  /* 0x002f040001007983 */ /* 0x001ea20000300800 */
[----:B---3--:R-:W-:-:S05]  /*9cd50*/  IMAD.X R17, R17, 0x1, R2, P6 ;  /* 0x0000000111117824 */ /* 0x008fca00030e0602 */
[----:B------:R0:W-:Y:S01]  /*9cd60*/  STL [R1+0x2f54], R17 ;  /* 0x002f541101007387 */ /* 0x0001e20000100800 */
[----:B----4-:R-:W-:-:S03]  /*9cd70*/  IADD3 R21, P6, PT, R21, R3, RZ ;  /* 0x0000000315157210 */ /* 0x010fc60007fde0ff */
[----:B0-----:R-:W3:Y:S04]  /*9cd80*/  LDL.LU R17, [R1+0x2ed0] ;  /* 0x002ed00001117983 */ /* 0x001ee80000300800 */
[----:B------:R0:W-:Y:S01]  /*9cd90*/  STL [R1+0x2f20], R21 ;  /* 0x002f201501007387 */ /* 0x0001e20000100800 */
[----:B------:R-:W-:-:S03]  /*9cda0*/  IMAD.X R20, R20, 0x1, R2, P0 ;  /* 0x0000000114147824 */ /* 0x000fc600000e0602 */
[----:B0-----:R-:W4:Y:S04]  /*9cdb0*/  LDL.LU R21, [R1+0x2efc] ;  /* 0x002efc0001157983 */ /* 0x001f280000300800 */
[----:B------:R0:W-:Y:S01]  /*9cdc0*/  STL [R1+0x2f4c], R20 ;  /* 0x002f4c1401007387 */ /* 0x0001e20000100800 */
[----:B------:R-:W-:-:S03]  /*9cdd0*/  IADD3 R5, P0, PT, R5, R3, RZ ;  /* 0x0000000305057210 */ /* 0x000fc60007f1e0ff */
[----:B0-----:R-:W4:Y:S04]  /*9cde0*/  LDL.LU R20, [R1+0x2ec8] ;  /* 0x002ec80001147983 */ /* 0x001f280000300800 */
[----:B------:R-:W4:Y:S04]  /*9cdf0*/  LDL.LU R18, [R1+0x2ef4] ;  /* 0x002ef40001127983 */ /* 0x000f280000300800 */
[----:B------:R0:W-:Y:S01]  /*9ce00*/  STL [R1+0x2f18], R5 ;  /* 0x002f180501007387 */ /* 0x0001e20000100800 */
[--C-:B------:R-:W-:Y:S01]  /*9ce10*/  IMAD.X R12, R12, 0x1, R2.reuse, P1 ;  /* 0x000000010c0c7824 */ /* 0x100fe200008e0602 */
[-C--:B------:R-:W-:Y:S01]  /*9ce20*/  IADD3 R13, P1, PT, R13, R3.reuse, RZ ;  /* 0x000000030d0d7210 */ /* 0x080fe20007f3e0ff */
[--C-:B------:R-:W-:Y:S01]  /*9ce30*/  IMAD.X R14, R14, 0x1, R2.reuse, P2 ;  /* 0x000000010e0e7824 */ /* 0x100fe200010e0602 */
[-C--:B------:R-:W-:Y:S01]  /*9ce40*/  IADD3 R15, P2, PT, R15, R3.reuse, RZ ;  /* 0x000000030f0f7210 */ /* 0x080fe20007f5e0ff */
[--C-:B------:R-:W-:Y:S01]  /*9ce50*/  IMAD.X R10, R10, 0x1, R2.reuse, P3 ;  /* 0x000000010a0a7824 */ /* 0x100fe200018e0602 */
[----:B------:R-:W-:Y:S01]  /*9ce60*/  IADD3 R11, P3, PT, R11, R3, RZ ;  /* 0x000000030b0b7210 */ /* 0x000fe20007f7e0ff */
[----:B0-----:R-:W4:Y:S04]  /*9ce70*/  LDL.LU R5, [R1+0x2ec0] ;  /* 0x002ec00001057983 */ /* 0x001f280000300800 */
[----:B------:R-:W-:Y:S04]  /*9ce80*/  STL [R1+0x2f44], R12 ;  /* 0x002f440c01007387 */ /* 0x000fe80000100800 */
[----:B------:R-:W-:Y:S01]  /*9ce90*/  STL [R1+0x2f10], R13 ;  /* 0x002f100d01007387 */ /* 0x000fe20000100800 */
[----:B------:R-:W-:-:S03]  /*9cea0*/  IMAD.X R22, R22, 0x1, R2, P4 ;  /* 0x0000000116167824 */ /* 0x000fc600020e0602 */
[----:B------:R-:W-:Y:S01]  /*9ceb0*/  STL [R1+0x2f3c], R14 ;  /* 0x002f3c0e01007387 */ /* 0x000fe20000100800 */
[----:B------:R-:W-:-:S03]  /*9cec0*/  IADD3 R23, P4, PT, R23, R3, RZ ;  /* 0x0000000317177210 */ /* 0x000fc60007f9e0ff */
[----:B------:R-:W-:Y:S01]  /*9ced0*/  STL [R1+0x2f08], R15 ;  /* 0x002f080f01007387 */ /* 0x000fe20000100800 */
[--C-:B------:R-:W-:Y:S02]  /*9cee0*/  IMAD.X R26, R26, 0x1, R2.reuse, P5 ;  /* 0x000000011a1a7824 */ /* 0x100fe400028e0602 */
[----:B------:R-:W-:Y:S01]  /*9cef0*/  IMAD.X R19, R19, 0x1, R2, P6 ;  /* 0x0000000113137824 */ /* 0x000fe200030e0602 */
[----:B------:R-:W-:Y:S01]  /*9cf00*/  STL [R1+0x2f34], R10 ;  /* 0x002f340a01007387 */ /* 0x000fe20000100800 */
[----:B------:R-:W-:-:S03]  /*9cf10*/  IADD3 R4, P6, PT, R4, R3, RZ ;  /* 0x0000000304047210 */ /* 0x000fc60007fde0ff */
[----:B------:R-:W-:Y:S01]  /*9cf20*/  STL [R1+0x2f00], R11 ;  /* 0x002f000b01007387 */ /* 0x000fe20000100800 */
[----:B------:R-:W-:-:S03]  /*9cf30*/  IADD3 R27, P5, PT, R27, R3, RZ ;  /* 0x000000031b1b7210 */ /* 0x000fc60007fbe0ff */
[----:B------:R-:W-:Y:S04]  /*9cf40*/  STL [R1+0x2f2c], R22 ;  /* 0x002f2c1601007387 */ /* 0x000fe80000100800 */
[----:B------:R-:W-:Y:S04]  /*9cf50*/  STL [R1+0x2ef8], R23 ;  /* 0x002ef81701007387 */ /* 0x000fe80000100800 */
[----:B------:R-:W-:Y:S04]  /*9cf60*/  STL [R1+0x2f24], R26 ;  /* 0x002f241a01007387 */ /* 0x000fe80000100800 */
[----:B------:R0:W-:Y:S04]  /*9cf70*/  STL [R1+0x2ee8], R4 ;  /* 0x002ee80401007387 */ /* 0x0001e80000100800 */
[----:B------:R-:W-:Y:S01]  /*9cf80*/  STL [R1+0x2ef0], R27 ;  /* 0x002ef01b01007387 */ /* 0x000fe20000100800 */
[----:B------:R-:W-:-:S03]  /*9cf90*/  IMAD.X R29, R29, 0x1, R2, P0 ;  /* 0x000000011d1d7824 */ /* 0x000fc600000e0602 */
[----:B0-----:R-:W4:Y:S04]  /*9cfa0*/  LDL.LU R4, [R1+0x2eec] ;  /* 0x002eec0001047983 */ /* 0x001f280000300800 */
[----:B------:R-:W-:Y:S04]  /*9cfb0*/  STL [R1+0x2f1c], R19 ;  /* 0x002f1c1301007387 */ /* 0x000fe80000100800 */
[----:B------:R0:W-:Y:S04]  /*9cfc0*/  STL [R1+0x2f14], R29 ;  /* 0x002f141d01007387 */ /* 0x0001e80000100800 */
[----:B0-----:R-:W4:Y:S01]  /*9cfd0*/  LDL.LU R29, [R1+0x2eb8] ;  /* 0x002eb800011d7983 */ /* 0x001f220000300800 */
[----:B--2---:R-:W-:-:S05]  /*9cfe0*/  IADD3 R25, P0, PT, R25, R3, RZ ;  /* 0x0000000319197210 */ /* 0x004fca0007f1e0ff */
[----:B------:R0:W-:Y:S04]  /*9cff0*/  STL [R1+0x2ee0], R25 ;  /* 0x002ee01901007387 */ /* 0x0001e80000100800 */
[----:B0-----:R-:W2:Y:S01]  /*9d000*/  LDL.LU R25, [R1+0x2ee4] ;  /* 0x002ee40001197983 */ /* 0x001ea20000300800 */
[----:B------:R-:W-:-:S05]  /*9d010*/  IMAD.X R24, R24, 0x1, R2, P1 ;  /* 0x0000000118187824 */ /* 0x000fca00008e0602 */
[----:B------:R0:W-:Y:S01]  /*9d020*/  STL [R1+0x2f0c], R24 ;  /* 0x002f0c1801007387 */ /* 0x0001e20000100800 */
[----:B------:R-:W-:-:S03]  /*9d030*/  IADD3 R28, P1, PT, R28, R3, RZ ;  /* 0x000000031c1c7210 */ /* 0x000fc60007f3e0ff */
[----:B0-----:R-:W2:Y:S04]  /*9d040*/  LDL.LU R24, [R1+0x2eb0] ;  /* 0x002eb00001187983 */ /* 0x001ea80000300800 */
[----:B------:R0:W-:Y:S01]  /*9d050*/  STL [R1+0x2ed8], R28 ;  /* 0x002ed81c01007387 */ /* 0x0001e20000100800 */
[----:B------:R-:W-:-:S03]  /*9d060*/  IMAD.X R0, R0, 0x1, R2, P2 ;  /* 0x0000000100007824 */ /* 0x000fc600010e0602 */
[----:B0-----:R-:W2:Y:S04]  /*9d070*/  LDL.LU R28, [R1+0x2edc] ;  /* 0x002edc00011c7983 */ /* 0x001ea80000300800 */
[----:B------:R0:W-:Y:S04]  /*9d080*/  STL [R1+0x2f04], R0 ;  /* 0x002f040001007387 */ /* 0x0001e80000100800 */
[----:B0-----:R-:W2:Y:S01]  /*9d090*/  LDL.LU R0, [R1+0x2ea8] ;  /* 0x002ea80001007983 */ /* 0x001ea20000300800 */
[----:B---3--:R-:W-:-:S05]  /*9d0a0*/  IADD3 R17, P2, PT, R17, R3, RZ ;  /* 0x0000000311117210 */ /* 0x008fca0007f5e0ff */
[----:B------:R0:W-:Y:S01]  /*9d0b0*/  STL [R1+0x2ed0], R17 ;  /* 0x002ed01101007387 */ /* 0x0001e20000100800 */
[----:B----4-:R-:W-:-:S03]  /*9d0c0*/  IMAD.X R21, R21, 0x1, R2, P3 ;  /* 0x0000000115157824 */ /* 0x010fc600018e0602 */
[----:B0-----:R-:W3:Y:S04]  /*9d0d0*/  LDL.LU R17, [R1+0x2ed4] ;  /* 0x002ed40001117983 */ /* 0x001ee80000300800 */
[----:B------:R0:W-:Y:S01]  /*9d0e0*/  STL [R1+0x2efc], R21 ;  /* 0x002efc1501007387 */ /* 0x0001e20000100800 */
[----:B------:R-:W-:-:S03]  /*9d0f0*/  IADD3 R20, P3, PT, R20, R3, RZ ;  /* 0x0000000314147210 */ /* 0x000fc60007f7e0ff */
[----:B0-----:R-:W4:Y:S01]  /*9d100*/  LDL.LU R21, [R1+0x2f78] ;  /* 0x002f780001157983 */ /* 0x001f220000300800 */
[----:B------:R-:W-:-:S03]  /*9d110*/  IMAD.X R18, R18, 0x1, R2, P4 ;  /* 0x0000000112127824 */ /* 0x000fc600020e0602 */
[----:B------:R0:W-:Y:S01]  /*9d120*/  STL [R1+0x2ec8], R20 ;  /* 0x002ec81401007387 */ /* 0x0001e20000100800 */
[----:B------:R-:W-:-:S03]  /*9d130*/  IADD3 R5, P4, PT, R5, R3, RZ ;  /* 0x0000000305057210 */ /* 0x000fc60007f9e0ff */
        /* <DEDUP_REMOVED lines=15> */
[----:B------:R-:W-:-:S05]  /*9d230*/  IMAD.X R4, R4, 0x1, R2, P5 ;  /* 0x0000000104047824 */ /* 0x000fca00028e0602 */
[----:B------:R0:W-:Y:S01]  /*9d240*/  STL [R1+0x2eec], R4 ;  /* 0x002eec0401007387 */ /* 0x0001e20000100800 */
[----:B------:R-:W-:-:S03]  /*9d250*/  IADD3 R29, P5, PT, R29, R3, RZ ;  /* 0x000000031d1d7210 */ /* 0x000fc60007fbe0ff */
[----:B0-----:R-:W4:Y:S04]  /*9d260*/  LDL.LU R4, [R1+0x2e80] ;  /* 0x002e800001047983 */ /* 0x001f280000300800 */
[----:B------:R0:W-:Y:S04]  /*9d270*/  STL [R1+0x2eb8], R29 ;  /* 0x002eb81d01007387 */ /* 0x0001e80000100800 */
[----:B0-----:R-:W4:Y:S01]  /*9d280*/  LDL.LU R29, [R1+0x2f6c] ;  /* 0x002f6c00011d7983 */ /* 0x001f220000300800 */
[----:B--2---:R-:W-:-:S05]  /*9d290*/  IMAD.X R25, R25, 0x1, R2, P6 ;  /* 0x0000000119197824 */ /* 0x004fca00030e0602 */
        /* <DEDUP_REMOVED lines=18> */
[----:B------:R-:W4:Y:S04]  /*9d3c0*/  LDL.LU R18, [R1+0x2e60] ;  /* 0x002e600001127983 */ /* 0x000f280000300800 */
[----:B------:R0:W-:Y:S01]  /*9d3d0*/  STL [R1+0x2ecc], R20 ;  /* 0x002ecc1401007387 */ /* 0x0001e20000100800 */
[-C--:B------:R-:W-:Y:S01]  /*9d3e0*/  IADD3 R12, P2, PT, R12, R3.reuse, RZ ;  /* 0x000000030c0c7210 */ /* 0x080fe20007f5e0ff */
[--C-:B------:R-:W-:Y:S01]  /*9d3f0*/  IMAD.X R13, R13, 0x1, R2.reuse, P3 ;  /* 0x000000010d0d7824 */ /* 0x100fe200018e0602 */
[-C--:B------:R-:W-:Y:S01]  /*9d400*/  IADD3 R14, P3, PT, R14, R3.reuse, RZ ;  /* 0x000000030e0e7210 */ /* 0x080fe20007f7e0ff */
[--C-:B------:R-:W-:Y:S01]  /*9d410*/  IMAD.X R15, R15, 0x1, R2.reuse, P4 ;  /* 0x000000010f0f7824 */ /* 0x100fe200020e0602 */
[-C--:B------:R-:W-:Y:S01]  /*9d420*/  IADD3 R10, P4, PT, R10, R3.reuse, RZ ;  /* 0x000000030a0a7210 */ /* 0x080fe20007f9e0ff */
[----:B------:R-:W-:Y:S01]  /*9d430*/  IMAD.X R11, R11, 0x1, R2, P5 ;  /* 0x000000010b0b7824 */ /* 0x000fe200028e0602 */
[----:B0-----:R-:W4:Y:S04]  /*9d440*/  LDL.LU R20, [R1+0x2e8c] ;  /* 0x002e8c0001147983 */ /* 0x001f280000300800 */
[----:B------:R-:W-:Y:S04]  /*9d450*/  STL [R1+0x2f70], R12 ;  /* 0x002f700c01007387 */ /* 0x000fe80000100800 */
[----:B------:R-:W-:Y:S01]  /*9d460*/  STL [R1+0x2ec4], R13 ;  /* 0x002ec40d01007387 */ /* 0x000fe20000100800 */
[----:B------:R-:W-:-:S03]  /*9d470*/  IADD3 R22, P5, PT, R22, R3, RZ ;  /* 0x0000000316167210 */ /* 0x000fc60007fbe0ff */
[----:B------:R-:W-:Y:S01]  /*9d480*/  STL [R1+0x2f68], R14 ;  /* 0x002f680e01007387 */ /* 0x000fe20000100800 */
[----:B------:R-:W-:-:S03]  /*9d490*/  IMAD.X R23, R23, 0x1, R2, P6 ;  /* 0x0000000117177824 */ /* 0x000fc600030e0602 */
[----:B------:R-:W-:Y:S01]  /*9d4a0*/  STL [R1+0x2ebc], R15 ;  /* 0x002ebc0f01007387 */ /* 0x000fe20000100800 */
[----:B------:R-:W-:-:S03]  /*9d4b0*/  IADD3 R26, P6, PT, R26, R3, RZ ;  /* 0x000000031a1a7210 */ /* 0x000fc60007fde0ff */
[----:B------:R-:W-:Y:S01]  /*9d4c0*/  STL [R1+0x2ea0], R10 ;  /* 0x002ea00a01007387 */ /* 0x000fe20000100800 */
[----:B------:R-:W-:-:S03]  /*9d4d0*/  IMAD.X R5, R5, 0x1, R2, P1 ;  /* 0x0000000105057824 */ /* 0x000fc600008e0602 */
[----:B------:R-:W-:Y:S01]  /*9d4e0*/  STL [R1+0x2eb4], R11 ;  /* 0x002eb40b01007387 */ /* 0x000fe20000100800 */
[----:B------:R-:W-:-:S03]  /*9d4f0*/  IMAD.X R27, R27, 0x1, R2, P0 ;  /* 0x000000011b1b7824 */ /* 0x000fc600000e0602 */
[----:B------:R-:W-:Y:S04]  /*9d500*/  STL [R1+0x2e98], R22 ;  /* 0x002e981601007387 */ /* 0x000fe80000100800 */
[----:B------:R-:W-:Y:S04]  /*9d510*/  STL [R1+0x2eac], R23 ;  /* 0x002eac1701007387 */ /* 0x000fe80000100800 */
[----:B------:R-:W-:Y:S04]  /*9d520*/  STL [R1+0x2e90], R26 ;  /* 0x002e901a01007387 */ /* 0x000fe80000100800 */
[----:B------:R0:W-:Y:S01]  /*9d530*/  STL [R1+0x2f74], R5 ;  /* 0x002f740501007387 */ /* 0x0001e20000100800 */
[----:B------:R-:W-:-:S03]  /*9d540*/  IADD3 R19, P0, PT, R19, R3, RZ ;  /* 0x0000000313137210 */ /* 0x000fc60007f1e0ff */
[----:B------:R-:W-:Y:S01]  /*9d550*/  STL [R1+0x2ea4], R27 ;  /* 0x002ea41b01007387 */ /* 0x000fe20000100800 */
[----:B------:R-:W-:-:S03]  /*9d560*/  IADD3 R4, P1, PT, R4, R3, RZ ;  /* 0x0000000304047210 */ /* 0x000fc60007f3e0ff */
[----:B0-----:R-:W4:Y:S04]  /*9d570*/  LDL.LU R5, [R1+0x2e58] ;  /* 0x002e580001057983 */ /* 0x001f280000300800 */
[----:B------:R-:W-:Y:S04]  /*9d580*/  STL [R1+0x2e88], R19 ;  /* 0x002e881301007387 */ /* 0x000fe80000100800 */
[----:B------:R0:W-:Y:S01]  /*9d590*/  STL [R1+0x2e80], R4 ;  /* 0x002e800401007387 */ /* 0x0001e20000100800 */
[----:B------:R-:W-:-:S03]  /*9d5a0*/  IMAD.X R29, R29, 0x1, R2, P2 ;  /* 0x000000011d1d7824 */ /* 0x000fc600010e0602 */
[----:B0-----:R-:W4:Y:S04]  /*9d5b0*/  LDL.LU R4, [R1+0x2e84] ;  /* 0x002e840001047983 */ /* 0x001f280000300800 */
        /* <DEDUP_REMOVED lines=16> */
[--C-:B----4-:R-:W-:Y:S01]  /*9d6c0*/  IMAD.X R21, R21, 0x1, R2.reuse, P5 ;  /* 0x0000000115157824 */ /* 0x110fe200028e0602 */
[----:B------:R-:W-:Y:S02]  /*9d6d0*/  IADD3 R18, P5, PT, R18, R3, RZ ;  /* 0x0000000312127210 */ /* 0x000fe40007fbe0ff */
[----:B0-----:R-:W3:Y:S04]  /*9d6e0*/  LDL.LU R17, [R1+0x2e6c] ;  /* 0x002e6c0001117983 */ /* 0x001ee80000300800 */
[----:B------:R0:W-:Y:S01]  /*9d6f0*/  STL [R1+0x2e94], R21 ;  /* 0x002e941501007387 */ /* 0x0001e20000100800 */
[----:B------:R-:W-:-:S03]  /*9d700*/  IMAD.X R20, R20, 0x1, R2, P6 ;  /* 0x0000000114147824 */ /* 0x000fc600030e0602 */
        /* <DEDUP_REMOVED lines=16> */
[----:B------:R0:W-:Y:S01]  /*9d810*/  STL [R1+0x2e58], R5 ;  /* 0x002e580501007387 */ /* 0x0001e20000100800 */
[----:B------:R-:W-:-:S03]  /*9d820*/  IMAD.X R4, R4, 0x1, R2, P0 ;  /* 0x0000000104047824 */ /* 0x000fc600000e0602 */
[----:B0-----:R-:W4:Y:S04]  /*9d830*/  LDL.LU R5, [R1+0x2e34] ;  /* 0x002e340001057983 */ /* 0x001f280000300800 */
        /* <DEDUP_REMOVED lines=19> */
[-C--:B----4-:R-:W-:Y:S01]  /*9d970*/  IADD3 R21, P3, PT, R21, R3.reuse, RZ ;  /* 0x0000000315157210 */ /* 0x090fe20007f7e0ff */
[----:B------:R-:W-:Y:S02]  /*9d980*/  IMAD.X R12, R12, 0x1, R2, P4 ;  /* 0x000000010c0c7824 */ /* 0x000fe400020e0602 */
[----:B0-----:R-:W3:Y:S01]  /*9d990*/  LDL.LU R17, [R1+0x2de8] ;  /* 0x002de80001117983 */ /* 0x001ee20000300800 */
[----:B------:R-:W-:-:S03]  /*9d9a0*/  IADD3 R13, P4, PT, R13, R3, RZ ;  /* 0x000000030d0d7210 */ /* 0x000fc60007f9e0ff */
[----:B------:R-:W4:Y:S01]  /*9d9b0*/  LDL.LU R18, [R1+0x2e14] ;  /* 0x002e140001127983 */ /* 0x000f220000300800 */
[----:B------:R-:W-:-:S03]  /*9d9c0*/  IMAD.X R14, R14, 0x1, R2, P5 ;  /* 0x000000010e0e7824 */ /* 0x000fc600028e0602 */
[----:B------:R0:W-:Y:S01]  /*9d9d0*/  STL [R1+0x2e38], R21 ;  /* 0x002e381501007387 */ /* 0x0001e20000100800 */
[-C--:B------:R-:W-:Y:S01]  /*9d9e0*/  IADD3 R15, P5, PT, R15, R3.reuse, RZ ;  /* 0x000000030f0f7210 */ /* 0x080fe20007fbe0ff */
[--C-:B------:R-:W-:Y:S01]  /*9d9f0*/  IMAD.X R10, R10, 0x1, R2.reuse, P6 ;  /* 0x000000010a0a7824 */ /* 0x100fe200030e0602 */
[-C--:B------:R-:W-:Y:S01]  /*9da00*/  IADD3 R11, P6, PT, R11, R3.reuse, RZ ;  /* 0x000000030b0b7210 */ /* 0x080fe20007fde0ff */
[--C-:B------:R-:W-:Y:S01]  /*9da10*/  IMAD.X R22, R22, 0x1, R2.reuse, P0 ;  /* 0x0000000116167824 */ /* 0x100fe200000e0602 */
[----:B------:R-:W-:Y:S01]  /*9da20*/  IADD3 R23, P0, PT, R23, R3, RZ ;  /* 0x0000000317177210 */ /* 0x000fe20007f1e0ff */
[--C-:B------:R-:W-:Y:S01]  /*9da30*/  IMAD.X R26, R26, 0x1, R2.reuse, P1 ;  /* 0x000000011a1a7824 */ /* 0x100fe200008e0602 */
[----:B0-----:R-:W4:Y:S04]  /*9da40*/  LDL.LU R21, [R1+0x2de0] ;  /* 0x002de00001157983 */ /* 0x001f280000300800 */
[----:B------:R-:W-:Y:S04]  /*9da50*/  STL [R1+0x2e64], R12 ;  /* 0x002e640c01007387 */ /* 0x000fe80000100800 */
[----:B------:R-:W-:Y:S04]  /*9da60*/  STL [R1+0x2e30], R13 ;  /* 0x002e300d01007387 */ /* 0x000fe80000100800 */
[----:B------:R-:W-:Y:S04]  /*9da70*/  STL [R1+0x2e5c], R14 ;  /* 0x002e5c0e01007387 */ /* 0x000fe80000100800 */
[----:B------:R-:W-:Y:S01]  /*9da80*/  STL [R1+0x2e28], R15 ;  /* 0x002e280f01007387 */ /* 0x000fe20000100800 */
[----:B------:R-:W-:-:S03]  /*9da90*/  IMAD.X R19, R19, 0x1, R2, P2 ;  /* 0x0000000113137824 */ /* 0x000fc600010e0602 */
        /* <DEDUP_REMOVED lines=12> */
[----:B------:R0:W-:Y:S01]  /*9db60*/  STL [R1+0x2e34], R5 ;  /* 0x002e340501007387 */ /* 0x0001e20000100800 */
[----:B------:R-:W-:-:S03]  /*9db70*/  IADD3 R4, P3, PT, R4, R3, RZ ;  /* 0x0000000304047210 */ /* 0x000fc60007f7e0ff */
[----:B0-----:R-:W4:Y:S04]  /*9db80*/  LDL.LU R5, [R1+0x2dd8] ;  /* 0x002dd80001057983 */ /* 0x001f280000300800 */
        /* <DEDUP_REMOVED lines=17> */
[----:B---3--:R-:W-:Y:S01]  /*9dca0*/  IADD3 R17, P6, PT, R17, R3, RZ ;  /* 0x0000000311117210 */ /* 0x008fe20007fde0ff */
[----:B----4-:R-:W-:-:S04]  /*9dcb0*/  IMAD.X R18, R18, 0x1, R2, P0 ;  /* 0x0000000112127824 */ /* 0x010fc800000e0602 */
[----:B------:R0:W-:Y:S01]  /*9dcc0*/  STL [R1+0x2de8], R17 ;  /* 0x002de81101007387 */ /* 0x0001e20000100800 */
[----:B------:R-:W-:-:S03]  /*9dcd0*/  IADD3 R21, P0, PT, R21, R3, RZ ;  /* 0x0000000315157210 */ /* 0x000fc60007f1e0ff */
[----:B0-----:R-:W3:Y:S04]  /*9dce0*/  LDL.LU R17, [R1+0x2dec] ;  /* 0x002dec0001117983 */ /* 0x001ee80000300800 */
        /* <DEDUP_REMOVED lines=37> */
[----:B0-----:R-:W2:Y:S04]  /*9df40*/  LDL.LU R0, [R1+0x2d9c] ;  /* 0x002d9c0001007983 */ /* 0x001ea80000300800 */
[----:B------:R-:W2:Y:S01]  /*9df50*/  LDL.LU R18, [R1+0x2d68] ;  /* 0x002d680001127983 */ /* 0x000ea20000300800 */
[--C-:B---3--:R-:W-:Y:S01]  /*9df60*/  IMAD.X R17, R17, 0x1, R2.reuse, P5 ;  /* 0x0000000111117824 */ /* 0x108fe200028e0602 */
[-C--:B----4-:R-:W-:Y:S01]  /*9df70*/  IADD3 R12, P5, PT, R12, R3.reuse, RZ ;  /* 0x000000030c0c7210 */ /* 0x090fe20007fbe0ff */
[----:B------:R-:W-:Y:S01]  /*9df80*/  IMAD.X R13, R13, 0x1, R2, P6 ;  /* 0x000000010d0d7824 */ /* 0x000fe200030e0602 */
[----:B------:R-:W-:-:S02]  /*9df90*/  IADD3 R14, P6, PT, R14, R3, RZ ;  /* 0x000000030e0e7210 */ /* 0x000fc40007fde0ff */
[----:B------:R0:W-:Y:S01]  /*9dfa0*/  STL [R1+0x2dec], R17 ;  /* 0x002dec1101007387 */ /* 0x0001e20000100800 */
[--C-:B------:R-:W-:Y:S01]  /*9dfb0*/  IMAD.X R15, R15, 0x1, R2.reuse, P0 ;  /* 0x000000010f0f7824 */ /* 0x100fe200000e0602 */
[-C--:B------:R-:W-:Y:S01]  /*9dfc0*/  IADD3 R10, P0, PT, R10, R3.reuse, RZ ;  /* 0x000000030a0a7210 */ /* 0x080fe20007f1e0ff */
[--C-:B------:R-:W-:Y:S01]  /*9dfd0*/  IMAD.X R11, R11, 0x1, R2.reuse, P1 ;  /* 0x000000010b0b7824 */ /* 0x100fe200008e0602 */
[-C--:B------:R-:W-:Y:S01]  /*9dfe0*/  IADD3 R22, P1, PT, R22, R3.reuse, RZ ;  /* 0x0000000316167210 */ /* 0x080fe20007f3e0ff */
[--C-:B------:R-:W-:Y:S01]  /*9dff0*/  IMAD.X R23, R23, 0x1, R2.reuse, P2 ;  /* 0x0000000117177824 */ /* 0x100fe200010e0602 */
[----:B------:R-:W-:Y:S01]  /*9e000*/  IADD3 R26, P2, PT, R26, R3, RZ ;  /* 0x000000031a1a7210 */ /* 0x000fe20007f5e0ff */
[----:B0-----:R-:W3:Y:S04]  /*9e010*/  LDL.LU R17, [R1+0x2d94] ;  /* 0x002d940001117983 */ /* 0x001ee80000300800 */
[----:B------:R-:W-:Y:S04]  /*9e020*/  STL [R1+0x2db8], R12 ;  /* 0x002db80c01007387 */ /* 0x000fe80000100800 */
[----:B------:R-:W-:Y:S04]  /*9e030*/  STL [R1+0x2de4], R13 ;  /* 0x002de40d01007387 */ /* 0x000fe80000100800 */
[----:B------:R-:W-:Y:S04]  /*9e040*/  STL [R1+0x2db0], R14 ;  /* 0x002db00e01007387 */ /* 0x000fe80000100800 */
[----:B------:R-:W-:Y:S04]  /*9e050*/  STL [R1+0x2ddc], R15 ;  /* 0x002ddc0f01007387 */ /* 0x000fe80000100800 */
[----:B------:R-:W-:Y:S01]  /*9e060*/  STL [R1+0x2da8], R10 ;  /* 0x002da80a01007387 */ /* 0x000fe20000100800 */
[----:B------:R-:W-:-:S03]  /*9e070*/  IMAD.X R21, R21, 0x1, R2, P4 ;  /* 0x0000000115157824 */ /* 0x000fc600020e0602 */
[----:B------:R-:W-:Y:S01]  /*9e080*/  STL [R1+0x2dd4], R11 ;  /* 0x002dd40b01007387 */ /* 0x000fe20000100800 */
[----:B------:R-:W-:-:S03]  /*9e090*/  IMAD.X R27, R27, 0x1, R2, P3 ;  /* 0x000000011b1b7824 */ /* 0x000fc600018e0602 */
[----:B------:R-:W-:Y:S01]  /*9e0a0*/  STL [R1+0x2da0], R22 ;  /* 0x002da01601007387 */ /* 0x000fe20000100800 */
[----:B------:R-:W-:-:S03]  /*9e0b0*/  IADD3 R19, P3, PT, R19, R3, RZ ;  /* 0x0000000313137210 */ /* 0x000fc60007f7e0ff */
[----:B------:R-:W-:Y:S04]  /*9e0c0*/  STL [R1+0x2dcc], R23 ;  /* 0x002dcc1701007387 */ /* 0x000fe80000100800 */
[----:B------:R-:W-:Y:S04]  /*9e0d0*/  STL [R1+0x2d98], R26 ;  /* 0x002d981a01007387 */ /* 0x000fe80000100800 */
[----:B------:R0:W-:Y:S04]  /*9e0e0*/  STL [R1+0x2dbc], R21 ;  /* 0x002dbc1501007387 */ /* 0x0001e80000100800 */
[----:B------:R-:W-:Y:S01]  /*9e0f0*/  STL [R1+0x2dc4], R27 ;  /* 0x002dc41b01007387 */ /* 0x000fe20000100800 */
[----:B------:R-:W-:-:S03]  /*9e100*/  IADD3 R20, P4, PT, R20, R3, RZ ;  /* 0x0000000314147210 */ /* 0x000fc60007f9e0ff */
[----:B0-----:R-:W4:Y:S04]  /*9e110*/  LDL.LU R21, [R1+0x2d60] ;  /* 0x002d600001157983 */ /* 0x001f280000300800 */
[----:B------:R-:W-:Y:S04]  /*9e120*/  STL [R1+0x2d90], R19 ;  /* 0x002d901301007387 */ /* 0x000fe80000100800 */
[----:B------:R0:W-:Y:S01]  /*9e130*/  STL [R1+0x2d88], R20 ;  /* 0x002d881401007387 */ /* 0x0001e20000100800 */
[----:B------:R-:W-:-:S03]  /*9e140*/  IMAD.X R5, R5, 0x1, R2, P5 ;  /* 0x0000000105057824 */ /* 0x000fc600028e0602 */
[----:B0-----:R-:W4:Y:S04]  /*9e150*/  LDL.LU R20, [R1+0x2d8c] ;  /* 0x002d8c0001147983 */ /* 0x001f280000300800 */
        /* <DEDUP_REMOVED lines=20> */
[----:B------:R-:W-:Y:S01]  /*9e2a0*/  IADD3 R18, P1, PT, R18, R3, RZ ;  /* 0x0000000312127210 */ /* 0x000fe20007f3e0ff */
[----:B---3--:R-:W-:-:S02]  /*9e2b0*/  IMAD.X R17, R17, 0x1, R2, P2 ;  /* 0x0000000111117824 */ /* 0x008fc400010e0602 */
[----:B------:R-:W3:Y:S04]  /*9e2c0*/  LDL.LU R12, [R1+0x2d6c] ;  /* 0x002d6c00010c7983 */ /* 0x000ee80000300800 */
[----:B------:R-:W3:Y:S04]  /*9e2d0*/  LDL.LU R13, [R1+0x2d38] ;  /* 0x002d3800010d7983 */ /* 0x000ee80000300800 */
[----:B------:R-:W-:Y:S04]  /*9e2e0*/  STL [R1+0x2d68], R18 ;  /* 0x002d681201007387 */ /* 0x000fe80000100800 */
        /* <DEDUP_REMOVED lines=10> */
[----:B0-----:R-:W3:Y:S01]  /*9e390*/  LDL.LU R17, [R1+0x2d10] ;  /* 0x002d100001117983 */ /* 0x001ee20000300800 */
[----:B----4-:R-:W-:-:S05]  /*9e3a0*/  IADD3 R21, P2, PT, R21, R3, RZ ;  /* 0x0000000315157210 */ /* 0x010fca0007f5e0ff */
        /* <DEDUP_REMOVED lines=24> */
[----:B------:R-:W2:Y:S04]  /*9e530*/  LDL.LU R18, [R1+0x2d1c] ;  /* 0x002d1c0001127983 */ /* 0x000ea80000300800 */
[----:B------:R0:W-:Y:S04]  /*9e540*/  STL [R1+0x2d40], R0 ;  /* 0x002d400001007387 */ /* 0x0001e80000100800 */
[----:B0-----:R-:W2:Y:S01]  /*9e550*/  LDL.LU R0, [R1+0x2ce8] ;  /* 0x002ce80001007983 */ /* 0x001ea20000300800 */
[--C-:B---3--:R-:W-:Y:S01]  /*9e560*/  IMAD.X R12, R12, 0x1, R2.reuse, P0 ;  /* 0x000000010c0c7824 */ /* 0x108fe200000e0602 */
[-C--:B------:R-:W-:Y:S01]  /*9e570*/  IADD3 R13, P0, PT, R13, R3.reuse, RZ ;  /* 0x000000030d0d7210 */ /* 0x080fe20007f1e0ff */
[--C-:B------:R-:W-:Y:S01]  /*9e580*/  IMAD.X R14, R14, 0x1, R2.reuse, P1 ;  /* 0x000000010e0e7824 */ /* 0x100fe200008e0602 */
[-C--:B------:R-:W-:Y:S01]  /*9e590*/  IADD3 R15, P1, PT, R15, R3.reuse, RZ ;  /* 0x000000030f0f7210 */ /* 0x080fe20007f3e0ff */
[----:B------:R-:W-:Y:S01]  /*9e5a0*/  IMAD.X R10, R10, 0x1, R2, P2 ;  /* 0x000000010a0a7824 */ /* 0x000fe200010e0602 */
[----:B------:R-:W-:Y:S01]  /*9e5b0*/  STL [R1+0x2d6c], R12 ;  /* 0x002d6c0c01007387 */ /* 0x000fe20000100800 */
[----:B------:R-:W-:-:S03]  /*9e5c0*/  IADD3 R11, P2, PT, R11, R3, RZ ;  /* 0x000000030b0b7210 */ /* 0x000fc60007f5e0ff */
        /* <DEDUP_REMOVED lines=13> */
[----:B------:R-:W-:Y:S01]  /*9e6a0*/  STL [R1+0x2d4c], R26 ;  /* 0x002d4c1a01007387 */ /* 0x000fe20000100800 */
[----:B----4-:R-:W-:-:S03]  /*9e6b0*/  IMAD.X R21, R21, 0x1, R2, P6 ;  /* 0x0000000115157824 */ /* 0x010fc600030e0602 */
[----:B------:R0:W-:Y:S04]  /*9e6c0*/  STL [R1+0x2d10], R17 ;  /* 0x002d101101007387 */ /* 0x0001e80000100800 */
[----:B------:R-:W-:Y:S04]  /*9e6d0*/  STL [R1+0x2d18], R27 ;  /* 0x002d181b01007387 */ /* 0x000fe80000100800 */
[----:B0-----:R-:W3:Y:S04]  /*9e6e0*/  LDL.LU R17, [R1+0x2d14] ;  /* 0x002d140001117983 */ /* 0x001ee80000300800 */
[----:B------:R-:W-:Y:S04]  /*9e6f0*/  STL [R1+0x2d44], R19 ;  /* 0x002d441301007387 */ /* 0x000fe80000100800 */
        /* <DEDUP_REMOVED lines=20> */
[----:B0-----:R-:W2:Y:S01]  /*9e840*/  LDL.LU R24, [R1+0x2cc8] ;  /* 0x002cc80001187983 */ /* 0x001ea20000300800 */
[----:B------:R-:W-:-:S03]  /*9e850*/  IMAD.X R18, R18, 0x1, R2, P3 ;  /* 0x0000000112127824 */ /* 0x000fc600018e0602 */
[----:B------:R0:W-:Y:S01]  /*9e860*/  STL [R1+0x2cf0], R28 ;  /* 0x002cf01c01007387 */ /* 0x0001e20000100800 */
[----:B------:R-:W-:-:S03]  /*9e870*/  IADD3 R0, P3, PT, R0, R3, RZ ;  /* 0x0000000300007210 */ /* 0x000fc60007f7e0ff */
[----:B0-----:R-:W2:Y:S04]  /*9e880*/  LDL.LU R28, [R1+0x2cf4] ;  /* 0x002cf400011c7983 */ /* 0x001ea80000300800 */
        /* <DEDUP_REMOVED lines=39> */
[----:B------:R-:W2:Y:S01]  /*9eb00*/  LDL.LU R18, [R1+0x2c70] ;  /* 0x002c700001127983 */ /* 0x000ea20000300800 */
[-C--:B------:R-:W-:Y:S01]  /*9eb10*/  IADD3 R12, P1, PT, R12, R3.reuse, RZ ;  /* 0x000000030c0c7210 */ /* 0x080fe20007f3e0ff */
[--C-:B------:R-:W-:Y:S02]  /*9eb20*/  IMAD.X R13, R13, 0x1, R2.reuse, P2 ;  /* 0x000000010d0d7824 */ /* 0x100fe400010e0602 */
[----:B------:R0:W-:Y:S01]  /*9eb30*/  STL [R1+0x2cf4], R28 ;  /* 0x002cf41c01007387 */ /* 0x0001e20000100800 */
[-C--:B------:R-:W-:Y:S01]  /*9eb40*/  IADD3 R14, P2, PT, R14, R3.reuse, RZ ;  /* 0x000000030e0e7210 */ /* 0x080fe20007f5e0ff */
[--C-:B------:R-:W-:Y:S01]  /*9eb50*/  IMAD.X R15, R15, 0x1, R2.reuse, P3 ;  /* 0x000000010f0f7824 */ /* 0x100fe200018e0602 */
[-C--:B------:R-:W-:Y:S01]  /*9eb60*/  IADD3 R10, P3, PT, R10, R3.reuse, RZ ;  /* 0x000000030a0a7210 */ /* 0x080fe20007f7e0ff */
[--C-:B------:R-:W-:Y:S01]  /*9eb70*/  IMAD.X R11, R11, 0x1, R2.reuse, P4 ;  /* 0x000000010b0b7824 */ /* 0x100fe200020e0602 */
[----:B------:R-:W-:Y:S01]  /*9eb80*/  IADD3 R22, P4, PT, R22, R3, RZ ;  /* 0x0000000316167210 */ /* 0x000fe20007f9e0ff */
[----:B0-----:R-:W2:Y:S04]  /*9eb90*/  LDL.LU R28, [R1+0x2c9c] ;  /* 0x002c9c00011c7983 */ /* 0x001ea80000300800 */
[----:B------:R-:W-:Y:S04]  /*9eba0*/  STL [R1+0x2cc0], R12 ;  /* 0x002cc00c01007387 */ /* 0x000fe80000100800 */
[----:B------:R-:W-:Y:S04]  /*9ebb0*/  STL [R1+0x2cec], R13 ;  /* 0x002cec0d01007387 */ /* 0x000fe80000100800 */
        /* <DEDUP_REMOVED lines=11> */
[----:B------:R0:W-:Y:S04]  /*9ec70*/  STL [R1+0x2cc4], R0 ;  /* 0x002cc40001007387 */ /* 0x0001e80000100800 */
[----:B------:R-:W-:Y:S04]  /*9ec80*/  STL [R1+0x2ccc], R27 ;  /* 0x002ccc1b01007387 */ /* 0x000fe80000100800 */
[----:B0-----:R-:W2:Y:S01]  /*9ec90*/  LDL.LU R0, [R1+0x2c68] ;  /* 0x002c680001007983 */ /* 0x001ea20000300800 */
[----:B------:R-:W-:-:S02]  /*9eca0*/  IADD3 R19, P6, PT, R19, R3, RZ ;  /* 0x0000000313137210 */ /* 0x000fc40007fde0ff */
[----:B---3--:R-:W-:-:S03]  /*9ecb0*/  IADD3 R17, P0, PT, R17, R3, RZ ;  /* 0x0000000311117210 */ /* 0x008fc60007f1e0ff */
[----:B------:R-:W-:Y:S04]  /*9ecc0*/  STL [R1+0x2c98], R19 ;  /* 0x002c981301007387 */ /* 0x000fe80000100800 */
[----:B------:R0:W-:Y:S01]  /*9ecd0*/  STL [R1+0x2c90], R17 ;  /* 0x002c901101007387 */ /* 0x0001e20000100800 */
[----:B----4-:R-:W-:-:S03]  /*9ece0*/  IMAD.X R21, R21, 0x1, R2, P1 ;  /* 0x0000000115157824 */ /* 0x010fc600008e0602 */
[----:B0-----:R-:W3:Y:S04]  /*9ecf0*/  LDL.LU R17, [R1+0x2c94] ;  /* 0x002c940001117983 */ /* 0x001ee80000300800 */
        /* <DEDUP_REMOVED lines=17> */
[----:B------:R-:W-:Y:S01]  /*9ee10*/  IMAD.X R24, R24, 0x1, R2, P4 ;  /* 0x0000000118187824 */ /* 0x000fe200020e0602 */
[----:B------:R-:W-:-:S04]  /*9ee20*/  IADD3 R18, P4, PT, R18, R3, RZ ;  /* 0x0000000312127210 */ /* 0x000fc80007f9e0ff */
[----:B------:R0:W-:Y:S01]  /*9ee30*/  STL [R1+0x2ca4], R24 ;  /* 0x002ca41801007387 */ /* 0x0001e20000100800 */
[----:B------:R-:W-:-:S03]  /*9ee40*/  IMAD.X R28, R28, 0x1, R2, P5 ;  /* 0x000000011c1c7824 */ /* 0x000fc600028e0602 */
        /* <DEDUP_REMOVED lines=15> */
[----:B------:R-:W-:-:S05]  /*9ef40*/  IADD3 R0, P5, PT, R0, R3, RZ ;  /* 0x0000000300007210 */ /* 0x000fca0007fbe0ff */
        /* <DEDUP_REMOVED lines=22> */
[----:B0-----:R-:W2:Y:S04]  /*9f0b0*/  LDL.LU R25, [R1+0x2bf8] ;  /* 0x002bf80001197983 */ /* 0x001ea80000300800 */
[----:B------:R-:W2:Y:S01]  /*9f0c0*/  LDL.LU R18, [R1+0x2c24] ;  /* 0x002c240001127983 */ /* 0x000ea20000300800 */
[-C--:B------:R-:W-:Y:S01]  /*9f0d0*/  IADD3 R24, P2, PT, R24, R3.reuse, RZ ;  /* 0x0000000318187210 */ /* 0x080fe20007f5e0ff */
[----:B------:R-:W-:Y:S01]  /*9f0e0*/  IMAD.X R12, R12, 0x1, R2, P3 ;  /* 0x000000010c0c7824 */ /* 0x000fe200018e0602 */
[----:B------:R-:W-:-:S03]  /*9f0f0*/  IADD3 R13, P3, PT, R13, R3, RZ ;  /* 0x000000030d0d7210 */ /* 0x000fc60007f7e0ff */
[----:B------:R0:W-:Y:S01]  /*9f100*/  STL [R1+0x2c48], R24 ;  /* 0x002c481801007387 */ /* 0x0001e20000100800 */
[--C-:B------:R-:W-:Y:S01]  /*9f110*/  IMAD.X R14, R14, 0x1, R2.reuse, P4 ;  /* 0x000000010e0e7824 */ /* 0x100fe200020e0602 */
[-C--:B------:R-:W-:Y:S01]  /*9f120*/  IADD3 R15, P4, PT, R15, R3.reuse, RZ ;  /* 0x000000030f0f7210 */ /* 0x080fe20007f9e0ff */
[--C-:B------:R-:W-:Y:S01]  /*9f130*/  IMAD.X R10, R10, 0x1, R2.reuse, P5 ;  /* 0x000000010a0a7824 */ /* 0x100fe200028e0602 */
[-C--:B------:R-:W-:Y:S01]  /*9f140*/  IADD3 R11, P5, PT, R11, R3.reuse, RZ ;  /* 0x000000030b0b7210 */ /* 0x080fe20007fbe0ff */
[----:B------:R-:W-:Y:S01]  /*9f150*/  IMAD.X R22, R22, 0x1, R2, P6 ;  /* 0x0000000116167824 */ /* 0x000fe200030e0602 */
[----:B0-----:R-:W2:Y:S04]  /*9f160*/  LDL.LU R24, [R1+0x2bf0] ;  /* 0x002bf00001187983 */ /* 0x001ea80000300800 */
[----:B------:R-:W-:Y:S04]  /*9f170*/  STL [R1+0x2c74], R12 ;  /* 0x002c740c01007387 */ /* 0x000fe80000100800 */
[----:B------:R-:W-:Y:S04]  /*9f180*/  STL [R1+0x2c40], R13 ;  /* 0x002c400d01007387 */ /* 0x000fe80000100800 */
        /* <DEDUP_REMOVED lines=15> */
[----:B0-----:R-:W2:Y:S04]  /*9f280*/  LDL.LU R28, [R1+0x2c1c] ;  /* 0x002c1c00011c7983 */ /* 0x001ea80000300800 */
[----:B------:R-:W-:Y:S04]  /*9f290*/  STL [R1+0x2c4c], R19 ;  /* 0x002c4c1301007387 */ /* 0x000fe80000100800 */
        /* <DEDUP_REMOVED lines=20> */
[----:B--2---:R-:W-:Y:S01]  /*9f3e0*/  IADD3 R25, P5, PT, R25, R3, RZ ;  /* 0x0000000319197210 */ /* 0x004fe20007fbe0ff */
[----:B------:R-:W-:-:S04]  /*9f3f0*/  IMAD.X R18, R18, 0x1, R2, P6 ;  /* 0x0000000112127824 */ /* 0x000fc800030e0602 */
[----:B------:R0:W-:Y:S04]  /*9f400*/  STL [R1+0x2bf8], R25 ;  /* 0x002bf81901007387 */ /* 0x0001e80000100800 */
[----:B0-----:R-:W2:Y:S04]  /*9f410*/  LDL.LU R25, [R1+0x2bfc] ;  /* 0x002bfc0001197983 */ /* 0x001ea80000300800 */
[----:B------:R-:W2:Y:S04]  /*9f420*/  LDL.LU R12, [R1+0x2bc8] ;  /* 0x002bc800010c7983 */ /* 0x000ea80000300800 */
[----:B------:R-:W2:Y:S04]  /*9f430*/  LDL.LU R13, [R1+0x2bf4] ;  /* 0x002bf400010d7983 */ /* 0x000ea80000300800 */
[----:B------:R-:W-:Y:S04]  /*9f440*/  STL [R1+0x2c24], R18 ;  /* 0x002c241201007387 */ /* 0x000fe80000100800 */
[----:B------:R-:W2:Y:S01]  /*9f450*/  LDL.LU R14, [R1+0x2bc0] ;  /* 0x002bc000010e7983 */ /* 0x000ea20000300800 */
[----:B------:R-:W-:-:S05]  /*9f460*/  IADD3 R24, P6, PT, R24, R3, RZ ;  /* 0x0000000318187210 */ /* 0x000fca0007fde0ff */
        /* <DEDUP_REMOVED lines=10> */
[----:B------:R-:W-:-:S05]  /*9f510*/  IMAD.X R28, R28, 0x1, R2, P0 ;  /* 0x000000011c1c7824 */ /* 0x000fca00000e0602 */
        /* <DEDUP_REMOVED lines=22> */
[----:B0-----:R-:W4:Y:S04]  /*9f680*/  LDL.LU R29, [R1+0x2bac] ;  /* 0x002bac00011d7983 */ /* 0x001f280000300800 */
[----:B------:R-:W4:Y:S01]  /*9f690*/  LDL.LU R18, [R1+0x2b78] ;  /* 0x002b780001127983 */ /* 0x000f220000300800 */
[--C-:B--2---:R-:W-:Y:S01]  /*9f6a0*/  IMAD.X R25, R25, 0x1, R2.reuse, P4 ;  /* 0x0000000119197824 */ /* 0x104fe200020e0602 */
[----:B------:R-:W-:Y:S01]  /*9f6b0*/  IADD3 R12, P4, PT, R12, R3, RZ ;  /* 0x000000030c0c7210 */ /* 0x000fe20007f9e0ff */
[----:B------:R-:W-:-:S03]  /*9f6c0*/  IMAD.X R13, R13, 0x1, R2, P5 ;  /* 0x000000010d0d7824 */ /* 0x000fc600028e0602 */
[----:B------:R0:W-:Y:S01]  /*9f6d0*/  STL [R1+0x2bfc], R25 ;  /* 0x002bfc1901007387 */ /* 0x0001e20000100800 */
[----:B------:R-:W-:-:S03]  /*9f6e0*/  IADD3 R14, P5, PT, R14, R3, RZ ;  /* 0x000000030e0e7210 */ /* 0x000fc60007fbe0ff */
[----:B0-----:R-:W2:Y:S01]  /*9f6f0*/  LDL.LU R25, [R1+0x2ba4] ;  /* 0x002ba40001197983 */ /* 0x001ea20000300800 */
[--C-:B------:R-:W-:Y:S01]  /*9f700*/  IMAD.X R15, R15, 0x1, R2.reuse, P6 ;  /* 0x000000010f0f7824 */ /* 0x100fe200030e0602 */
[----:B------:R-:W-:Y:S02]  /*9f710*/  IADD3 R10, P6, PT, R10, R3, RZ ;  /* 0x000000030a0a7210 */ /* 0x000fe40007fde0ff */
[----:B------:R-:W-:Y:S01]  /*9f720*/  STL [R1+0x2bc8], R12 ;  /* 0x002bc80c01007387 */ /* 0x000fe20000100800 */
[----:B------:R-:W-:-:S03]  /*9f730*/  IMAD.X R11, R11, 0x1, R2, P0 ;  /* 0x000000010b0b7824 */ /* 0x000fc600000e0602 */
        /* <DEDUP_REMOVED lines=15> */
[----:B------:R-:W-:Y:S04]  /*9f830*/  STL [R1+0x2bd4], R27 ;  /* 0x002bd41b01007387 */ /* 0x000fe80000100800 */
[----:B0-----:R-:W2:Y:S04]  /*9f840*/  LDL.LU R24, [R1+0x2b70] ;  /* 0x002b700001187983 */ /* 0x001ea80000300800 */
[----:B------:R-:W-:Y:S01]  /*9f850*/  STL [R1+0x2ba0], R19 ;  /* 0x002ba01301007387 */ /* 0x000fe20000100800 */
[----:B------:R-:W-:-:S05]  /*9f860*/  IADD3 R28, P3, PT, R28, R3, RZ ;  /* 0x000000031c1c7210 */ /* 0x000fca0007f7e0ff */
        /* <DEDUP_REMOVED lines=20> */
[----:B0-----:R-:W4:Y:S01]  /*9f9b0*/  LDL.LU R4, [R1+0x2b84] ;  /* 0x002b840001047983 */ /* 0x001f220000300800 */
[----:B------:R-:W-:-:S03]  /*9f9c0*/  IADD3 R18, P0, PT, R18, R3, RZ ;  /* 0x0000000312127210 */ /* 0x000fc60007f1e0ff */
[----:B------:R0:W-:Y:S04]  /*9f9d0*/  STL [R1+0x2bac], R29 ;  /* 0x002bac1d01007387 */ /* 0x0001e80000100800 */
[----:B0-----:R-:W4:Y:S04]  /*9f9e0*/  LDL.LU R29, [R1+0x2b50] ;  /* 0x002b5000011d7983 */ /* 0x001f280000300800 */
[----:B------:R-:W4:Y:S04]  /*9f9f0*/  LDL.LU R12, [R1+0x2b7c] ;  /* 0x002b7c00010c7983 */ /* 0x000f280000300800 */
[----:B------:R-:W4:Y:S04]  /*9fa00*/  LDL.LU R13, [R1+0x2b48] ;  /* 0x002b4800010d7983 */ /* 0x000f280000300800 */
[----:B------:R-:W-:Y:S04]  /*9fa10*/  STL [R1+0x2b78], R18 ;  /* 0x002b781201007387 */ /* 0x000fe80000100800 */
[----:B------:R-:W4:Y:S01]  /*9fa20*/  LDL.LU R14, [R1+0x2b74] ;  /* 0x002b7400010e7983 */ /* 0x000f220000300800 */
[----:B--2---:R-:W-:-:S05]  /*9fa30*/  IMAD.X R25, R25, 0x1, R2, P1 ;  /* 0x0000000119197824 */ /* 0x004fca00008e0602 */
        /* <DEDUP_REMOVED lines=40> */
[----:B0-----:R-:W4:Y:S04]  /*9fcc0*/  LDL.LU R29, [R1+0x2af8] ;  /* 0x002af800011d7983 */ /* 0x001f280000300800 */
[----:B------:R-:W-:Y:S04]  /*9fcd0*/  STL [R1+0x2b7c], R12 ;  /* 0x002b7c0c01007387 */ /* 0x000fe80000100800 */
[----:B------:R-:W-:Y:S04]  /*9fce0*/  STL [R1+0x2b48], R13 ;  /* 0x002b480d01007387 */ /* 0x000fe80000100800 */
[----:B------:R-:W-:Y:S01]  /*9fcf0*/  STL [R1+0x2b74], R14 ;  /* 0x002b740e01007387 */ /* 0x000fe20000100800 */
[-C--:B--2---:R-:W-:Y:S01]  /*9fd00*/  IADD3 R15, P0, PT, R15, R3.reuse, RZ ;  /* 0x000000030f0f7210 */ /* 0x084fe20007f1e0ff */
[--C-:B------:R-:W-:Y:S01]  /*9fd10*/  IMAD.X R10, R10, 0x1, R2.reuse, P1 ;  /* 0x000000010a0a7824 */ /* 0x100fe200008e0602 */
[-C--:B------:R-:W-:Y:S01]  /*9fd20*/  IADD3 R11, P1, PT, R11, R3.reuse, RZ ;  /* 0x000000030b0b7210 */ /* 0x080fe20007f3e0ff */
[--C-:B------:R-:W-:Y:S01]  /*9fd30*/  IMAD.X R22, R22, 0x1, R2.reuse, P2 ;  /* 0x0000000116167824 */ /* 0x100fe200010e0602 */
[----:B------:R-:W-:Y:S01]  /*9fd40*/  IADD3 R23, P2, PT, R23, R3, RZ ;  /* 0x0000000317177210 */ /* 0x000fe20007f5e0ff */
[----:B------:R-:W-:Y:S01]  /*9fd50*/  STL [R1+0x2b40], R15 ;  /* 0x002b400f01007387 */ /* 0x000fe20000100800 */
[----:B------:R-:W-:-:S02]  /*9fd60*/  IMAD.X R26, R26, 0x1, R2, P3 ;  /* 0x000000011a1a7824 */ /* 0x000fc400018e0602 */
        /* <DEDUP_REMOVED lines=9> */
[----:B------:R-:W-:Y:S04]  /*9fe00*/  STL [R1+0x2b28], R27 ;  /* 0x002b281b01007387 */ /* 0x000fe80000100800 */
[----:B0-----:R-:W2:Y:S04]  /*9fe10*/  LDL.LU R25, [R1+0x2b24] ;  /* 0x002b240001197983 */ /* 0x001ea80000300800 */
[----:B------:R-:W-:Y:S01]  /*9fe20*/  STL [R1+0x2b54], R19 ;  /* 0x002b541301007387 */ /* 0x000fe20000100800 */
[----:B------:R-:W-:-:S05]  /*9fe30*/  IMAD.X R24, R24, 0x1, R2, P5 ;  /* 0x0000000118187824 */ /* 0x000fca00028e0602 */
[----:B------:R0:W-:Y:S04]  /*9fe40*/  STL [R1+0x2b4c], R24 ;  /* 0x002b4c1801007387 */ /* 0x0001e80000100800 */
[----:B0-----:R-:W2:Y:S01]  /*9fe50*/  LDL.LU R24, [R1+0x2af0] ;  /* 0x002af00001187983 */ /* 0x001ea20000300800 */
        /* <DEDUP_REMOVED lines=37> */
[----:B--2---:R-:W-:-:S05]  /*a00b0*/  IMAD.X R25, R25, 0x1, R2, P3 ;  /* 0x0000000119197824 */ /* 0x004fca00018e0602 */
[----:B------:R0:W-:Y:S04]  /*a00c0*/  STL [R1+0x2b24], R25 ;  /* 0x002b241901007387 */ /* 0x0001e80000100800 */
        /* <DEDUP_REMOVED lines=49> */
[----:B0-----:R-:W4:Y:S04]  /*a03e0*/  LDL.LU R29, [R1+0x2a78] ;  /* 0x002a7800011d7983 */ /* 0x001f280000300800 */
[----:B------:R-:W-:Y:S01]  /*a03f0*/  STL [R1+0x2aa8], R19 ;  /* 0x002aa81301007387 */ /* 0x000fe20000100800 */
[----:B--2---:R-:W-:-:S05]  /*a0400*/  IADD3 R25, P6, PT, R25, R3, RZ ;  /* 0x0000000319197210 */ /* 0x004fca0007fde0ff */
[----:B------:R0:W-:Y:S04]  /*a0410*/  STL [R1+0x2aa0], R25 ;  /* 0x002aa01901007387 */ /* 0x0001e80000100800 */
[----:B0-----:R-:W2:Y:S01]  /*a0420*/  LDL.LU R25, [R1+0x2aa4] ;  /* 0x002aa40001197983 */ /* 0x001ea20000300800 */
        /* <DEDUP_REMOVED lines=18> */
[----:B0-----:R-:W4:Y:S01]  /*a0550*/  LDL.LU R20, [R1+0x2a8c] ;  /* 0x002a8c0001147983 */ /* 0x001f220000300800 */
[----:B------:R-:W-:-:S03]  /*a0560*/  IADD3 R18, P3, PT, R18, R3, RZ ;  /* 0x0000000312127210 */ /* 0x000fc60007f7e0ff */
        /* <DEDUP_REMOVED lines=90> */
[-C--:B------:R-:W-:Y:S01]  /*a0b10*/  IADD3 R20, P4, PT, R20, R3.reuse, RZ ;  /* 0x0000000314147210 */ /* 0x080fe20007f9e0ff */
[----:B------:R-:W-:Y:S02]  /*a0b20*/  IMAD.X R18, R18, 0x1, R2, P5 ;  /* 0x0000000112127824 */ /* 0x000fe400028e0602 */
[----:B0-----:R-:W4:Y:S04]  /*a0b30*/  LDL.LU R21, [R1+0x29e0] ;  /* 0x0029e00001157983 */ /* 0x001f280000300800 */
        /* <DEDUP_REMOVED lines=40> */
[--C-:B------:R-:W-:Y:S01]  /*a0dc0*/  IMAD.X R20, R20, 0x1, R2.reuse, P3 ;  /* 0x0000000114147824 */ /* 0x100fe200018e0602 */
[----:B------:R-:W-:Y:S02]  /*a0dd0*/  IADD3 R12, P3, PT, R12, R3, RZ ;  /* 0x000000030c0c7210 */ /* 0x000fe40007f7e0ff */
[----:B0-----:R-:W4:Y:S01]  /*a0de0*/  LDL.LU R21, [R1+0x29bc] ;  /* 0x0029bc0001157983 */ /* 0x001f220000300800 */
[----:B------:R-:W-:-:S03]  /*a0df0*/  IMAD.X R13, R13, 0x1, R2, P4 ;  /* 0x000000010d0d7824 */ /* 0x000fc600020e0602 */
[----:B------:R-:W4:Y:S01]  /*a0e00*/  LDL.LU R18, [R1+0x2988] ;  /* 0x0029880001127983 */ /* 0x000f220000300800 */
[----:B------:R-:W-:-:S03]  /*a0e10*/  IADD3 R14, P4, PT, R14, R3, RZ ;  /* 0x000000030e0e7210 */ /* 0x000fc60007f9e0ff */
        /* <DEDUP_REMOVED lines=234> */
[----:B------:R-:W-:-:S03]  /*a1cc0*/  IADD3 R18, P2, PT, R18, R3, RZ ;  /* 0x0000000312127210 */ /* 0x000fc60007f5e0ff */
[----:B------:R-:W2:Y:S04]  /*a1cd0*/  LDL.LU R12, [R1+0x2894] ;  /* 0x00289400010c7983 */ /* 0x000ea80000300800 */
[----:B------:R-:W2:Y:S01]  /*a1ce0*/  LDL.LU R13, [R1+0x2860] ;  /* 0x00286000010d7983 */ /* 0x000ea20000300800 */
[----:B---3--:R-:W-:-:S03]  /*a1cf0*/  IMAD.X R17, R17, 0x1, R2, P3 ;  /* 0x0000000111117824 */ /* 0x008fc600018e0602 */
        /* <DEDUP_REMOVED lines=37> */
[----:B------:R-:W2:Y:S04]  /*a1f50*/  LDL.LU R18, [R1+0x2844] ;  /* 0x0028440001127983 */ /* 0x000ea80000300800 */
[----:B------:R0:W-:Y:S04]  /*a1f60*/  STL [R1+0x2868], R0 ;  /* 0x0028680001007387 */ /* 0x0001e80000100800 */
[----:B0-----:R-:W2:Y:S01]  /*a1f70*/  LDL.LU R0, [R1+0x2810] ;  /* 0x0028100001007983 */ /* 0x001ea20000300800 */
[--C-:B------:R-:W-:Y:S01]  /*a1f80*/  IMAD.X R12, R12, 0x1, R2.reuse, P1 ;  /* 0x000000010c0c7824 */ /* 0x100fe200008e0602 */
[-C--:B------:R-:W-:Y:S01]  /*a1f90*/  IADD3 R13, P1, PT, R13, R3.reuse, RZ ;  /* 0x000000030d0d7210 */ /* 0x080fe20007f3e0ff */
[--C-:B---3--:R-:W-:Y:S01]  /*a1fa0*/  IMAD.X R14, R14, 0x1, R2.reuse, P2 ;  /* 0x000000010e0e7824 */ /* 0x108fe200010e0602 */
        /* <DEDUP_REMOVED lines=20> */
[----:B----4-:R-:W-:-:S03]  /*a20f0*/  IMAD.X R21, R21, 0x1, R2, P0 ;  /* 0x0000000115157824 */ /* 0x010fc600000e0602 */
        /* <DEDUP_REMOVED lines=22> */
[----:B------:R-:W-:Y:S01]  /*a2260*/  IADD3 R28, P3, PT, R28, R3, RZ ;  /* 0x000000031c1c7210 */ /* 0x000fe20007f7e0ff */
[----:B------:R-:W-:-:S04]  /*a2270*/  IMAD.X R18, R18, 0x1, R2, P4 ;  /* 0x0000000112127824 */ /* 0x000fc800020e0602 */
        /* <DEDUP_REMOVED lines=21> */
[----:B------:R0:W-:Y:S04]  /*a23d0*/  STL [R1+0x2808], R21 ;  /* 0x0028081501007387 */ /* 0x0001e80000100800 */
        /* <DEDUP_REMOVED lines=18> */
[----:B0-----:R-:W2:Y:S04]  /*a2500*/  LDL.LU R24, [R1+0x27cc] ;  /* 0x0027cc0001187983 */ /* 0x001ea80000300800 */
[----:B------:R-:W2:Y:S01]  /*a2510*/  LDL.LU R18, [R1+0x2798] ;  /* 0x0027980001127983 */ /* 0x000ea20000300800 */
[--C-:B------:R-:W-:Y:S01]  /*a2520*/  IMAD.X R28, R28, 0x1, R2.reuse, P2 ;  /* 0x000000011c1c7824 */ /* 0x100fe200010e0602 */
[----:B------:R-:W-:Y:S01]  /*a2530*/  IADD3 R12, P2, PT, R12, R3, RZ ;  /* 0x000000030c0c7210 */ /* 0x000fe20007f5e0ff */
[----:B------:R-:W-:-:S03]  /*a2540*/  IMAD.X R13, R13, 0x1, R2, P3 ;  /* 0x000000010d0d7824 */ /* 0x000fc600018e0602 */
        /* <DEDUP_REMOVED lines=29> */
[----:B------:R0:W-:Y:S04]  /*a2720*/  STL [R1+0x27e4], R21 ;  /* 0x0027e41501007387 */ /* 0x0001e80000100800 */
        /* <DEDUP_REMOVED lines=18> */
[----:B------:R0:W-:Y:S04]  /*a2850*/  STL [R1+0x27cc], R24 ;  /* 0x0027cc1801007387 */ /* 0x0001e80000100800 */
[----:B0-----:R-:W2:Y:S04]  /*a2860*/  LDL.LU R24, [R1+0x2770] ;  /* 0x0027700001187983 */ /* 0x001ea80000300800 */
[----:B------:R-:W2:Y:S04]  /*a2870*/  LDL.LU R12, [R1+0x279c] ;  /* 0x00279c00010c7983 */ /* 0x000ea80000300800 */
[----:B------:R-:W2:Y:S01]  /*a2880*/  LDL.LU R13, [R1+0x2768] ;  /* 0x00276800010d7983 */ /* 0x000ea20000300800 */
[----:B------:R-:W-:-:S03]  /*a2890*/  IMAD.X R28, R28, 0x1, R2, P6 ;  /* 0x000000011c1c7824 */ /* 0x000fc600030e0602 */
        /* <DEDUP_REMOVED lines=44> */
[----:B------:R-:W-:Y:S01]  /*a2b60*/  IADD3 R11, P6, PT, R11, R3, RZ ;  /* 0x000000030b0b7210 */ /* 0x000fe20007fde0ff */
[----:B0-----:R-:W2:Y:S04]  /*a2b70*/  LDL.LU R24, [R1+0x2718] ;  /* 0x0027180001187983 */ /* 0x001ea80000300800 */
        /* <DEDUP_REMOVED lines=17> */
[----:B0-----:R-:W2:Y:S01]  /*a2c90*/  LDL.LU R28, [R1+0x2744] ;  /* 0x00274400011c7983 */ /* 0x001ea20000300800 */
[----:B------:R-:W-:-:S03]  /*a2ca0*/  IMAD.X R0, R0, 0x1, R2, P3 ;  /* 0x0000000100007824 */ /* 0x000fc600018e0602 */
[----:B------:R-:W-:Y:S04]  /*a2cb0*/  STL [R1+0x2774], R19 ;  /* 0x0027741301007387 */ /* 0x000fe80000100800 */
[----:B------:R0:W-:Y:S04]  /*a2cc0*/  STL [R1+0x276c], R0 ;  /* 0x00276c0001007387 */ /* 0x0001e80000100800 */
[----:B0-----:R-:W2:Y:S01]  /*a2cd0*/  LDL.LU R0, [R1+0x2710] ;  /* 0x0027100001007983 */ /* 0x001ea20000300800 */
[----:B---3--:R-:W-:-:S05]  /*a2ce0*/  IADD3 R17, P3, PT, R17, R3, RZ ;  /* 0x0000000311117210 */ /* 0x008fca0007f7e0ff */
        /* <DEDUP_REMOVED lines=37> */
[----:B------:R0:W-:Y:S04]  /*a2f40*/  STL [R1+0x2744], R28 ;  /* 0x0027441c01007387 */ /* 0x0001e80000100800 */
        /* <DEDUP_REMOVED lines=28> */
[----:B0-----:R-:W2:Y:S04]  /*a3110*/  LDL.LU R25, [R1+0x26cc] ;  /* 0x0026cc0001197983 */ /* 0x001ea80000300800 */
[----:B------:R-:W-:Y:S01]  /*a3120*/  STL [R1+0x26f0], R12 ;  /* 0x0026f00c01007387 */ /* 0x000fe20000100800 */
        /* <DEDUP_REMOVED lines=22> */
[----:B------:R0:W-:Y:S04]  /*a3290*/  STL [R1+0x26c0], R28 ;  /* 0x0026c01c01007387 */ /* 0x0001e80000100800 */
[----:B0-----:R-:W2:Y:S01]  /*a32a0*/  LDL.LU R28, [R1+0x26c4] ;  /* 0x0026c400011c7983 */ /* 0x001ea20000300800 */
[----:B------:R-:W-:-:S05]  /*a32b0*/  IMAD.X R0, R0, 0x1, R2, P5 ;  /* 0x0000000100007824 */ /* 0x000fca00028e0602 */
        /* <DEDUP_REMOVED lines=202> */
[--C-:B------:R-:W-:Y:S01]  /*a3f60*/  IMAD.X R5, R5, 0x1, R2.reuse, P4 ;  /* 0x0000000105057824 */ /* 0x100fe200020e0602 */
[----:B------:R-:W-:Y:S02]  /*a3f70*/  IADD3 R18, P4, PT, R18, R3, RZ ;  /* 0x0000000312127210 */ /* 0x000fe40007f9e0ff */
[----:B0-----:R-:W4:Y:S04]  /*a3f80*/  LDL.LU R20, [R1+0x25b4] ;  /* 0x0025b40001147983 */ /* 0x001f280000300800 */
        /* <DEDUP_REMOVED lines=40> */
[-C--:B------:R-:W-:Y:S01]  /*a4210*/  IADD3 R5, P2, PT, R5, R3.reuse, RZ ;  /* 0x0000000305057210 */ /* 0x080fe20007f5e0ff */
[----:B------:R-:W-:Y:S02]  /*a4220*/  IMAD.X R12, R12, 0x1, R2, P3 ;  /* 0x000000010c0c7824 */ /* 0x000fe400018e0602 */
[----:B0-----:R-:W4:Y:S01]  /*a4230*/  LDL.LU R20, [R1+0x2530] ;  /* 0x0025300001147983 */ /* 0x001f220000300800 */
        /* <DEDUP_REMOVED lines=48> */
[----:B------:R-:W-:Y:S01]  /*a4540*/  IADD3 R20, P5, PT, R20, R3, RZ ;  /* 0x0000000314147210 */ /* 0x000fe20007fbe0ff */
[----:B------:R-:W-:-:S04]  /*a4550*/  IMAD.X R18, R18, 0x1, R2, P6 ;  /* 0x0000000112127824 */ /* 0x000fc800030e0602 */
        /* <DEDUP_REMOVED lines=41> */
[--C-:B------:R-:W-:Y:S01]  /*a47f0*/  IMAD.X R20, R20, 0x1, R2.reuse, P4 ;  /* 0x0000000114147824 */ /* 0x100fe200020e0602 */
[-C--:B------:R-:W-:Y:S01]  /*a4800*/  IADD3 R12, P4, PT, R12, R3.reuse, RZ ;  /* 0x000000030c0c7210 */ /* 0x080fe20007f9e0ff */
[----:B------:R-:W-:Y:S01]  /*a4810*/  IMAD.X R13, R13, 0x1, R2, P5 ;  /* 0x000000010d0d7824 */ /* 0x000fe200028e0602 */
        /* <DEDUP_REMOVED lines=47> */
[----:B0-----:R-:W3:Y:S01]  /*a4b10*/  LDL.LU R17, [R1+0x24bc] ;  /* 0x0024bc0001117983 */ /* 0x001ee20000300800 */
[----:B------:R-:W-:-:S03]  /*a4b20*/  IADD3 R18, P0, PT, R18, R3, RZ ;  /* 0x0000000312127210 */ /* 0x000fc60007f1e0ff */
[----:B------:R0:W-:Y:S04]  /*a4b30*/  STL [R1+0x24e4], R21 ;  /* 0x0024e41501007387 */ /* 0x0001e80000100800 */
[----:B0-----:R-:W4:Y:S01]  /*a4b40*/  LDL.LU R21, [R1+0x2488] ;  /* 0x0024880001157983 */ /* 0x001f220000300800 */
[----:B------:R-:W-:-:S03]  /*a4b50*/  IMAD.X R20, R20, 0x1, R2, P1 ;  /* 0x0000000114147824 */ /* 0x000fc600008e0602 */
        /* <DEDUP_REMOVED lines=38> */
[----:B0-----:R-:W3:Y:S01]  /*a4dc0*/  LDL.LU R17, [R1+0x2438] ;  /* 0x0024380001117983 */ /* 0x001ee20000300800 */
[--C-:B------:R-:W-:Y:S01]  /*a4dd0*/  IMAD.X R12, R12, 0x1, R2.reuse, P6 ;  /* 0x000000010c0c7824 */ /* 0x100fe200030e0602 */
[----:B------:R-:W-:Y:S02]  /*a4de0*/  IADD3 R13, P6, PT, R13, R3, RZ ;  /* 0x000000030d0d7210 */ /* 0x000fe40007fde0ff */
        /* <DEDUP_REMOVED lines=47> */
[----:B---3--:R-:W-:Y:S01]  /*a50e0*/  IADD3 R17, P1, PT, R17, R3, RZ ;  /* 0x0000000311117210 */ /* 0x008fe20007f3e0ff */
[----:B----4-:R-:W-:-:S04]  /*a50f0*/  IMAD.X R18, R18, 0x1, R2, P2 ;  /* 0x0000000112127824 */ /* 0x010fc800010e0602 */
[----:B------:R0:W-:Y:S04]  /*a5100*/  STL [R1+0x2438], R17 ;  /* 0x0024381101007387 */ /* 0x0001e80000100800 */
[----:B0-----:R-:W3:Y:S01]  /*a5110*/  LDL.LU R17, [R1+0x243c] ;  /* 0x00243c0001117983 */ /* 0x001ee20000300800 */
[----:B------:R-:W-:-:S03]  /*a5120*/  IADD3 R21, P2, PT, R21, R3, RZ ;  /* 0x0000000315157210 */ /* 0x000fc60007f5e0ff */
        /* <DEDUP_REMOVED lines=130> */
[----:B0-----:R-:W2:Y:S04]  /*a5950*/  LDL.LU R28, [R1+0x2340] ;  /* 0x00234000011c7983 */ /* 0x001ea80000300800 */
[----:B------:R-:W2:Y:S01]  /*a5960*/  LDL.LU R18, [R1+0x236c] ;  /* 0x00236c0001127983 */ /* 0x000ea20000300800 */
[----:B------:R-:W-:-:S05]  /*a5970*/  IADD3 R0, P1, PT, R0, R3, RZ ;  /* 0x0000000300007210 */ /* 0x000fca0007f3e0ff */
        /* <DEDUP_REMOVED lines=50> */
[----:B------:R0:W-:Y:S04]  /*a5ca0*/  STL [R1+0x2340], R28 ;  /* 0x0023401c01007387 */ /* 0x0001e80000100800 */
[----:B0-----:R-:W2:Y:S04]  /*a5cb0*/  LDL.LU R28, [R1+0x2344] ;  /* 0x00234400011c7983 */ /* 0x001ea80000300800 */
[----:B------:R-:W2:Y:S04]  /*a5cc0*/  LDL.LU R12, [R1+0x2310] ;  /* 0x00231000010c7983 */ /* 0x000ea80000300800 */
[----:B------:R-:W2:Y:S01]  /*a5cd0*/  LDL.LU R13, [R1+0x233c] ;  /* 0x00233c00010d7983 */ /* 0x000ea20000300800 */
[----:B------:R-:W-:-:S03]  /*a5ce0*/  IADD3 R0, P5, PT, R0, R3, RZ ;  /* 0x0000000300007210 */ /* 0x000fc60007fbe0ff */
        /* <DEDUP_REMOVED lines=44> */
[----:B------:R-:W-:Y:S01]  /*a5fb0*/  IMAD.X R11, R11, 0x1, R2, P6 ;  /* 0x000000010b0b7824 */ /* 0x000fe200030e0602 */
[----:B0-----:R-:W2:Y:S04]  /*a5fc0*/  LDL.LU R28, [R1+0x22ec] ;  /* 0x0022ec00011c7983 */ /* 0x001ea80000300800 */
        /* <DEDUP_REMOVED lines=17> */
[----:B------:R-:W-:-:S05]  /*a60e0*/  IADD3 R19, P1, PT, R19, R3, RZ ;  /* 0x0000000313137210 */ /* 0x000fca0007f3e0ff */
[----:B------:R-:W-:Y:S01]  /*a60f0*/  STL [R1+0x22e8], R19 ;  /* 0x0022e81301007387 */ /* 0x000fe20000100800 */
        /* <DEDUP_REMOVED lines=26> */
[----:B------:R-:W2:Y:S04]  /*a62a0*/  LDL.LU R13, [R1+0x2290] ;  /* 0x00229000010d7983 */ /* 0x000ea80000300800 */
[----:B------:R-:W-:Y:S04]  /*a62b0*/  STL [R1+0x22c0], R18 ;  /* 0x0022c01201007387 */ /* 0x000fe80000100800 */
[----:B------:R-:W2:Y:S01]  /*a62c0*/  LDL.LU R14, [R1+0x22bc] ;  /* 0x0022bc00010e7983 */ /* 0x000ea20000300800 */
[----:B------:R-:W-:-:S05]  /*a62d0*/  IMAD.X R28, R28, 0x1, R2, P0 ;  /* 0x000000011c1c7824 */ /* 0x000fca00000e0602 */
        /* <DEDUP_REMOVED lines=39> */
[----:B------:R-:W-:-:S03]  /*a6550*/  IMAD.X R14, R14, 0x1, R2, P6 ;  /* 0x000000010e0e7824 */ /* 0x000fc600030e0602 */
[----:B0-----:R-:W2:Y:S01]  /*a6560*/  LDL.LU R24, [R1+0x2240] ;  /* 0x0022400001187983 */ /* 0x001ea20000300800 */
[-C--:B------:R-:W-:Y:S01]  /*a6570*/  IADD3 R15, P6, PT, R15, R3.reuse, RZ ;  /* 0x000000030f0f7210 */ /* 0x080fe20007fde0ff */
[----:B------:R-:W-:Y:S02]  /*a6580*/  IMAD.X R10, R10, 0x1, R2, P0 ;  /* 0x000000010a0a7824 */ /* 0x000fe400000e0602 */
        /* <DEDUP_REMOVED lines=92> */
[----:B------:R-:W-:-:S03]  /*a6b50*/  IMAD.X R15, R15, 0x1, R2, P1 ;  /* 0x000000010f0f7824 */ /* 0x000fc600008e0602 */
[----:B------:R-:W-:Y:S01]  /*a6b60*/  STL [R1+0x2244], R13 ;  /* 0x0022440d01007387 */ /* 0x000fe20000100800 */
[--C-:B------:R-:W-:Y:S01]  /*a6b70*/  IMAD.X R11, R11, 0x1, R2.reuse, P2 ;  /* 0x000000010b0b7824 */ /* 0x100fe200010e0602 */
[-C--:B------:R-:W-:Y:S02]  /*a6b80*/  IADD3 R10, P1, PT, R10, R3.reuse, RZ ;  /* 0x000000030a0a7210 */ /* 0x080fe40007f3e0ff */
[----:B------:R-:W-:Y:S01]  /*a6b90*/  STL [R1+0x2210], R14 ;  /* 0x0022100e01007387 */ /* 0x000fe20000100800 */
[-C--:B------:R-:W-:Y:S01]  /*a6ba0*/  IADD3 R22, P2, PT, R22, R3.reuse, RZ ;  /* 0x0000000316167210 */ /* 0x080fe20007f5e0ff */
[----:B------:R-:W-:Y:S02]  /*a6bb0*/  IMAD.X R23, R23, 0x1, R2, P3 ;  /* 0x0000000117177824 */ /* 0x000fe400018e0602 */
        /* <DEDUP_REMOVED lines=264> */
[----:B0-----:R-:W4:Y:S01]  /*a7c40*/  LDL.LU R20, [R1+0x2058] ;  /* 0x0020580001147983 */ /* 0x001f220000300800 */
        /* <DEDUP_REMOVED lines=51> */
[----:B------:R0:W-:Y:S04]  /*a7f80*/  STL [R1+0x2058], R20 ;  /* 0x0020581401007387 */ /* 0x0001e80000100800 */
[----:B0-----:R-:W4:Y:S01]  /*a7f90*/  LDL.LU R20, [R1+0x205c] ;  /* 0x00205c0001147983 */ /* 0x001f220000300800 */
        /* <DEDUP_REMOVED lines=280> */
[----:B------:R-:W2:Y:S04]  /*a9120*/  LDL.LU R13, [R1+0x1eb0] ;  /* 0x001eb000010d7983 */ /* 0x000ea80000300800 */
[----:B------:R-:W-:Y:S04]  /*a9130*/  STL [R1+0x1ee0], R18 ;  /* 0x001ee01201007387 */ /* 0x000fe80000100800 */
[----:B------:R-:W2:Y:S01]  /*a9140*/  LDL.LU R14, [R1+0x1edc] ;  /* 0x001edc00010e7983 */ /* 0x000ea20000300800 */
[----:B---3--:R-:W-:-:S05]  /*a9150*/  IMAD.X R17, R17, 0x1, R2, P5 ;  /* 0x0000000111117824 */ /* 0x008fca00028e0602 */
        /* <DEDUP_REMOVED lines=40> */
[--C-:B------:R-:W-:Y:S01]  /*a93e0*/  IMAD.X R14, R14, 0x1, R2.reuse, P4 ;  /* 0x000000010e0e7824 */ /* 0x100fe200020e0602 */
[-C--:B---3--:R-:W-:Y:S01]  /*a93f0*/  IADD3 R15, P4, PT, R15, R3.reuse, RZ ;  /* 0x000000030f0f7210 */ /* 0x088fe20007f9e0ff */
        /* <DEDUP_REMOVED lines=19> */
[----:B0-----:R-:W3:Y:S01]  /*a9530*/  LDL.LU R17, [R1+0x1e8c] ;  /* 0x001e8c0001117983 */ /* 0x001ee20000300800 */
[----:B----4-:R-:W-:-:S03]  /*a9540*/  IMAD.X R21, R21, 0x1, R2, P2 ;  /* 0x0000000115157824 */ /* 0x010fc600010e0602 */
        /* <DEDUP_REMOVED lines=41> */
[----:B------:R0:W-:Y:S04]  /*a97e0*/  STL [R1+0x1e8c], R17 ;  /* 0x001e8c1101007387 */ /* 0x0001e80000100800 */
        /* <DEDUP_REMOVED lines=29> */
[----:B------:R-:W-:Y:S01]  /*a99c0*/  IADD3 R10, P6, PT, R10, R3, RZ ;  /* 0x000000030a0a7210 */ /* 0x000fe20007fde0ff */
[----:B0-----:R-:W2:Y:S04]  /*a99d0*/  LDL.LU R28, [R1+0x1e14] ;  /* 0x001e1400011c7983 */ /* 0x001ea80000300800 */
        /* <DEDUP_REMOVED lines=21> */
[----:B------:R0:W-:Y:S04]  /*a9b30*/  STL [R1+0x1e08], R17 ;  /* 0x001e081101007387 */ /* 0x0001e80000100800 */
[----:B0-----:R-:W3:Y:S01]  /*a9b40*/  LDL.LU R17, [R1+0x1e0c] ;  /* 0x001e0c0001117983 */ /* 0x001ee20000300800 */
[----:B----4-:R-:W-:-:S05]  /*a9b50*/  IMAD.X R21, R21, 0x1, R2, P4 ;  /* 0x0000000115157824 */ /* 0x010fca00020e0602 */
        /* <DEDUP_REMOVED lines=66> */
[----:B0-----:R-:W2:Y:S04]  /*a9f80*/  LDL.LU R24, [R1+0x1d68] ;  /* 0x001d680001187983 */ /* 0x001ea80000300800 */
[----:B------:R-:W-:Y:S04]  /*a9f90*/  STL [R1+0x1dec], R12 ;  /* 0x001dec0c01007387 */ /* 0x000fe80000100800 */
[----:B------:R-:W-:Y:S01]  /*a9fa0*/  STL [R1+0x1db8], R13 ;  /* 0x001db80d01007387 */ /* 0x000fe20000100800 */
[-C--:B------:R-:W-:Y:S01]  /*a9fb0*/  IADD3 R15, P0, PT, R15, R3.reuse, RZ ;  /* 0x000000030f0f7210 */ /* 0x080fe20007f1e0ff */
[--C-:B------:R-:W-:Y:S01]  /*a9fc0*/  IMAD.X R10, R10, 0x1, R2.reuse, P1 ;  /* 0x000000010a0a7824 */ /* 0x100fe200008e0602 */
[-C--:B------:R-:W-:Y:S01]  /*a9fd0*/  IADD3 R11, P1, PT, R11, R3.reuse, RZ ;  /* 0x000000030b0b7210 */ /* 0x080fe20007f3e0ff */
[----:B------:R-:W-:Y:S01]  /*a9fe0*/  IMAD.X R22, R22, 0x1, R2, P2 ;  /* 0x0000000116167824 */ /* 0x000fe200010e0602 */
        /* <DEDUP_REMOVED lines=129> */
[--C-:B------:R-:W-:Y:S01]  /*aa800*/  IMAD.X R29, R29, 0x1, R2.reuse, P3 ;  /* 0x000000011d1d7824 */ /* 0x100fe200018e0602 */
[----:B------:R-:W-:Y:S02]  /*aa810*/  IADD3 R18, P3, PT, R18, R3, RZ ;  /* 0x0000000312127210 */ /* 0x000fe40007f7e0ff */
[----:B0-----:R-:W4:Y:S04]  /*aa820*/  LDL.LU R4, [R1+0x1cfc] ;  /* 0x001cfc0001047983 */ /* 0x001f280000300800 */
        /* <DEDUP_REMOVED lines=40> */
[-C--:B------:R-:W-:Y:S01]  /*aaab0*/  IADD3 R29, P1, PT, R29, R3.reuse, RZ ;  /* 0x000000031d1d7210 */ /* 0x080fe20007f3e0ff */
[----:B------:R-:W-:Y:S02]  /*aaac0*/  IMAD.X R12, R12, 0x1, R2, P2 ;  /* 0x000000010c0c7824 */ /* 0x000fe400010e0602 */
[----:B0-----:R-:W4:Y:S01]  /*aaad0*/  LDL.LU R4, [R1+0x1c78] ;  /* 0x001c780001047983 */ /* 0x001f220000300800 */
[----:B------:R-:W-:-:S03]  /*aaae0*/  IADD3 R13, P2, PT, R13, R3, RZ ;  /* 0x000000030d0d7210 */ /* 0x000fc60007f5e0ff */
[----:B------:R-:W4:Y:S01]  /*aaaf0*/  LDL.LU R18, [R1+0x1ca4] ;  /* 0x001ca40001127983 */ /* 0x000f220000300800 */
[----:B------:R-:W-:-:S03]  /*aab00*/  IMAD.X R14, R14, 0x1, R2, P3 ;  /* 0x000000010e0e7824 */ /* 0x000fc600018e0602 */
[----:B------:R0:W-:Y:S04]  /*aab10*/  STL [R1+0x1cc8], R29 ;  /* 0x001cc81d01007387 */ /* 0x0001e80000100800 */
        /* <DEDUP_REMOVED lines=273> */
[----:B0-----:R-:W4:Y:S01]  /*abc30*/  LDL.LU R21, [R1+0x1b34] ;  /* 0x001b340001157983 */ /* 0x001f220000300800 */
[-C--:B------:R-:W-:Y:S01]  /*abc40*/  IADD3 R12, P6, PT, R12, R3.reuse, RZ ;  /* 0x000000030c0c7210 */ /* 0x080fe20007fde0ff */
[----:B------:R-:W-:Y:S02]  /*abc50*/  IMAD.X R13, R13, 0x1, R2, P0 ;  /* 0x000000010d0d7824 */ /* 0x000fe400000e0602 */
        /* <DEDUP_REMOVED lines=47> */
[----:B----4-:R-:W-:Y:S01]  /*abf50*/  IMAD.X R21, R21, 0x1, R2, P2 ;  /* 0x0000000115157824 */ /* 0x010fe200010e0602 */
[----:B------:R-:W-:-:S04]  /*abf60*/  IADD3 R18, P2, PT, R18, R3, RZ ;  /* 0x0000000312127210 */ /* 0x000fc80007f5e0ff */
        /* <DEDUP_REMOVED lines=40> */
[----:B0-----:R-:W3:Y:S04]  /*ac1f0*/  LDL.LU R17, [R1+0x1a88] ;  /* 0x001a880001117983 */ /* 0x001ee80000300800 */
[----:B------:R-:W3:Y:S01]  /*ac200*/  LDL.LU R18, [R1+0x1ab4] ;  /* 0x001ab40001127983 */ /* 0x000ee20000300800 */
[-C--:B----4-:R-:W-:Y:S01]  /*ac210*/  IADD3 R21, P0, PT, R21, R3.reuse, RZ ;  /* 0x0000000315157210 */ /* 0x090fe20007f1e0ff */
[--C-:B------:R-:W-:Y:S01]  /*ac220*/  IMAD.X R12, R12, 0x1, R2.reuse, P1 ;  /* 0x000000010c0c7824 */ /* 0x100fe200008e0602 */
[----:B------:R-:W-:Y:S01]  /*ac230*/  IADD3 R13, P1, PT, R13, R3, RZ ;  /* 0x000000030d0d7210 */ /* 0x000fe20007f3e0ff */
[----:B------:R-:W-:-:S02]  /*ac240*/  IMAD.X R14, R14, 0x1, R2, P2 ;  /* 0x000000010e0e7824 */ /* 0x000fc400010e0602 */
        /* <DEDUP_REMOVED lines=46> */
[----:B------:R-:W-:-:S04]  /*ac530*/  IMAD.X R18, R18, 0x1, R2, P4 ;  /* 0x0000000112127824 */ /* 0x000fc800020e0602 */
[----:B------:R0:W-:Y:S04]  /*ac540*/  STL [R1+0x1a88], R17 ;  /* 0x001a881101007387 */ /* 0x0001e80000100800 */
[----:B0-----:R-:W3:Y:S04]  /*ac550*/  LDL.LU R17, [R1+0x1a8c] ;  /* 0x001a8c0001117983 */ /* 0x001ee80000300800 */
[----:B------:R-:W3:Y:S04]  /*ac560*/  LDL.LU R12, [R1+0x1a58] ;  /* 0x001a5800010c7983 */ /* 0x000ee80000300800 */
[----:B------:R-:W3:Y:S01]  /*ac570*/  LDL.LU R13, [R1+0x1a84] ;  /* 0x001a8400010d7983 */ /* 0x000ee20000300800 */
[----:B----4-:R-:W-:-:S03]  /*ac580*/  IADD3 R21, P4, PT, R21, R3, RZ ;  /* 0x0000000315157210 */ /* 0x010fc60007f9e0ff */
        /* <DEDUP_REMOVED lines=38> */
[-C--:B------:R-:W-:Y:S01]  /*ac7f0*/  IADD3 R12, P2, PT, R12, R3.reuse, RZ ;  /* 0x000000030c0c7210 */ /* 0x080fe20007f5e0ff */
[----:B------:R-:W-:Y:S01]  /*ac800*/  IMAD.X R13, R13, 0x1, R2, P3 ;  /* 0x000000010d0d7824 */ /* 0x000fe200018e0602 */
[----:B----4-:R-:W-:-:S02]  /*ac810*/  IADD3 R14, P3, PT, R14, R3, RZ ;  /* 0x000000030e0e7210 */ /* 0x010fc40007f7e0ff */
[----:B------:R0:W-:Y:S01]  /*ac820*/  STL [R1+0x1a8c], R17 ;  /* 0x001a8c1101007387 */ /* 0x0001e20000100800 */
[--C-:B------:R-:W-:Y:S01]  /*ac830*/  IMAD.X R15, R15, 0x1, R2.reuse, P4 ;  /* 0x000000010f0f7824 */ /* 0x100fe200020e0602 */
[-C--:B------:R-:W-:Y:S01]  /*ac840*/  IADD3 R10, P4, PT, R10, R3.reuse, RZ ;  /* 0x000000030a0a7210 */ /* 0x080fe20007f9e0ff */
[--C-:B------:R-:W-:Y:S01]  /*ac850*/  IMAD.X R11, R11, 0x1, R2.reuse, P5 ;  /* 0x000000010b0b7824 */ /* 0x100fe200028e0602 */
[-C--:B------:R-:W-:Y:S01]  /*ac860*/  IADD3 R22, P5, PT, R22, R3.reuse, RZ ;  /* 0x0000000316167210 */ /* 0x080fe20007fbe0ff */
[----:B------:R-:W-:Y:S01]  /*ac870*/  IMAD.X R23, R23, 0x1, R2, P6 ;  /* 0x0000000117177824 */ /* 0x000fe200030e0602 */
[----:B0-----:R-:W3:Y:S04]  /*ac880*/  LDL.LU R17, [R1+0x1a34] ;  /* 0x001a340001117983 */ /* 0x001ee80000300800 */
[----:B------:R-:W-:Y:S04]  /*ac890*/  STL [R1+0x1a58], R12 ;  /* 0x001a580c01007387 */ /* 0x000fe80000100800 */
[----:B------:R-:W-:Y:S04]  /*ac8a0*/  STL [R1+0x1a84], R13 ;  /* 0x001a840d01007387 */ /* 0x000fe80000100800 */
[----:B------:R-:W-:Y:S04]  /*ac8b0*/  STL [R1+0x1a50], R14 ;  /* 0x001a500e01007387 */ /* 0x000fe80000100800 */
[----:B------:R-:W-:Y:S01]  /*ac8c0*/  STL [R1+0x1a7c], R15 ;  /* 0x001a7c0f01007387 */ /* 0x000fe20000100800 */
[----:B------:R-:W-:-:S03]  /*ac8d0*/  IADD3 R26, P6, PT, R26, R3, RZ ;  /* 0x000000031a1a7210 */ /* 0x000fc60007fde0ff */
        /* <DEDUP_REMOVED lines=10> */
[----:B0-----:R-:W4:Y:S01]  /*ac980*/  LDL.LU R21, [R1+0x1a00] ;  /* 0x001a000001157983 */ /* 0x001f220000300800 */
[----:B------:R-:W-:-:S03]  /*ac990*/  IADD3 R20, P1, PT, R20, R3, RZ ;  /* 0x0000000314147210 */ /* 0x000fc60007f3e0ff */
        /* <DEDUP_REMOVED lines=345> */
[-C--:B------:R-:W-:Y:S01]  /*adf30*/  IADD3 R12, P1, PT, R12, R3.reuse, RZ ;  /* 0x000000030c0c7210 */ /* 0x080fe20007f3e0ff */
[----:B------:R-:W-:Y:S01]  /*adf40*/  IMAD.X R13, R13, 0x1, R2, P2 ;  /* 0x000000010d0d7824 */ /* 0x000fe200010e0602 */
[----:B------:R-:W-:-:S02]  /*adf50*/  IADD3 R14, P2, PT, R14, R3, RZ ;  /* 0x000000030e0e7210 */ /* 0x000fc40007f5e0ff */
[----:B------:R0:W-:Y:S04]  /*adf60*/  STL [R1+0x189c], R25 ;  /* 0x00189c1901007387 */ /* 0x0001e80000100800 */
        /* <DEDUP_REMOVED lines=323> */
[----:B------:R-:W-:Y:S01]  /*af3a0*/  IADD3 R20, P1, PT, R20, R3, RZ ;  /* 0x0000000314147210 */ /* 0x000fe20007f3e0ff */
[----:B------:R-:W-:-:S04]  /*af3b0*/  IMAD.X R18, R18, 0x1, R2, P2 ;  /* 0x0000000112127824 */ /* 0x000fc800010e0602 */
        /* <DEDUP_REMOVED lines=41> */
[----:B------:R-:W-:-:S03]  /*af650*/  IMAD.X R20, R20, 0x1, R2, P0 ;  /* 0x0000000114147824 */ /* 0x000fc600000e0602 */
[----:B------:R-:W4:Y:S01]  /*af660*/  LDL.LU R18, [R1+0x1628] ;  /* 0x0016280001127983 */ /* 0x000f220000300800 */
[-C--:B------:R-:W-:Y:S01]  /*af670*/  IADD3 R12, P0, PT, R12, R3.reuse, RZ ;  /* 0x000000030c0c7210 */ /* 0x080fe20007f1e0ff */
[--C-:B------:R-:W-:Y:S01]  /*af680*/  IMAD.X R13, R13, 0x1, R2.reuse, P1 ;  /* 0x000000010d0d7824 */ /* 0x100fe200008e0602 */
[-C--:B------:R-:W-:Y:S01]  /*af690*/  IADD3 R14, P1, PT, R14, R3.reuse, RZ ;  /* 0x000000030e0e7210 */ /* 0x080fe20007f3e0ff */
        /* <DEDUP_REMOVED lines=48> */
[----:B0-----:R-:W4:Y:S04]  /*af9a0*/  LDL.LU R21, [R1+0x1600] ;  /* 0x0016000001157983 */ /* 0x001f280000300800 */
[----:B------:R-:W4:Y:S01]  /*af9b0*/  LDL.LU R12, [R1+0x162c] ;  /* 0x00162c00010c7983 */ /* 0x000f220000300800 */
[----:B------:R-:W-:-:S03]  /*af9c0*/  IMAD.X R20, R20, 0x1, R2, P4 ;  /* 0x0000000114147824 */ /* 0x000fc600020e0602 */
        /* <DEDUP_REMOVED lines=64> */
[----:B0-----:R-:W4:Y:S01]  /*afdd0*/  LDL.LU R20, [R1+0x15d4] ;  /* 0x0015d40001147983 */ /* 0x001f220000300800 */
[----:B------:R-:W-:-:S03]  /*afde0*/  IMAD.X R5, R5, 0x1, R2, P1 ;  /* 0x0000000105057824 */ /* 0x000fc600008e0602 */
        /* <DEDUP_REMOVED lines=66> */
[----:B------:R-:W-:Y:S01]  /*b0210*/  IADD3 R12, P3, PT, R12, R3, RZ ;  /* 0x000000030c0c7210 */ /* 0x000fe20007f7e0ff */
[----:B------:R-:W-:-:S03]  /*b0220*/  IMAD.X R13, R13, 0x1, R2, P4 ;  /* 0x000000010d0d7824 */ /* 0x000fc600020e0602 */
[----:B------:R0:W-:Y:S01]  /*b0230*/  STL [R1+0x15b4], R17 ;  /* 0x0015b41101007387 */ /* 0x0001e20000100800 */
[-C--:B----4-:R-:W-:Y:S01]  /*b0240*/  IADD3 R14, P4, PT, R14, R3.reuse, RZ ;  /* 0x000000030e0e7210 */ /* 0x090fe20007f9e0ff */
[--C-:B------:R-:W-:Y:S01]  /*b0250*/  IMAD.X R15, R15, 0x1, R2.reuse, P5 ;  /* 0x000000010f0f7824 */ /* 0x100fe200028e0602 */
[-C--:B------:R-:W-:Y:S01]  /*b0260*/  IADD3 R10, P5, PT, R10, R3.reuse, RZ ;  /* 0x000000030a0a7210 */ /* 0x080fe20007fbe0ff */
[----:B------:R-:W-:Y:S01]  /*b0270*/  IMAD.X R11, R11, 0x1, R2, P6 ;  /* 0x000000010b0b7824 */ /* 0x000fe200030e0602 */
[----:B0-----:R-:W3:Y:S04]  /*b0280*/  LDL.LU R17, [R1+0x155c] ;  /* 0x00155c0001117983 */ /* 0x001ee80000300800 */
        /* <DEDUP_REMOVED lines=110> */
[----:B0-----:R-:W3:Y:S04]  /*b0970*/  LDL.LU R17, [R1+0x14dc] ;  /* 0x0014dc0001117983 */ /* 0x001ee80000300800 */
[----:B------:R-:W-:Y:S01]  /*b0980*/  STL [R1+0x150c], R19 ;  /* 0x00150c1301007387 */ /* 0x000fe20000100800 */
[----:B----4-:R-:W-:-:S05]  /*b0990*/  IMAD.X R21, R21, 0x1, R2, P4 ;  /* 0x0000000115157824 */ /* 0x010fca00020e0602 */
[----:B------:R0:W-:Y:S04]  /*b09a0*/  STL [R1+0x1504], R21 ;  /* 0x0015041501007387 */ /* 0x0001e80000100800 */
[----:B0-----:R-:W4:Y:S01]  /*b09b0*/  LDL.LU R21, [R1+0x14a8] ;  /* 0x0014a80001157983 */ /* 0x001f220000300800 */
[----:B------:R-:W-:-:S05]  /*b09c0*/  IADD3 R20, P4, PT, R20, R3, RZ ;  /* 0x0000000314147210 */ /* 0x000fca0007f9e0ff */
        /* <DEDUP_REMOVED lines=155> */
[--C-:B------:R-:W-:Y:S01]  /*b1380*/  IMAD.X R12, R12, 0x1, R2.reuse, P1 ;  /* 0x000000010c0c7824 */ /* 0x100fe200008e0602 */
[----:B------:R-:W-:Y:S01]  /*b1390*/  IADD3 R13, P1, PT, R13, R3, RZ ;  /* 0x000000030d0d7210 */ /* 0x000fe20007f3e0ff */
[----:B------:R-:W-:-:S02]  /*b13a0*/  IMAD.X R14, R14, 0x1, R2, P2 ;  /* 0x000000010e0e7824 */ /* 0x000fc400010e0602 */
[----:B------:R0:W-:Y:S04]  /*b13b0*/  STL [R1+0x1410], R24 ;  /* 0x0014101801007387 */ /* 0x0001e80000100800 */
[----:B0-----:R-:W2:Y:S04]  /*b13c0*/  LDL.LU R24, [R1+0x13b8] ;  /* 0x0013b80001187983 */ /* 0x001ea80000300800 */
[----:B------:R-:W-:Y:S04]  /*b13d0*/  STL [R1+0x143c], R12 ;  /* 0x00143c0c01007387 */ /* 0x000fe80000100800 */
[----:B------:R-:W-:Y:S04]  /*b13e0*/  STL [R1+0x1408], R13 ;  /* 0x0014080d01007387 */ /* 0x000fe80000100800 */
[----:B------:R-:W-:Y:S01]  /*b13f0*/  STL [R1+0x1434], R14 ;  /* 0x0014340e01007387 */ /* 0x000fe20000100800 */
[-C--:B------:R-:W-:Y:S01]  /*b1400*/  IADD3 R15, P2, PT, R15, R3.reuse, RZ ;  /* 0x000000030f0f7210 */ /* 0x080fe20007f5e0ff */
        /* <DEDUP_REMOVED lines=318> */
[----:B------:R-:W-:Y:S01]  /*b27f0*/  IMAD.X R5, R5, 0x1, R2, P1 ;  /* 0x0000000105057824 */ /* 0x000fe200008e0602 */
        /* <DEDUP_REMOVED lines=42> */
[----:B------:R-:W-:-:S03]  /*b2aa0*/  IADD3 R5, P6, PT, R5, R3, RZ ;  /* 0x0000000305057210 */ /* 0x000fc60007fde0ff */
[----:B------:R-:W4:Y:S01]  /*b2ab0*/  LDL.LU R18, [R1+0x11fc] ;  /* 0x0011fc0001127983 */ /* 0x000f220000300800 */
[--C-:B------:R-:W-:Y:S01]  /*b2ac0*/  IMAD.X R12, R12, 0x1, R2.reuse, P0 ;  /* 0x000000010c0c7824 */ /* 0x100fe200000e0602 */
[-C--:B------:R-:W-:Y:S01]  /*b2ad0*/  IADD3 R13, P0, PT, R13, R3.reuse, RZ ;  /* 0x000000030d0d7210 */ /* 0x080fe20007f1e0ff */
[--C-:B------:R-:W-:Y:S01]  /*b2ae0*/  IMAD.X R14, R14, 0x1, R2.reuse, P1 ;  /* 0x000000010e0e7824 */ /* 0x100fe200008e0602 */
        /* <DEDUP_REMOVED lines=48> */
[----:B0-----:R-:W4:Y:S04]  /*b2df0*/  LDL.LU R20, [R1+0x11d4] ;  /* 0x0011d40001147983 */ /* 0x001f280000300800 */
[----:B------:R-:W4:Y:S01]  /*b2e00*/  LDL.LU R12, [R1+0x2f90] ;  /* 0x002f9000010c7983 */ /* 0x000f220000300800 */
[----:B------:R-:W-:-:S03]  /*b2e10*/  IADD3 R5, P3, PT, R5, R3, RZ ;  /* 0x0000000305057210 */ /* 0x000fc60007f7e0ff */
        /* <DEDUP_REMOVED lines=36> */
[----:B0-----:R-:W4:Y:S04]  /*b3060*/  LDL.LU R21, [R1+0x2f9c] ;  /* 0x002f9c0001157983 */ /* 0x001f280000300800 */
[----:B------:R-:W4:Y:S01]  /*b3070*/  LDL.LU R18, [R1+0x2fe0] ;  /* 0x002fe00001127983 */ /* 0x000f220000300800 */
[--C-:B------:R-:W-:Y:S01]  /*b3080*/  IMAD.X R20, R20, 0x1, R2.reuse, P1 ;  /* 0x0000000114147824 */ /* 0x100fe200008e0602 */
[-C--:B------:R-:W-:Y:S01]  /*b3090*/  IADD3 R12, P1, PT, R12, R3.reuse, RZ ;  /* 0x000000030c0c7210 */ /* 0x080fe20007f3e0ff */
        /* <DEDUP_REMOVED lines=88> */
[----:B---3--:R-:W-:-:S05]  /*b3620*/  IMAD.X R17, R17, 0x1, R2, P2 ;  /* 0x0000000111117824 */ /* 0x008fca00010e0602 */
[----:B------:R0:W-:Y:S04]  /*b3630*/  STL [R1+0x2fc4], R17 ;  /* 0x002fc41101007387 */ /* 0x0001e80000100800 */
[----:B0-----:R-:W3:Y:S01]  /*b3640*/  LDL.LU R17, [R1+0x301c] ;  /* 0x00301c0001117983 */ /* 0x001ee20000300800 */
[-C--:B----4-:R-:W-:Y:S01]  /*b3650*/  IADD3 R21, P2, PT, R21, R3.reuse, RZ ;  /* 0x0000000315157210 */ /* 0x090fe20007f5e0ff */
[--C-:B------:R-:W-:Y:S01]  /*b3660*/  IMAD.X R12, R12, 0x1, R2.reuse, P3 ;  /* 0x000000010c0c7824 */ /* 0x100fe200018e0602 */
        /* <DEDUP_REMOVED lines=27> */
[----:B------:R0:W-:Y:S04]  /*b3820*/  STL [R1+0x2ffc], R5 ;  /* 0x002ffc0501007387 */ /* 0x0001e80000100800 */
[----:B0-----:R-:W4:Y:S01]  /*b3830*/  LDL.LU R5, [R1+0x3068] ;  /* 0x0030680001057983 */ /* 0x001f220000300800 */
[----:B------:R-:W-:-:S05]  /*b3840*/  IADD3 R4, P2, PT, R4, R3, RZ ;  /* 0x0000000304047210 */ /* 0x000fca0007f5e0ff */
        /* <DEDUP_REMOVED lines=18> */
[----:B------:R0:W-:Y:S01]  /*b3970*/  STL [R1+0x3058], R18 ;  /* 0x0030581201007387 */ /* 0x0001e20000100800 */
[----:B---3--:R-:W-:-:S03]  /*b3980*/  IMAD.X R17, R17, 0x1, R2, P6 ;  /* 0x0000000111117824 */ /* 0x008fc600030e0602 */
[----:B0-----:R-:W3:Y:S04]  /*b3990*/  LDL.LU R18, [R1+0x3044] ;  /* 0x0030440001127983 */ /* 0x001ee80000300800 */
[----:B------:R0:W-:Y:S04]  /*b39a0*/  STL [R1+0x301c], R17 ;  /* 0x00301c1101007387 */ /* 0x0001e80000100800 */
[----:B0-----:R-:W3:Y:S04]  /*b39b0*/  LDL.LU R17, [R1+0x3088] ;  /* 0x0030880001117983 */ /* 0x001ee80000300800 */
[----:B------:R-:W3:Y:S04]  /*b39c0*/  LDL.LU R12, [R1+0x304c] ;  /* 0x00304c00010c7983 */ /* 0x000ee80000300800 */
[----:B------:R-:W3:Y:S01]  /*b39d0*/  LDL.LU R13, [R1+0x3090] ;  /* 0x00309000010d7983 */ /* 0x000ee20000300800 */
[----:B----4-:R-:W-:-:S05]  /*b39e0*/  IADD3 R21, P6, PT, R21, R3, RZ ;  /* 0x0000000315157210 */ /* 0x010fca0007fde0ff */
        /* <DEDUP_REMOVED lines=34> */
[----:B---3--:R-:W-:-:S03]  /*b3c10*/  IMAD.X R18, R18, 0x1, R2, P4 ;  /* 0x0000000112127824 */ /* 0x008fc600020e0602 */
[----:B------:R-:W3:Y:S04]  /*b3c20*/  LDL.LU R19, [R1+0x30d8] ;  /* 0x0030d80001137983 */ /* 0x000ee80000300800 */
[----:B------:R0:W-:Y:S01]  /*b3c30*/  STL [R1+0x3044], R18 ;  /* 0x0030441201007387 */ /* 0x0001e20000100800 */
[-C--:B------:R-:W-:Y:S01]  /*b3c40*/  IADD3 R17, P4, PT, R17, R3.reuse, RZ ;  /* 0x0000000311117210 */ /* 0x080fe20007f9e0ff */
[--C-:B------:R-:W-:Y:S01]  /*b3c50*/  IMAD.X R12, R12, 0x1, R2.reuse, P5 ;  /* 0x000000010c0c7824 */ /* 0x100fe200028e0602 */
[-C--:B------:R-:W-:Y:S01]  /*b3c60*/  IADD3 R13, P5, PT, R13, R3.reuse, RZ ;  /* 0x000000030d0d7210 */ /* 0x080fe20007fbe0ff */
[----:B0-----:R-:W3:Y:S04]  /*b3c70*/  LDL.LU R18, [R1+0x309c] ;  /* 0x00309c0001127983 */ /* 0x001ee80000300800 */
[----:B------:R0:W-:Y:S04]  /*b3c80*/  STL [R1+0x3088], R17 ;  /* 0x0030881101007387 */ /* 0x0001e80000100800 */
[----:B0-----:R0:W5:Y:S01]  /*b3c90*/  LDL.LU R17, [R1+0x34e0] ;  /* 0x0034e00001117983 */ /* 0x0011620000300800 */
[--C-:B----4-:R-:W-:Y:S01]  /*b3ca0*/  IMAD.X R14, R14, 0x1, R2.reuse, P6 ;  /* 0x000000010e0e7824 */ /* 0x110fe200030e0602 */
        /* <DEDUP_REMOVED lines=18> */
[----:B-1----:R-:W4:Y:S04]  /*b3dd0*/  LDL.LU R21, [R1+0x30e0] ;  /* 0x0030e00001157983 */ /* 0x002f280000300800 */
[----:B------:R-:W-:Y:S01]  /*b3de0*/  STL [R1+0x30b0], R27 ;  /* 0x0030b01b01007387 */ /* 0x000fe20000100800 */
[----:B------:R-:W-:-:S05]  /*b3df0*/  IADD3 R20, P3, PT, R20, R3, RZ ;  /* 0x0000000314147210 */ /* 0x000fca0007f7e0ff */
[----:B------:R1:W-:Y:S04]  /*b3e00*/  STL [R1+0x30b8], R20 ;  /* 0x0030b81401007387 */ /* 0x0003e80000100800 */
[----:B-1----:R-:W4:Y:S01]  /*b3e10*/  LDL.LU R20, [R1+0x30a4] ;  /* 0x0030a40001147983 */ /* 0x002f220000300800 */
[----:B------:R-:W-:-:S05]  /*b3e20*/  IMAD.X R5, R5, 0x1, R2, P4 ;  /* 0x0000000105057824 */ /* 0x000fca00020e0602 */
[----:B------:R1:W-:Y:S04]  /*b3e30*/  STL [R1+0x307c], R5 ;  /* 0x00307c0501007387 */ /* 0x0003e80000100800 */
[----:B-1----:R-:W4:Y:S01]  /*b3e40*/  LDL.LU R5, [R1+0x30e8] ;  /* 0x0030e80001057983 */ /* 0x002f220000300800 */
[----:B------:R-:W-:-:S05]  /*b3e50*/  IADD3 R4, P4, PT, R4, R3, RZ ;  /* 0x0000000304047210 */ /* 0x000fca0007f9e0ff */
[----:B------:R1:W-:Y:S01]  /*b3e60*/  STL [R1+0x30c0], R4 ;  /* 0x0030c00401007387 */ /* 0x0003e20000100800 */
[----:B------:R-:W-:-:S03]  /*b3e70*/  IMAD.X R29, R29, 0x1, R2, P5 ;  /* 0x000000011d1d7824 */ /* 0x000fc600028e0602 */
[----:B-1----:R-:W4:Y:S04]  /*b3e80*/  LDL.LU R4, [R1+0x30ac] ;  /* 0x0030ac0001047983 */ /* 0x002f280000300800 */
[----:B------:R1:W-:Y:S04]  /*b3e90*/  STL [R1+0x3084], R29 ;  /* 0x0030841d01007387 */ /* 0x0003e80000100800 */
[----:B-1----:R-:W4:Y:S01]  /*b3ea0*/  LDL.LU R29, [R1+0x30f0] ;  /* 0x0030f000011d7983 */ /* 0x002f220000300800 */
[----:B--2---:R-:W-:-:S05]  /*b3eb0*/  IADD3 R25, P5, PT, R25, R3, RZ ;  /* 0x0000000319197210 */ /* 0x004fca0007fbe0ff */
[----:B------:R1:W-:Y:S04]  /*b3ec0*/  STL [R1+0x30c8], R25 ;  /* 0x0030c81901007387 */ /* 0x0003e80000100800 */
[----:B-1----:R-:W2:Y:S01]  /*b3ed0*/  LDL.LU R25, [R1+0x30b4] ;  /* 0x0030b40001197983 */ /* 0x002ea20000300800 */
[----:B------:R-:W-:-:S05]  /*b3ee0*/  IMAD.X R24, R24, 0x1, R2, P6 ;  /* 0x0000000118187824 */ /* 0x000fca00030e0602 */
[----:B------:R1:W-:Y:S04]  /*b3ef0*/  STL [R1+0x308c], R24 ;  /* 0x00308c1801007387 */ /* 0x0003e80000100800 */
[----:B-1----:R-:W2:Y:S01]  /*b3f00*/  LDL.LU R24, [R1+0x30f8] ;  /* 0x0030f80001187983 */ /* 0x002ea20000300800 */
[----:B------:R-:W-:-:S05]  /*b3f10*/  IADD3 R28, P6, PT, R28, R3, RZ ;  /* 0x000000031c1c7210 */ /* 0x000fca0007fde0ff */
[----:B------:R1:W-:Y:S04]  /*b3f20*/  STL [R1+0x30d0], R28 ;  /* 0x0030d01c01007387 */ /* 0x0003e80000100800 */
[----:B-1----:R-:W2:Y:S01]  /*b3f30*/  LDL.LU R28, [R1+0x30bc] ;  /* 0x0030bc00011c7983 */ /* 0x002ea20000300800 */
[----:B------:R-:W-:-:S05]  /*b3f40*/  IMAD.X R0, R0, 0x1, R2, P0 ;  /* 0x0000000100007824 */ /* 0x000fca00000e0602 */
[----:B------:R1:W-:Y:S04]  /*b3f50*/  STL [R1+0x3094], R0 ;  /* 0x0030940001007387 */ /* 0x0003e80000100800 */
[----:B-1----:R-:W2:Y:S01]  /*b3f60*/  LDL.LU R0, [R1+0x3100] ;  /* 0x0031000001007983 */ /* 0x002ea20000300800 */
[-C--:B---3--:R-:W-:Y:S01]  /*b3f70*/  IADD3 R19, P0, PT, R19, R3.reuse, RZ ;  /* 0x0000000313137210 */ /* 0x088fe20007f1e0ff */
[----:B------:R-:W-:Y:S02]  /*b3f80*/  IMAD.X R18, R18, 0x1, R2, P1 ;  /* 0x0000000112127824 */ /* 0x000fe400008e0602 */
[----:B------:R-:W3:Y:S04]  /*b3f90*/  LDL.LU R12, [R1+0x3108] ;  /* 0x00310800010c7983 */ /* 0x000ee80000300800 */
[----:B------:R-:W3:Y:S04]  /*b3fa0*/  LDL.LU R13, [R1+0x30cc] ;  /* 0x0030cc00010d7983 */ /* 0x000ee80000300800 */
[----:B------:R1:W-:Y:S04]  /*b3fb0*/  STL [R1+0x30d8], R19 ;  /* 0x0030d81301007387 */ /* 0x0003e80000100800 */
        /* <DEDUP_REMOVED lines=9> */
[----:B-1----:R-:W3:Y:S04]  /*b4050*/  LDL.LU R19, [R1+0x3130] ;  /* 0x0031300001137983 */ /* 0x002ee80000300800 */
        /* <DEDUP_REMOVED lines=27> */
[----:B------:R0:W-:Y:S04]  /*b4210*/  STL [R1+0x3100], R0 ;  /* 0x0031000001007387 */ /* 0x0001e80000100800 */
[----:B0-----:R-:W4:Y:S01]  /*b4220*/  LDL.LU R0, [R1+0x3158] ;  /* 0x0031580001007983 */ /* 0x001f220000300800 */
[--C-:B---3--:R-:W-:Y:S02]  /*b4230*/  IMAD.X R13, R13, 0x1, R2.reuse, P0 ;  /* 0x000000010d0d7824 */ /* 0x108fe400000e0602 */
[----:B------:R-:W-:-:S02]  /*b4240*/  IMAD.X R15, R15, 0x1, R2, P1 ;  /* 0x000000010f0f7824 */ /* 0x000fc400008e0602 */
[--C-:B------:R-:W-:Y:S02]  /*b4250*/  IMAD.X R11, R11, 0x1, R2.reuse, P2 ;  /* 0x000000010b0b7824 */ /* 0x100fe400010e0602 */
[--C-:B------:R-:W-:Y:S02]  /*b4260*/  IMAD.X R23, R23, 0x1, R2.reuse, P3 ;  /* 0x0000000117177824 */ /* 0x100fe400018e0602 */
[--C-:B------:R-:W-:Y:S02]  /*b4270*/  IMAD.X R18, R18, 0x1, R2.reuse, P5 ;  /* 0x0000000112127824 */ /* 0x100fe400028e0602 */
[--C-:B------:R-:W-:Y:S02]  /*b4280*/  IMAD.X R27, R27, 0x1, R2.reuse, P4 ;  /* 0x000000011b1b7824 */ /* 0x100fe400020e0602 */
[----:B--2---:R-:W-:-:S05]  /*b4290*/  IMAD.X R3, R3, 0x1, R2, P6 ;  /* 0x0000000103037824 */ /* 0x004fca00030e0602 */
[----:B------:R0:W-:Y:S02]  /*b42a0*/  STL [R1+0x30c4], R3 ;  /* 0x0030c40301007387 */ /* 0x0001e40000100800 */
[----:B0-----:R-:W0:Y:S02]  /*b42b0*/  LDC R3, c[0x0][0x3ac] ;  /* 0x0000eb00ff037b82 */ /* 0x001e240000000800 */
[----:B0-----:R-:W-:-:S04]  /*b42c0*/  IMAD.SHL.U32 R3, R3, 0x80, RZ ;  /* 0x0000008003037824 */ /* 0x001fc800078e00ff */
[----:B------:R-:W-:-:S05]  /*b42d0*/  IMAD.SHL.U32 R3, R3, 0x2, RZ ;  /* 0x0000000203037824 */ /* 0x000fca00078e00ff */
[-C--:B------:R-:W-:Y:S02]  /*b42e0*/  IADD3 R12, P6, PT, R12, R3.reuse, RZ ;  /* 0x000000030c0c7210 */ /* 0x080fe40007fde0ff */
[-C--:B------:R-:W-:Y:S02]  /*b42f0*/  IADD3 R14, P0, PT, R14, R3.reuse, RZ ;  /* 0x000000030e0e7210 */ /* 0x080fe40007f1e0ff */
[-C--:B------:R-:W-:Y:S02]  /*b4300*/  IADD3 R10, P1, PT, R10, R3.reuse, RZ ;  /* 0x000000030a0a7210 */ /* 0x080fe40007f3e0ff */
[-C--:B------:R-:W-:Y:S01]  /*b4310*/  IADD3 R22, P2, PT, R22, R3.reuse, RZ ;  /* 0x0000000316167210 */ /* 0x080fe20007f5e0ff */
[----:B------:R-:W-:Y:S04]  /*b4320*/  STL [R1+0x3108], R12 ;  /* 0x0031080c01007387 */ /* 0x000fe80000100800 */
[----:B------:R-:W-:Y:S04]  /*b4330*/  STL [R1+0x30cc], R13 ;  /* 0x0030cc0d01007387 */ /* 0x000fe80000100800 */
[----:B------:R-:W-:Y:S04]  /*b4340*/  STL [R1+0x3110], R14 ;  /* 0x0031100e01007387 */ /* 0x000fe80000100800 */
[----:B------:R-:W-:Y:S01]  /*b4350*/  STL [R1+0x30d4], R15 ;  /* 0x0030d40f01007387 */ /* 0x000fe20000100800 */
[----:B------:R-:W-:-:S03]  /*b4360*/  IADD3 R26, P3, PT, R26, R3, RZ ;  /* 0x000000031a1a7210 */ /* 0x000fc60007f7e0ff */
[----:B------:R-:W-:Y:S04]  /*b4370*/  STL [R1+0x3118], R10 ;  /* 0x0031180a01007387 */ /* 0x000fe80000100800 */
[----:B------:R-:W-:Y:S04]  /*b4380*/  STL [R1+0x30dc], R11 ;  /* 0x0030dc0b01007387 */ /* 0x000fe80000100800 */
[----:B------:R-:W-:Y:S01]  /*b4390*/  STL [R1+0x3120], R22 ;  /* 0x0031201601007387 */ /* 0x000fe20000100800 */
[----:B------:R-:W-:-:S03]  /*b43a0*/  IADD3 R19, P4, PT, R19, R3, RZ ;  /* 0x0000000313137210 */ /* 0x000fc60007f9e0ff */
[----:B------:R-:W-:Y:S04]  /*b43b0*/  STL [R1+0x30e4], R23 ;  /* 0x0030e41701007387 */ /* 0x000fe80000100800 */
[----:B------:R-:W-:Y:S04]  /*b43c0*/  STL [R1+0x3128], R26 ;  /* 0x0031281a01007387 */ /* 0x000fe80000100800 */
[----:B------:R0:W-:Y:S01]  /*b43d0*/  STL [R1+0x30f4], R18 ;  /* 0x0030f41201007387 */ /* 0x0001e20000100800 */
[----:B----4-:R-:W-:-:S03]  /*b43e0*/  IMAD.X R20, R20, 0x1, R2, P6 ;  /* 0x0000000114147824 */ /* 0x010fc600030e0602 */
[----:B------:R-:W-:Y:S01]  /*b43f0*/  STL [R1+0x30ec], R27 ;  /* 0x0030ec1b01007387 */ /* 0x000fe20000100800 */
[-C--:B------:R-:W-:Y:S01]  /*b4400*/  IADD3 R21, P5, PT, R21, R3.reuse, RZ ;  /* 0x0000000315157210 */ /* 0x080fe20007fbe0ff */
[--C-:B------:R-:W-:Y:S01]  /*b4410*/  IMAD.X R4, R4, 0x1, R2.reuse, P0 ;  /* 0x0000000104047824 */ /* 0x100fe200000e0602 */
[-C--:B------:R-:W-:Y:S01]  /*b4420*/  IADD3 R5, P6, PT, R5, R3.reuse, RZ ;  /* 0x0000000305057210 */ /* 0x080fe20007fde0ff */
[----:B0-----:R-:W2:Y:S04]  /*b4430*/  LDL.LU R18, [R1+0x3160] ;  /* 0x0031600001127983 */ /* 0x001ea80000300800 */
[----:B------:R0:W-:Y:S01]  /*b4440*/  STL [R1+0x3130], R19 ;  /* 0x0031301301007387 */ /* 0x0001e20000100800 */
[-C--:B------:R-:W-:Y:S01]  /*b4450*/  IADD3 R29, P0, PT, R29, R3.reuse, RZ ;  /* 0x000000031d1d7210 */ /* 0x080fe20007f1e0ff */
[--C-:B------:R-:W-:Y:S01]  /*b4460*/  IMAD.X R25, R25, 0x1, R2.reuse, P1 ;  /* 0x0000000119197824 */ /* 0x100fe200008e0602 */
[-C--:B------:R-:W-:Y:S01]  /*b4470*/  IADD3 R24, P1, PT, R24, R3.reuse, RZ ;  /* 0x0000000318187210 */ /* 0x080fe20007f3e0ff */
[----:B0-----:R-:W3:Y:S04]  /*b4480*/  LDL.LU R19, [R1+0x3168] ;  /* 0x0031680001137983 */ /* 0x001ee80000300800 */
[----:B------:R0:W-:Y:S04]  /*b4490*/  STL [R1+0x30fc], R20 ;  /* 0x0030fc1401007387 */ /* 0x0001e80000100800 */
[----:B------:R1:W-:Y:S04]  /*b44a0*/  STL [R1+0x3138], R21 ;  /* 0x0031381501007387 */ /* 0x0003e80000100800 */
[----:B0-----:R-:W4:Y:S04]  /*b44b0*/  LDL.LU R20, [R1+0x3170] ;  /* 0x0031700001147983 */ /* 0x001f280000300800 */
[----:B-1----:R-:W2:Y:S04]  /*b44c0*/  LDL.LU R21, [R1+0x3178] ;  /* 0x0031780001157983 */ /* 0x002ea80000300800 */
[----:B------:R0:W-:Y:S04]  /*b44d0*/  STL [R1+0x3104], R4 ;  /* 0x0031040401007387 */ /* 0x0001e80000100800 */
[----:B------:R1:W-:Y:S01]  /*b44e0*/  STL [R1+0x3140], R5 ;  /* 0x0031400501007387 */ /* 0x0003e20000100800 */
[----:B------:R-:W-:Y:S01]  /*b44f0*/  IMAD.X R28, R28, 0x1, R2, P2 ;  /* 0x000000011c1c7824 */ /* 0x000fe200010e0602 */
[----:B------:R-:W-:-:S02]  /*b4500*/  IADD3 R0, P2, PT, R0, R3, RZ ;  /* 0x0000000300007210 */ /* 0x000fc40007f5e0ff */
[----:B0-----:R-:W2:Y:S04]  /*b4510*/  LDL.LU R4, [R1+0x3180] ;  /* 0x0031800001047983 */ /* 0x001ea80000300800 */
[----:B-1----:R-:W2:Y:S04]  /*b4520*/  LDL.LU R5, [R1+0x3188] ;  /* 0x0031880001057983 */ /* 0x002ea80000300800 */
[----:B------:R0:W-:Y:S04]  /*b4530*/  STL [R1+0x3148], R29 ;  /* 0x0031481d01007387 */ /* 0x0001e80000100800 */
[----:B0-----:R-:W2:Y:S04]  /*b4540*/  LDL.LU R29, [R1+0x3190] ;  /* 0x00319000011d7983 */ /* 0x001ea80000300800 */
[----:B------:R0:W-:Y:S04]  /*b4550*/  STL [R1+0x3150], R24 ;  /* 0x0031501801007387 */ /* 0x0001e80000100800 */
[----:B------:R1:W-:Y:S04]  /*b4560*/  STL [R1+0x310c], R25 ;  /* 0x00310c1901007387 */ /* 0x0003e80000100800 */
[----:B0-----:R-:W2:Y:S04]  /*b4570*/  LDL.LU R24, [R1+0x3198] ;  /* 0x0031980001187983 */ /* 0x001ea80000300800 */
[----:B-1----:R-:W2:Y:S04]  /*b4580*/  LDL.LU R25, [R1+0x31a0] ;  /* 0x0031a00001197983 */ /* 0x002ea80000300800 */
[----:B------:R-:W2:Y:S04]  /*b4590*/  LDL.LU R3, [R1+0x311c] ;  /* 0x00311c0001037983 */ /* 0x000ea80000300800 */
[----:B------:R0:W-:Y:S04]  /*b45a0*/  STL [R1+0x3114], R28 ;  /* 0x0031141c01007387 */ /* 0x0001e80000100800 */
[----:B0-----:R-:W3:Y:S04]  /*b45b0*/  LDL.LU R28, [R1+0x31a8] ;  /* 0x0031a800011c7983 */ /* 0x001ee80000300800 */
        /* <DEDUP_REMOVED lines=12> */
[----:B--2---:R-:W-:-:S05]  /*b4680*/  IMAD.X R3, R3, 0x1, R2, P3 ;  /* 0x0000000103037824 */ /* 0x004fca00018e0602 */
[----:B------:R0:W-:Y:S02]  /*b4690*/  STL [R1+0x311c], R3 ;  /* 0x00311c0301007387 */ /* 0x0001e40000100800 */
[----:B0-----:R-:W0:Y:S02]  /*b46a0*/  LDC R3, c[0x0][0x3ac] ;  /* 0x0000eb00ff037b82 */ /* 0x001e240000000800 */
[----:B0-----:R-:W-:-:S04]  /*b46b0*/  IMAD.SHL.U32 R3, R3, 0x80, RZ ;  /* 0x0000008003037824 */ /* 0x001fc800078e00ff */
[----:B------:R-:W-:-:S05]  /*b46c0*/  IMAD.SHL.U32 R3, R3, 0x2, RZ ;  /* 0x0000000203037824 */ /* 0x000fca00078e00ff */
[----:B------:R-:W-:-:S05]  /*b46d0*/  IADD3 R18, P3, PT, R18, R3, RZ ;  /* 0x0000000312127210 */ /* 0x000fca0007f7e0ff */
[----:B------:R0:W-:Y:S04]  /*b46e0*/  STL [R1+0x3160], R18 ;  /* 0x0031601201007387 */ /* 0x0001e80000100800 */
[----:B0-----:R0:W5:Y:S04]  /*b46f0*/  LDL.LU R18, [R1+0x34dc] ;  /* 0x0034dc0001127983 */ /* 0x0011680000300800 */
[----:B------:R-:W2:Y:S02]  /*b4700*/  LDL.LU R3, [R1+0x3124] ;  /* 0x0031240001037983 */ /* 0x000ea40000300800 */
[----:B--2---:R-:W-:-:S05]  /*b4710*/  IMAD.X R3, R3, 0x1, R2, P4 ;  /* 0x0000000103037824 */ /* 0x004fca00020e0602 */
[----:B------:R1:W-:Y:S02]  /*b4720*/  STL [R1+0x3124], R3 ;  /* 0x0031240301007387 */ /* 0x0003e40000100800 */
[----:B-1----:R-:W1:Y:S02]  /*b4730*/  LDC R3, c[0x0][0x3ac] ;  /* 0x0000eb00ff037b82 */ /* 0x002e640000000800 */
[----:B-1----:R-:W-:-:S04]  /*b4740*/  IMAD.SHL.U32 R3, R3, 0x80, RZ ;  /* 0x0000008003037824 */ /* 0x002fc800078e00ff */
[----:B------:R-:W-:-:S05]  /*b4750*/  IMAD.SHL.U32 R3, R3, 0x2, RZ ;  /* 0x0000000203037824 */ /* 0x000fca00078e00ff */
[----:B---3--:R-:W-:-:S05]  /*b4760*/  IADD3 R19, P4, PT, R19, R3, RZ ;  /* 0x0000000313137210 */ /* 0x008fca0007f9e0ff */
[----:B------:R1:W-:Y:S04]  /*b4770*/  STL [R1+0x3168], R19 ;  /* 0x0031681301007387 */ /* 0x0003e80000100800 */
[----:B-1----:R0:W5:Y:S04]  /*b4780*/  LDL.LU R19, [R1+0x34d8] ;  /* 0x0034d80001137983 */ /* 0x0021680000300800 */
[----:B------:R-:W2:Y:S02]  /*b4790*/  LDL.LU R3, [R1+0x312c] ;  /* 0x00312c0001037983 */ /* 0x000ea40000300800 */
[----:B--2---:R-:W-:-:S05]  /*b47a0*/  IMAD.X R3, R3, 0x1, R2, P5 ;  /* 0x0000000103037824 */ /* 0x004fca00028e0602 */
[----:B------:R1:W-:Y:S02]  /*b47b0*/  STL [R1+0x312c], R3 ;  /* 0x00312c0301007387 */ /* 0x0003e40000100800 */
[----:B-1----:R-:W1:Y:S02]  /*b47c0*/  LDC R3, c[0x0][0x3ac] ;  /* 0x0000eb00ff037b82 */ /* 0x002e640000000800 */
[----:B-1----:R-:W-:-:S04]  /*b47d0*/  IMAD.SHL.U32 R3, R3, 0x80, RZ ;  /* 0x0000008003037824 */ /* 0x002fc800078e00ff */
[----:B------:R-:W-:-:S05]  /*b47e0*/  IMAD.SHL.U32 R3, R3, 0x2, RZ ;  /* 0x0000000203037824 */ /* 0x000fca00078e00ff */
[----:B----4-:R-:W-:-:S05]  /*b47f0*/  IADD3 R20, P5, PT, R20, R3, RZ ;  /* 0x0000000314147210 */ /* 0x010fca0007fbe0ff */
        /* <DEDUP_REMOVED lines=8> */
[----:B------:R-:W-:-:S05]  /*b4880*/  IADD3 R21, P6, PT, R21, R3, RZ ;  /* 0x0000000315157210 */ /* 0x000fca0007fde0ff */
        /* <DEDUP_REMOVED lines=47> */
[----:B------:R-:W2:Y:S01]  /*b4b80*/  LDL.LU R3, [R1+0x3164] ;  /* 0x0031640001037983 */ /* 0x000ea20000300800 */
[--C-:B------:R-:W-:Y:S02]  /*b4b90*/  IMAD.X R0, R0, 0x1, R2.reuse, P6 ;  /* 0x0000000100007824 */ /* 0x100fe400030e0602 */
[----:B------:R-:W-:-:S02]  /*b4ba0*/  IMAD.X R13, R13, 0x1, R2, P0 ;  /* 0x000000010d0d7824 */ /* 0x000fc400000e0602 */
[--C-:B------:R-:W-:Y:S01]  /*b4bb0*/  IMAD.X R14, R14, 0x1, R2.reuse, P1 ;  /* 0x000000010e0e7824 */ /* 0x100fe200008e0602 */
[----:B------:R-:W-:Y:S01]  /*b4bc0*/  IADD3 R15, P0, PT, R15, UR10, RZ ;  /* 0x0000000a0f0f7c10 */ /* 0x000fe2000ff1e0ff */
[--C-:B------:R-:W-:Y:S02]  /*b4bd0*/  IMAD.X R10, R10, 0x1, R2.reuse, P2 ;  /* 0x000000010a0a7824 */ /* 0x100fe400010e0602 */
[--C-:B------:R-:W-:Y:S02]  /*b4be0*/  IMAD.X R11, R11, 0x1, R2.reuse, P3 ;  /* 0x000000010b0b7824 */ /* 0x100fe400018e0602 */
[----:B------:R-:W-:Y:S01]  /*b4bf0*/  IMAD.X R22, R22, 0x1, R2, P4 ;  /* 0x0000000116167824 */ /* 0x000fe200020e0602 */
[----:B------:R-:W-:Y:S01]  /*b4c00*/  IADD3.X R27, PT, PT, R27, UR6, RZ, P0, !PT ;  /* 0x000000061b1b7c10 */ /* 0x000fe200087fe4ff */
[----:B------:R-:W-:-:S04]  /*b4c10*/  UIADD3 UR4, UPT, UPT, UR4, 0x1, URZ ;  /* 0x0000000104047890 */ /* 0x000fc8000fffe0ff */
[----:B------:R-:W-:Y:S01]  /*b4c20*/  UISETP.NE.U32.AND UP0, UPT, UR4, UR7, UPT ;  /* 0x000000070400728c */ /* 0x000fe2000bf05070 */
[----:B--2---:R-:W-:-:S05]  /*b4c30*/  IMAD.X R3, R3, 0x1, R2, P5 ;  /* 0x0000000103037824 */ /* 0x004fca00028e0602 */
[----:B------:R1:W-:Y:S02]  /*b4c40*/  STL [R1+0x3164], R3 ;  /* 0x0031640301007387 */ /* 0x0003e40000100800 */
[----:B-1----:R-:W1:Y:S02]  /*b4c50*/  LDC R3, c[0x0][0x3ac] ;  /* 0x0000eb00ff037b82 */ /* 0x002e640000000800 */
[----:B-1----:R-:W-:-:S04]  /*b4c60*/  IMAD.SHL.U32 R3, R3, 0x80, RZ ;  /* 0x0000008003037824 */ /* 0x002fc800078e00ff */
[----:B------:R-:W-:-:S05]  /*b4c70*/  IMAD.SHL.U32 R3, R3, 0x2, RZ ;  /* 0x0000000203037824 */ /* 0x000fca00078e00ff */
[----:B------:R-:W-:-:S05]  /*b4c80*/  IADD3 R28, P5, PT, R28, R3, RZ ;  /* 0x000000031c1c7210 */ /* 0x000fca0007fbe0ff */
[----:B------:R1:W-:Y:S01]  /*b4c90*/  STL [R1+0x31a8], R28 ;  /* 0x0031a81c01007387 */ /* 0x0003e20000100800 */
[----:B------:R-:W-:-:S03]  /*b4ca0*/  IADD3 R12, P6, PT, R12, R3, RZ ;  /* 0x000000030c0c7210 */ /* 0x000fc60007fde0ff */
[----:B-1----:R0:W5:Y:S04]  /*b4cb0*/  LDL.LU R28, [R1+0x34b8] ;  /* 0x0034b800011c7983 */ /* 0x0021680000300800 */
[----:B------:R1:W-:Y:S04]  /*b4cc0*/  STL [R1+0x316c], R0 ;  /* 0x00316c0001007387 */ /* 0x0003e80000100800 */
[----:B------:R0:W-:Y:S01]  /*b4cd0*/  STL [R1+0x31ac], R12 ;  /* 0x0031ac0c01007387 */ /* 0x0001e20000100800 */
[----:B-1----:R-:W1:Y:S03]  /*b4ce0*/  S2R R0, SR_TID.X ;  /* 0x0000000000007919 */ /* 0x002e660000002100 */
[----:B------:R0:W-:Y:S04]  /*b4cf0*/  STL [R1+0x3174], R13 ;  /* 0x0031740d01007387 */ /* 0x0001e80000100800 */
[----:B------:R0:W-:Y:S04]  /*b4d00*/  STL [R1+0x317c], R14 ;  /* 0x00317c0e01007387 */ /* 0x0001e80000100800 */
[----:B------:R0:W-:Y:S01]  /*b4d10*/  STL [R1+0x331c], R15 ;  /* 0x00331c0f01007387 */ /* 0x0001e20000100800 */
[----:B------:R-:W-:-:S03]  /*b4d20*/  IMAD.X R23, R23, 0x1, R2, P5 ;  /* 0x0000000117177824 */ /* 0x000fc600028e0602 */
[----:B------:R0:W-:Y:S01]  /*b4d30*/  STL [R1+0x3184], R10 ;  /* 0x0031840a01007387 */ /* 0x0001e20000100800 */
[----:B------:R-:W-:-:S03]  /*b4d40*/  IMAD.X R26, R26, 0x1, R2, P6 ;  /* 0x000000011a1a7824 */ /* 0x000fc600030e0602 */
[----:B------:R0:W-:Y:S04]  /*b4d50*/  STL [R1+0x318c], R11 ;  /* 0x00318c0b01007387 */ /* 0x0001e80000100800 */
[----:B------:R0:W-:Y:S04]  /*b4d60*/  STL [R1+0x3194], R22 ;  /* 0x0031941601007387 */ /* 0x0001e80000100800 */
[----:B------:R0:W-:Y:S04]  /*b4d70*/  STL [R1+0x3304], R27 ;  /* 0x0033041b01007387 */ /* 0x0001e80000100800 */
[----:B------:R0:W-:Y:S04]  /*b4d80*/  STL [R1+0x319c], R23 ;  /* 0x00319c1701007387 */ /* 0x0001e80000100800 */
[----:B------:R0:W-:Y:S01]  /*b4d90*/  STL [R1+0x31a4], R26 ;  /* 0x0031a41a01007387 */ /* 0x0001e20000100800 */
[----:B-1----:R-:W-:-:S05]  /*b4da0*/  LOP3.LUT R0, R0, 0x3f, RZ, 0xc0, !PT ;  /* 0x0000003f00007812 */ /* 0x002fca00078ec0ff */
[----:B------:R-:W-:Y:S01]  /*b4db0*/  IMAD.SHL.U32 R0, R0, 0x2, RZ ;  /* 0x0000000200007824 */ /* 0x000fe200078e00ff */
[----:B------:R-:W-:Y:S06]  /*b4dc0*/  BRA.U UP0, `(.L_x_2) ;  /* 0xfffff91d007c7547 */ /* 0x000fec000b83ffff */
[----:B0-----:R-:W2:Y:S04]  /*b4dd0*/  LDL.LU R26, [R1+0x66c] ;  /* 0x00066c00011a7983 */ /* 0x001ea80000300800 */
[----:B--2---:R-:W-:Y:S04]  /*b4de0*/  STL [R1+0x365c], R26 ;  /* 0x00365c1a01007387 */ /* 0x004fe80000100800 */
[----:B------:R-:W2:Y:S04]  /*b4df0*/  LDL.LU R27, [R1+0x65c] ;  /* 0x00065c00011b7983 */ /* 0x000ea80000300800 */
[----:B--2---:R0:W-:Y:S04]  /*b4e00*/  STL [R1+0x3660], R27 ;  /* 0x0036601b01007387 */ /* 0x0041e80000100800 */
[----:B0-----:R-:W2:Y:S04]  /*b4e10*/  LDL.LU R27, [R1+0x628] ;  /* 0x00062800011b7983 */ /* 0x001ea80000300800 */
        /* <DEDUP_REMOVED lines=33> */
[----:B------:R-:W2:Y:S01]  /*b5030*/  LDL.LU R26, [R1+0x614] ;  /* 0x00061400011a7983 */ /* 0x000ea20000300800 */
[----:B0-----:R-:W-:-:S03]  /*b5040*/  IMAD.MOV.U32 R27, RZ, RZ, R7 ;  /* 0x000000ffff1b7224 */ /* 0x001fc600078e0007 */
        /* <DEDUP_REMOVED lines=35> */
[----:B-----5:R-:W2:Y:S04]  /*b5280*/  LDL.LU R28, [R1+0x638] ;  /* 0x00063800011c7983 */ /* 0x020ea80000300800 */
[----:B------:R-:W2:Y:S04]  /*b5290*/  LDL.LU R0, [R1+0x648] ;  /* 0x0006480001007983 */ /* 0x000ea80000300800 */
[----:B------:R-:W3:Y:S04]  /*b52a0*/  LDL.LU R2, [R1+0x634] ;  /* 0x0006340001027983 */ /* 0x000ee80000300800 */
[----:B------:R-:W3:Y:S04]  /*b52b0*/  LDL.LU R3, [R1+0x644] ;  /* 0x0006440001037983 */ /* 0x000ee80000300800 */
[----:B------:R-:W4:Y:S04]  /*b52c0*/  LDL.LU R12, [R1+0x630] ;  /* 0x00063000010c7983 */ /* 0x000f280000300800 */
[----:B------:R-:W4:Y:S01]  /*b52d0*/  LDL.LU R13, [R1+0x640] ;  /* 0x00064000010d7983 */ /* 0x000f220000300800 */
[----:B0-----:R-:W-:-:S03]  /*b52e0*/  IMAD.MOV.U32 R26, RZ, RZ, R6 ;  /* 0x000000ffff1a7224 */ /* 0x001fc600078e0006 */
        /* <DEDUP_REMOVED lines=20> */
[----:B------:R0:W-:Y:S01]  /*b5430*/  STL [R1+0x34dc], R17 ;  /* 0x0034dc1101007387 */ /* 0x0001e20000100800 */
[----:B------:R-:W-:-:S03]  /*b5440*/  F2FP.F16.F32.PACK_AB R27, R26, R27 ;  /* 0x0000001b1a1b723e */ /* 0x000fc600000000ff */
        /* <DEDUP_REMOVED lines=13> */
[----:B------:R-:W2:Y:S04]  /*b5520*/  LDL.LU R26, [R1+0x36ec] ;  /* 0x0036ec00011a7983 */ /* 0x000ea80000300800 */
[----:B------:R0:W-:Y:S04]  /*b5530*/  STL [R1+0x19c], R27 ;  /* 0x00019c1b01007387 */ /* 0x0001e80000100800 */
[----:B0-----:R-:W2:Y:S02]  /*b5540*/  LDL.LU R27, [R1+0x36e8] ;  /* 0x0036e800011b7983 */ /* 0x001ea40000300800 */
[----:B--2---:R-:W-:-:S02]  /*b5550*/  F2FP.F16.F32.PACK_AB R27, R26, R27 ;  /* 0x0000001b1a1b723e */ /* 0x004fc400000000ff */
        /* <DEDUP_REMOVED lines=64> */
[----:B------:R-:W2:Y:S01]  /*b5960*/  LDL.LU R26, [R1+0x3664] ;  /* 0x00366400011a7983 */ /* 0x000ea20000300800 */
[----:B------:R-:W-:Y:S02]  /*b5970*/  F2FP.F16.F32.PACK_AB R24, R24, R25 ;  /* 0x000000191818723e */ /* 0x000fe400000000ff */
[----:B------:R-:W-:Y:S01]  /*b5980*/  F2FP.F16.F32.PACK_AB R20, R20, R21 ;  /* 0x000000151414723e */ /* 0x000fe200000000ff */
[----:B------:R0:W-:Y:S01]  /*b5990*/  STL [R1+0x158], R27 ;  /* 0x0001581b01007387 */ /* 0x0001e20000100800 */
[----:B------:R-:W-:Y:S02]  /*b59a0*/  F2FP.F16.F32.PACK_AB R17, R16, R17 ;  /* 0x000000111011723e */ /* 0x000fe400000000ff */
[----:B------:R-:W-:Y:S02]  /*b59b0*/  F2FP.F16.F32.PACK_AB R16, R18, R19 ;  /* 0x000000131210723e */ /* 0x000fe400000000ff */
[----:B------:R-:W-:Y:S02]  /*b59c0*/  F2FP.F16.F32.PACK_AB R5, R4, R5 ;  /* 0x000000050405723e */ /* 0x000fe400000000ff */
[----:B------:R-:W-:Y:S01]  /*b59d0*/  F2FP.F16.F32.PACK_AB R4, R8, R9 ;  /* 0x000000090804723e */ /* 0x000fe200000000ff */
[----:B0-----:R-:W2:Y:S01]  /*b59e0*/  LDL.LU R27, [R1+0x3660] ;  /* 0x00366000011b7983 */ /* 0x001ea20000300800 */
[----:B------:R-:W-:-:S02]  /*b59f0*/  F2FP.F16.F32.PACK_AB R0, R28, R0 ;  /* 0x000000001c00723e */ /* 0x000fc400000000ff */
[----:B---3--:R-:W-:Y:S02]  /*b5a00*/  F2FP.F16.F32.PACK_AB R3, R2, R3 ;  /* 0x000000030203723e */ /* 0x008fe400000000ff */
[----:B----4-:R-:W-:Y:S02]  /*b5a10*/  F2FP.F16.F32.PACK_AB R2, R12, R13 ;  /* 0x0000000d0c02723e */ /* 0x010fe400000000ff */
[----:B--2---:R-:W-:Y:S02]  /*b5a20*/  F2FP.F16.F32.PACK_AB R29, R26, R29 ;  /* 0x0000001d1a1d723e */ /* 0x004fe400000000ff */
[----:B------:R-:W2:Y:S04]  /*b5a30*/  LDL.LU R26, [R1+0x365c] ;  /* 0x00365c00011a7983 */ /* 0x000ea80000300800 */
        /* <DEDUP_REMOVED lines=8> */
[----:B------:R1:W-:Y:S01]  /*b5ac0*/  STL [R1+0x134], R3 ;  /* 0x0001340301007387 */ /* 0x0003e20000100800 */
[----:B0-----:R-:W-:-:S03]  /*b5ad0*/  F2FP.F16.F32.PACK_AB R0, R14, R15 ;  /* 0x0000000f0e00723e */ /* 0x001fc600000000ff */
[----:B------:R0:W-:Y:S01]  /*b5ae0*/  STL [R1+0x130], R2 ;  /* 0x0001300201007387 */ /* 0x0001e20000100800 */
[----:B-1----:R-:W-:-:S03]  /*b5af0*/  F2FP.F16.F32.PACK_AB R3, R10, R11 ;  /* 0x0000000b0a03723e */ /* 0x002fc600000000ff */
[----:B------:R1:W-:Y:S01]  /*b5b00*/  STL [R1+0x12c], R0 ;  /* 0x00012c0001007387 */ /* 0x0003e20000100800 */
[----:B0-----:R-:W-:-:S03]  /*b5b10*/  F2FP.F16.F32.PACK_AB R2, R6, R7 ;  /* 0x000000070602723e */ /* 0x001fc600000000ff */
[----:B------:R-:W-:Y:S01]  /*b5b20*/  STL [R1+0x128], R3 ;  /* 0x0001280301007387 */ /* 0x000fe20000100800 */
[----:B-1----:R-:W-:-:S03]  /*b5b30*/  F2FP.F16.F32.PACK_AB R0, R22, R23 ;  /* 0x000000171600723e */ /* 0x002fc600000000ff */
[----:B------:R-:W-:Y:S04]  /*b5b40*/  STL [R1+0x124], R2 ;  /* 0x0001240201007387 */ /* 0x000fe80000100800 */
[----:B------:R-:W-:Y:S04]  /*b5b50*/  STL [R1+0x120], R0 ;  /* 0x0001200001007387 */ /* 0x000fe80000100800 */
[----:B------:R-:W3:Y:S04]  /*b5b60*/  LDL.LU R29, [R1+0x6a8] ;  /* 0x0006a800011d7983 */ /* 0x000ee80000300800 */
[----:B---3--:R0:W-:Y:S04]  /*b5b70*/  STL [R1+0x35d4], R29 ;  /* 0x0035d41d01007387 */ /* 0x0081e80000100800 */
[----:B0-----:R-:W3:Y:S04]  /*b5b80*/  LDL.LU R29, [R1+0x6ac] ;  /* 0x0006ac00011d7983 */ /* 0x001ee80000300800 */
        /* <DEDUP_REMOVED lines=30> */
[----:B---3--:R-:W-:Y:S04]  /*b5d70*/  STL [R1+0x3654], R29 ;  /* 0x0036541d01007387 */ /* 0x008fe80000100800 */
        /* <DEDUP_REMOVED lines=34> */
[----:B0-----:R-:W3:Y:S01]  /*b5fa0*/  LDL.LU R24, [R1+0x658] ;  /* 0x0006580001187983 */ /* 0x001ee20000300800 */
[----:B--2---:R-:W-:-:S03]  /*b5fb0*/  IMAD.MOV.U32 R29, RZ, RZ, R26 ;  /* 0x000000ffff1d7224 */ /* 0x004fc600078e001a */
[----:B---3--:R0:W-:Y:S04]  /*b5fc0*/  STL [R1+0x3658], R24 ;  /* 0x0036581801007387 */ /* 0x0081e80000100800 */
[----:B------:R-:W2:Y:S04]  /*b5fd0*/  LDL.LU R25, [R1+0x6a4] ;  /* 0x0006a40001197983 */ /* 0x000ea80000300800 */
[----:B------:R-:W3:Y:S04]  /*b5fe0*/  LDL.LU R20, [R1+0x690] ;  /* 0x0006900001147983 */ /* 0x000ee80000300800 */
[----:B------:R-:W3:Y:S04]  /*b5ff0*/  LDL.LU R21, [R1+0x6a0] ;  /* 0x0006a00001157983 */ /* 0x000ee80000300800 */
[----:B------:R-:W4:Y:S04]  /*b6000*/  LDL.LU R16, [R1+0x81c] ;  /* 0x00081c0001107983 */ /* 0x000f280000300800 */
        /* <DEDUP_REMOVED lines=11> */
[----:B0-----:R-:W-:-:S03]  /*b60c0*/  IMAD.MOV.U32 R24, RZ, RZ, R27 ;  /* 0x000000ffff187224 */ /* 0x001fc600078e001b */
[----:B------:R-:W2:Y:S04]  /*b60d0*/  LDL.LU R12, [R1+0x6b4] ;  /* 0x0006b400010c7983 */ /* 0x000ea80000300800 */
[----:B------:R-:W2:Y:S04]  /*b60e0*/  LDL.LU R13, [R1+0x6c4] ;  /* 0x0006c400010d7983 */ /* 0x000ea80000300800 */
[----:B------:R-:W2:Y:S04]  /*b60f0*/  LDL.LU R14, [R1+0x6b0] ;  /* 0x0006b000010e7983 */ /* 0x000ea80000300800 */
[----:B------:R-:W2:Y:S04]  /*b6100*/  LDL.LU R15, [R1+0x6c0] ;  /* 0x0006c000010f7983 */ /* 0x000ea80000300800 */
[----:B------:R-:W2:Y:S01]  /*b6110*/  LDL.LU R10, [R1+0x84c] ;  /* 0x00084c00010a7983 */ /* 0x000ea20000300800 */
[----:B------:R-:W-:-:S03]  /*b6120*/  F2FP.F16.F32.PACK_AB R29, R24, R29 ;  /* 0x0000001d181d723e */ /* 0x000fc600000000ff */
        /* <DEDUP_REMOVED lines=76> */
[----:B---3--:R-:W-:Y:S02]  /*b65f0*/  F2FP.F16.F32.PACK_AB R21, R20, R21 ;  /* 0x000000151415723e */ /* 0x008fe400000000ff */
[----:B----4-:R-:W-:Y:S01]  /*b6600*/  F2FP.F16.F32.PACK_AB R20, R16, R17 ;  /* 0x000000111014723e */ /* 0x010fe200000000ff */
[----:B------:R-:W-:Y:S01]  /*b6610*/  STL [R1+0xd8], R29 ;  /* 0x0000d81d01007387 */ /* 0x000fe20000100800 */
[----:B------:R-:W-:Y:S02]  /*b6620*/  F2FP.F16.F32.PACK_AB R17, R18, R19 ;  /* 0x000000131211723e */ /* 0x000fe400000000ff */
[----:B------:R-:W-:Y:S02]  /*b6630*/  F2FP.F16.F32.PACK_AB R16, R4, R5 ;  /* 0x000000050410723e */ /* 0x000fe400000000ff */
[----:B------:R-:W-:Y:S02]  /*b6640*/  F2FP.F16.F32.PACK_AB R5, R8, R9 ;  /* 0x000000090805723e */ /* 0x000fe400000000ff */
[----:B------:R-:W-:-:S02]  /*b6650*/  F2FP.F16.F32.PACK_AB R4, R28, R0 ;  /* 0x000000001c04723e */ /* 0x000fc400000000ff */
[----:B------:R-:W-:Y:S02]  /*b6660*/  F2FP.F16.F32.PACK_AB R0, R2, R3 ;  /* 0x000000030200723e */ /* 0x000fe400000000ff */
[----:B------:R-:W-:Y:S02]  /*b6670*/  F2FP.F16.F32.PACK_AB R3, R12, R13 ;  /* 0x0000000d0c03723e */ /* 0x000fe400000000ff */
[----:B------:R-:W-:Y:S02]  /*b6680*/  F2FP.F16.F32.PACK_AB R2, R14, R15 ;  /* 0x0000000f0e02723e */ /* 0x000fe400000000ff */
[----:B--2---:R-:W-:-:S05]  /*b6690*/  F2FP.F16.F32.PACK_AB R24, R24, R25 ;  /* 0x000000191818723e */ /* 0x004fca00000000ff */
        /* <DEDUP_REMOVED lines=12> */
[----:B------:R1:W-:Y:S04]  /*b6760*/  STL [R1+0xac], R0 ;  /* 0x0000ac0001007387 */ /* 0x0003e80000100800 */
[----:B------:R-:W-:Y:S04]  /*b6770*/  STL [R1+0xa8], R3 ;  /* 0x0000a80301007387 */ /* 0x000fe80000100800 */
[----:B------:R-:W2:Y:S01]  /*b6780*/  LDL.LU R29, [R1+0x7a8] ;  /* 0x0007a800011d7983 */ /* 0x000ea20000300800 */
[----:B0-----:R-:W-:Y:S02]  /*b6790*/  F2FP.F16.F32.PACK_AB R2, R22, R23 ;  /* 0x000000171602723e */ /* 0x001fe400000000ff */
[----:B-1----:R-:W-:-:S03]  /*b67a0*/  F2FP.F16.F32.PACK_AB R0, R26, R27 ;  /* 0x0000001b1a00723e */ /* 0x002fc600000000ff */
        /* <DEDUP_REMOVED lines=72> */
[----:B0-----:R-:W2:Y:S04]  /*b6c30*/  LDL.LU R24, [R1+0x6dc] ;  /* 0x0006dc0001187983 */ /* 0x001ea80000300800 */
[----:B------:R-:W3:Y:S04]  /*b6c40*/  LDL.LU R25, [R1+0x7a4] ;  /* 0x0007a40001197983 */ /* 0x000ee80000300800 */
[----:B------:R-:W4:Y:S04]  /*b6c50*/  LDL.LU R20, [R1+0x790] ;  /* 0x0007900001147983 */ /* 0x000f280000300800 */
        /* <DEDUP_REMOVED lines=25> */
[----:B--2---:R-:W-:-:S03]  /*b6df0*/  F2FP.F16.F32.PACK_AB R29, R24, R29 ;  /* 0x0000001d181d723e */ /* 0x004fc600000000ff */
        /* <DEDUP_REMOVED lines=69> */
[----:B----4-:R-:W-:Y:S02]  /*b7250*/  F2FP.F16.F32.PACK_AB R21, R20, R21 ;  /* 0x000000151415723e */ /* 0x010fe400000000ff */
[----:B---3--:R-:W-:Y:S01]  /*b7260*/  F2FP.F16.F32.PACK_AB R20, R16, R17 ;  /* 0x000000111014723e */ /* 0x008fe200000000ff */
        /* <DEDUP_REMOVED lines=65> */
[----:B------:R-:W2:Y:S04]  /*b7680*/  LDL.LU R7, [R1+0x57c] ;  /* 0x00057c0001077983 */ /* 0x000ea80000300800 */
[----:B--2---:R0:W-:Y:S04]  /*b7690*/  STL [R1+0x34f4], R7 ;  /* 0x0034f40701007387 */ /* 0x0041e80000100800 */
[----:B0-----:R-:W2:Y:S04]  /*b76a0*/  LDL.LU R7, [R1+0x890] ;  /* 0x0008900001077983 */ /* 0x001ea80000300800 */
[----:B------:R-:W2:Y:S04]  /*b76b0*/  LDL.LU R5, [R1+0x568] ;  /* 0x0005680001057983 */ /* 0x000ea80000300800 */
        /* <DEDUP_REMOVED lines=9> */
[----:B--2---:R0:W-:Y:S04]  /*b7750*/  STL [R1+0x34d4], R15 ;  /* 0x0034d40f01007387 */ /* 0x0041e80000100800 */
[----:B0-----:R-:W2:Y:S04]  /*b7760*/  LDL.LU R15, [R1+0x8f0] ;  /* 0x0008f000010f7983 */ /* 0x001ea80000300800 */
[----:B------:R-:W2:Y:S04]  /*b7770*/  LDL.LU R14, [R1+0x598] ;  /* 0x00059800010e7983 */ /* 0x000ea80000300800 */
[----:B--2---:R0:W-:Y:S04]  /*b7780*/  STL [R1+0x34d0], R14 ;  /* 0x0034d00e01007387 */ /* 0x0041e80000100800 */
[----:B0-----:R-:W2:Y:S04]  /*b7790*/  LDL.LU R14, [R1+0x58c] ;  /* 0x00058c00010e7983 */ /* 0x001ea80000300800 */
[----:B------:R-:W2:Y:S01]  /*b77a0*/  LDL.LU R21, [R1+0x584] ;  /* 0x0005840001157983 */ /* 0x000ea20000300800 */
[----:B------:R-:W-:-:S03]  /*b77b0*/  F2FP.F16.F32.PACK_AB R11, R9, R11 ;  /* 0x0000000b090b723e */ /* 0x000fc600000000ff */
        /* <DEDUP_REMOVED lines=45> */
[----:B------:R0:W-:Y:S04]  /*b7a90*/  STL [R1], R11 ;  /* 0x0000000b01007387 */ /* 0x0001e80000100800 */
[----:B0-----:R-:W2:Y:S02]  /*b7aa0*/  LDL.LU R11, [R1+0x3504] ;  /* 0x00350400010b7983 */ /* 0x001ea40000300800 */
[----:B--2---:R-:W-:-:S02]  /*b7ab0*/  F2FP.F16.F32.PACK_AB R11, R9, R11 ;  /* 0x0000000b090b723e */ /* 0x004fc400000000ff */
[----:B------:R-:W3:Y:S02]  /*b7ac0*/  LDL.LU R9, [R1+0x3500] ;  /* 0x0035000001097983 */ /* 0x000ee40000300800 */
[----:B---3--:R-:W-:Y:S02]  /*b7ad0*/  F2FP.F16.F32.PACK_AB R10, R9, R10 ;  /* 0x0000000a090a723e */ /* 0x008fe400000000ff */
[----:B------:R-:W4:Y:S02]  /*b7ae0*/  LDL.LU R9, [R1+0x34fc] ;  /* 0x0034fc0001097983 */ /* 0x000f240000300800 */
[----:B----4-:R-:W-:Y:S02]  /*b7af0*/  F2FP.F16.F32.PACK_AB R9, R8, R9 ;  /* 0x000000090809723e */ /* 0x010fe400000000ff */
[----:B------:R-:W2:Y:S02]  /*b7b00*/  LDL.LU R8, [R1+0x34f8] ;  /* 0x0034f80001087983 */ /* 0x000ea40000300800 */
[----:B--2---:R-:W-:-:S02]  /*b7b10*/  F2FP.F16.F32.PACK_AB R8, R7, R8 ;  /* 0x000000080708723e */ /* 0x004fc400000000ff */
[----:B------:R-:W2:Y:S02]  /*b7b20*/  LDL.LU R7, [R1+0x34f4] ;  /* 0x0034f40001077983 */ /* 0x000ea40000300800 */
[----:B--2---:R-:W-:Y:S02]  /*b7b30*/  F2FP.F16.F32.PACK_AB R7, R5, R7 ;  /* 0x000000070507723e */ /* 0x004fe400000000ff */
[----:B------:R-:W2:Y:S02]  /*b7b40*/  LDL.LU R5, [R1+0x34f0] ;  /* 0x0034f00001057983 */ /* 0x000ea40000300800 */
[----:B--2---:R-:W-:Y:S02]  /*b7b50*/  F2FP.F16.F32.PACK_AB R6, R5, R6 ;  /* 0x000000060506723e */ /* 0x004fe400000000ff */
        /* <DEDUP_REMOVED lines=16> */
[----:B------:R-:W2:Y:S01]  /*b7c60*/  LDL.LU R21, [R1+0x34cc] ;  /* 0x0034cc0001157983 */ /* 0x000ea20000300800 */
[----:B------:R-:W-:Y:S02]  /*b7c70*/  F2FP.F16.F32.PACK_AB R12, R20, R12 ;  /* 0x0000000c140c723e */ /* 0x000fe400000000ff */
[----:B--2---:R-:W-:Y:S02]  /*b7c80*/  F2FP.F16.F32.PACK_AB R13, R21, R13 ;  /* 0x0000000d150d723e */ /* 0x004fe400000000ff */
[----:B------:R-:W2:Y:S01]  /*b7c90*/  LDL.LU R21, [R1+0x34c8] ;  /* 0x0034c80001157983 */ /* 0x000ea20000300800 */
[----:B------:R-:W-:-:S02]  /*b7ca0*/  F2FP.F16.F32.PACK_AB R23, R25, R23 ;  /* 0x000000171917723e */ /* 0x000fc400000000ff */
[----:B------:R-:W-:Y:S01]  /*b7cb0*/  F2FP.F16.F32.PACK_AB R22, R24, R22 ;  /* 0x000000161816723e */ /* 0x000fe200000000ff */
[----:B------:R-:W3:Y:S04]  /*b7cc0*/  LDL.LU R20, [R1+0x34c4] ;  /* 0x0034c40001147983 */ /* 0x000ee80000300800 */
[----:B------:R-:W4:Y:S04]  /*b7cd0*/  LDL.LU R25, [R1+0x34c0] ;  /* 0x0034c00001197983 */ /* 0x000f280000300800 */
[----:B------:R-:W4:Y:S01]  /*b7ce0*/  LDL.LU R24, [R1+0x34bc] ;  /* 0x0034bc0001187983 */ /* 0x000f220000300800 */
[----:B--2---:R-:W-:-:S03]  /*b7cf0*/  F2FP.F16.F32.PACK_AB R21, R29, R21 ;  /* 0x000000151d15723e */ /* 0x004fc600000000ff */
[----:B------:R-:W2:Y:S01]  /*b7d00*/  LDL.LU R29, [R1+0x34b8] ;  /* 0x0034b800011d7983 */ /* 0x000ea20000300800 */
[----:B------:R-:W-:Y:S02]  /*b7d10*/  F2FP.F16.F32.PACK_AB R27, R0, R27 ;  /* 0x0000001b001b723e */ /* 0x000fe400000000ff */
[----:B---3--:R-:W-:Y:S02]  /*b7d20*/  F2FP.F16.F32.PACK_AB R20, R28, R20 ;  /* 0x000000141c14723e */ /* 0x008fe400000000ff */
[----:B------:R-:W-:Y:S02]  /*b7d30*/  F2FP.F16.F32.PACK_AB R26, R2, R26 ;  /* 0x0000001a021a723e */ /* 0x000fe400000000ff */
[----:B----4-:R-:W-:Y:S02]  /*b7d40*/  F2FP.F16.F32.PACK_AB R25, R3, R25 ;  /* 0x000000190319723e */ /* 0x010fe400000000ff */
[----:B--2---:R-:W-:-:S07]  /*b7d50*/  F2FP.F16.F32.PACK_AB R24, R29, R24 ;  /* 0x000000181d18723e */ /* 0x004fce00000000ff */
.L_x_1:
[----:B0-----:R-:W2:Y:S01]  /*b7d60*/  LDL.LU R0, [R1+0x34b0] ;  /* 0x0034b00001007983 */ /* 0x001ea20000300800 */
[----:B------:R-:W0:Y:S01]  /*b7d70*/  S2UR UR5, SR_CgaCtaId ;  /* 0x00000000000579c3 */ /* 0x000e220000008800 */
[----:B------:R-:W-:Y:S01]  /*b7d80*/  UMOV UR4, 0x400 ;  /* 0x0000040000047882 */ /* 0x000fe20000000000 */
[----:B------:R-:W1:Y:S01]  /*b7d90*/  LDCU UR18, c[0x0][0x3b4] ;  /* 0x00007680ff1277ac */ /* 0x000e620008000800 */
[----:B------:R-:W3:Y:S01]  /*b7da0*/  S2R R3, SR_TID.X ;  /* 0x0000000000037919 */ /* 0x000ee20000002100 */
[----:B------:R-:W4:Y:S01]  /*b7db0*/  LDCU UR19, c[0x0][0x3b8] ;  /* 0x00007700ff1377ac */ /* 0x000f220008000800 */
[----:B------:R-:W5:Y:S01]  /*b7dc0*/  LDCU.64 UR6, c[0x0][0x390] ;  /* 0x00007200ff0677ac */ /* 0x000f620008000a00 */
[----:B------:R-:W0:Y:S01]  /*b7dd0*/  LDCU UR20, c[0x0][0x3b8] ;  /* 0x00007700ff1477ac */ /* 0x000e220008000800 */
[----:B------:R-:W1:Y:S01]  /*b7de0*/  LDCU UR38, c[0x0][0x39c] ;  /* 0x00007380ff2677ac */ /* 0x000e620008000800 */
[----:B------:R-:W1:Y:S01]  /*b7df0*/  LDCU UR21, c[0x0][0x3b8] ;  /* 0x00007700ff1577ac */ /* 0x000e620008000800 */
[----:B0-----:R-:W-:Y:S01]  /*b7e00*/  ULEA UR4, UR5, UR4, 0x18 ;  /* 0x0000000405047291 */ /* 0x001fe2000f8ec0ff */
[----:B------:R-:W0:Y:S01]  /*b7e10*/  LDCU UR22, c[0x0][0x3b8] ;  /* 0x00007700ff1677ac */ /* 0x000e220008000800 */
[----:B------:R-:W0:Y:S01]  /*b7e20*/  LDCU UR39, c[0x0][0x39c] ;  /* 0x00007380ff2777ac */ /* 0x000e220008000800 */
[C---:B---3--:R-:W-:Y:S01]  /*b7e30*/  IMAD.SHL.U32 R2, R3.reuse, 0x40, RZ ;  /* 0x0000004003027824 */ /* 0x048fe200078e00ff */
[----:B------:R-:W3:Y:S01]  /*b7e40*/  LDCU UR40, c[0x0][0x39c] ;  /* 0x00007380ff2877ac */ /* 0x000ee20008000800 */
[----:B------:R-:W-:-:S03]  /*b7e50*/  IMAD.SHL.U32 R28, R3, 0x10, RZ ;  /* 0x00000010031c7824 */ /* 0x000fc600078e00ff */
[----:B------:R-:W-:Y:S01]  /*b7e60*/  LOP3.LUT R2, R2, 0x200, RZ, 0xc0, !PT ;  /* 0x0000020002027812 */ /* 0x000fe200078ec0ff */
[----:B------:R-:W0:Y:S01]  /*b7e70*/  LDCU UR43, c[0x0][0x39c] ;  /* 0x00007380ff2b77ac */ /* 0x000e220008000800 */
        /* <DEDUP_REMOVED lines=37> */
[----:B--2---:R-:W-:-:S04]  /*b80d0*/  LOP3.LUT R0, R0, 0x80, RZ, 0xc0, !PT ;  /* 0x0000008000007812 */ /* 0x004fc800078ec0ff */
[----:B------:R-:W-:Y:S02]  /*b80e0*/  IADD3 R0, PT, PT, R0, UR4, R2 ;  /* 0x0000000400007c10 */ /* 0x000fe4000fffe002 */
[----:B------:R-:W-:-:S05]  /*b80f0*/  LOP3.LUT R2, R3, 0x20, RZ, 0xc0, !PT ;  /* 0x0000002003027812 */ /* 0x000fca00078ec0ff */
[----:B------:R-:W-:Y:S01]  /*b8100*/  IMAD R0, R2, 0x20, R0 ;  /* 0x0000002002007824 */ /* 0x000fe200078e0200 */
[----:B------:R-:W-:Y:S02]  /*b8110*/  LOP3.LUT R2, R28, 0x70, RZ, 0xc0, !PT ;  /* 0x000000701c027812 */ /* 0x000fe400078ec0ff */
[----:B------:R-:W2:Y:S03]  /*b8120*/  S2R R28, SR_TID.X ;  /* 0x00000000001c7919 */ /* 0x000ea60000002100 */
[----:B------:R-:W-:Y:S01]  /*b8130*/  IMAD.IADD R0, R2, 0x1, R0 ;  /* 0x0000000102007824 */ /* 0x000fe200078e0200 */
[----:B------:R-:W-:Y:S06]  /*b8140*/  BAR.SYNC.DEFER_BLOCKING 0x0 ;  /* 0x0000000000007b1d */ /* 0x000fec0000010000 */
[----:B------:R-:W-:Y:S04]  /*b8150*/  STSM.16.M88.4 [R0], R24 ;  /* 0x0000001800007844 */ /* 0x000fe80000000200 */
[----:B------:R-:W-:Y:S01]  /*b8160*/  STSM.16.M88.4 [R0+0x100], R20 ;  /* 0x0001001400007844 */ /* 0x000fe20000000200 */
[----:B--2---:R-:W-:-:S04]  /*b8170*/  LOP3.LUT R28, R28, 0x3f, RZ, 0xc0, !PT ;  /* 0x0000003f1c1c7812 */ /* 0x004fc800078ec0ff */
[----:B------:R-:W-:Y:S01]  /*b8180*/  LEA R2, R28, UR4, 0x4 ;  /* 0x000000041c027c11 */ /* 0x000fe2000f8e20ff */
[----:B------:R-:W-:Y:S06]  /*b8190*/  BAR.SYNC.DEFER_BLOCKING 0x0 ;  /* 0x0000000000007b1d */ /* 0x000fec0000010000 */
[----:B------:R-:W2:Y:S01]  /*b81a0*/  LDCU.64 UR4, c[0x0][0x398] ;  /* 0x00007300ff0477ac */ /* 0x000ea20008000a00 */
[----:B------:R-:W0:Y:S04]  /*b81b0*/  LDS.128 R24, [R2] ;  /* 0x0000000002187984 */ /* 0x000e280000000c00 */
[----:B------:R-:W1:Y:S01]  /*b81c0*/  LDS.128 R20, [R2+0x400] ;  /* 0x0004000002147984 */ /* 0x000e620000000c00 */
[----:B------:R-:W-:Y:S06]  /*b81d0*/  BAR.SYNC.DEFER_BLOCKING 0x0 ;  /* 0x0000000000007b1d */ /* 0x000fec0000010000 */
[----:B------:R-:W-:Y:S04]  /*b81e0*/  STSM.16.M88.4 [R0], R12 ;  /* 0x0000000c00007844 */ /* 0x000fe80000000200 */
[----:B------:R-:W-:Y:S01]  /*b81f0*/  STSM.16.M88.4 [R0+0x100], R16 ;  /* 0x0001001000007844 */ /* 0x000fe20000000200 */
[----:B------:R-:W-:Y:S06]  /*b8200*/  BAR.SYNC.DEFER_BLOCKING 0x0 ;  /* 0x0000000000007b1d */ /* 0x000fec0000010000 */
[----:B0-----:R-:W-:Y:S04]  /*b8210*/  STL.64 [R1+0x34f0], R26 ;  /* 0x0034f01a01007387 */ /* 0x001fe80000100a00 */
[----:B------:R0:W-:Y:S04]  /*b8220*/  STL.64 [R1+0x34e8], R24 ;  /* 0x0034e81801007387 */ /* 0x0001e80000100a00 */
[----:B------:R-:W2:Y:S04]  /*b8230*/  LDS.128 R16, [R2] ;  /* 0x0000000002107984 */ /* 0x000ea80000000c00 */
[----:B------:R-:W2:Y:S01]  /*b8240*/  LDS.128 R12, [R2+0x400] ;  /* 0x00040000020c7984 */ /* 0x000ea20000000c00 */
[----:B------:R-:W-:Y:S06]  /*b8250*/  BAR.SYNC.DEFER_BLOCKING 0x0 ;  /* 0x0000000000007b1d */ /* 0x000fec0000010000 */
[----:B0-----:R-:W3:Y:S04]  /*b8260*/  LDL.LU R24, [R1] ;  /* 0x0000000001187983 */ /* 0x001ee80000300800 */
[----:B-1----:R0:W-:Y:S04]  /*b8270*/  STL.64 [R1+0x1a0], R20 ;  /* 0x0001a01401007387 */ /* 0x0021e80000100a00 */
[----:B------:R1:W-:Y:S04]  /*b8280*/  STL.64 [R1+0x1a8], R22 ;  /* 0x0001a81601007387 */ /* 0x0003e80000100a00 */
[----:B------:R-:W3:Y:S04]  /*b8290*/  LDL.LU R25, [R1+0x4] ;  /* 0x0000040001197983 */ /* 0x000ee80000300800 */
[----:B------:R-:W-:Y:S04]  /*b82a0*/  STSM.16.M88.4 [R0], R4 ;  /* 0x0000000400007844 */ /* 0x000fe80000000200 */
[----:B------:R1:W-:Y:S01]  /*b82b0*/  STSM.16.M88.4 [R0+0x100], R8 ;  /* 0x0001000800007844 */ /* 0x0003e20000000200 */
[----:B------:R-:W-:Y:S06]  /*b82c0*/  BAR.SYNC.DEFER_BLOCKING 0x0 ;  /* 0x0000000000007b1d */ /* 0x000fec0000010000 */
[----:B------:R-:W3:Y:S04]  /*b82d0*/  LDL.LU R26, [R1+0x8] ;  /* 0x00000800011a7983 */ /* 0x000ee80000300800 */
[----:B------:R-:W3:Y:S04]  /*b82e0*/  LDL.LU R27, [R1+0xc] ;  /* 0x00000c00011b7983 */ /* 0x000ee80000300800 */
[----:B0-----:R-:W4:Y:S04]  /*b82f0*/  LDL.LU R20, [R1+0x10] ;  /* 0x0000100001147983 */ /* 0x001f280000300800 */
[----:B------:R-:W4:Y:S04]  /*b8300*/  LDL.LU R21, [R1+0x14] ;  /* 0x0000140001157983 */ /* 0x000f280000300800 */
[----:B-1----:R-:W4:Y:S04]  /*b8310*/  LDL.LU R22, [R1+0x18] ;  /* 0x0000180001167983 */ /* 0x002f280000300800 */
[----:B------:R-:W4:Y:S04]  /*b8320*/  LDL.LU R23, [R1+0x1c] ;  /* 0x00001c0001177983 */ /* 0x000f280000300800 */
[----:B--2---:R-:W-:Y:S04]  /*b8330*/  STL.64 [R1+0x1b0], R16 ;  /* 0x0001b01001007387 */ /* 0x004fe80000100a00 */
[----:B------:R-:W-:Y:S04]  /*b8340*/  STL.64 [R1+0x1b8], R18 ;  /* 0x0001b81201007387 */ /* 0x000fe80000100a00 */
[----:B------:R-:W-:Y:S04]  /*b8350*/  STL.64 [R1+0x1c0], R12 ;  /* 0x0001c00c01007387 */ /* 0x000fe80000100a00 */
[----:B------:R-:W-:Y:S04]  /*b8360*/  STL.64 [R1+0x1c8], R14 ;  /* 0x0001c80e01007387 */ /* 0x000fe80000100a00 */
[----:B------:R-:W0:Y:S04]  /*b8370*/  LDS.128 R12, [R2] ;  /* 0x00000000020c7984 */ /* 0x000e280000000c00 */
[----:B------:R-:W1:Y:S04]  /*b8380*/  LDS.128 R4, [R2+0x400] ;  /* 0x0004000002047984 */ /* 0x000e680000000c00 */
[----:B------:R-:W2:Y:S01]  /*b8390*/  LDL.LU R8, [R1+0x30] ;  /* 0x0000300001087983 */ /* 0x000ea20000300800 */
[----:B------:R-:W-:Y:S06]  /*b83a0*/  BAR.SYNC.DEFER_BLOCKING 0x0 ;  /* 0x0000000000007b1d */ /* 0x000fec0000010000 */
[----:B0-----:R-:W-:Y:S04]  /*b83b0*/  STL.64 [R1+0x1d0], R12 ;  /* 0x0001d00c01007387 */ /* 0x001fe80000100a00 */
[----:B------:R-:W-:Y:S04]  /*b83c0*/  STL.64 [R1+0x1d8], R14 ;  /* 0x0001d80e01007387 */ /* 0x000fe80000100a00 */
[----:B-1----:R0:W-:Y:S04]  /*b83d0*/  STL.64 [R1+0x1e0], R4 ;  /* 0x0001e00401007387 */ /* 0x0021e80000100a00 */
[----:B------:R1:W-:Y:S04]  /*b83e0*/  STL.64 [R1+0x1e8], R6 ;  /* 0x0001e80601007387 */ /* 0x0003e80000100a00 */
[----:B------:R-:W2:Y:S04]  /*b83f0*/  LDL.LU R9, [R1+0x34] ;  /* 0x0000340001097983 */ /* 0x000ea80000300800 */
[----:B------:R-:W2:Y:S04]  /*b8400*/  LDL.LU R10, [R1+0x38] ;  /* 0x00003800010a7983 */ /* 0x000ea80000300800 */
[----:B------:R-:W2:Y:S04]  /*b8410*/  LDL.LU R11, [R1+0x3c] ;  /* 0x00003c00010b7983 */ /* 0x000ea80000300800 */
[----:B---3--:R-:W-:Y:S04]  /*b8420*/  STSM.16.M88.4 [R0], R24 ;  /* 0x0000001800007844 */ /* 0x008fe80000000200 */
[----:B----4-:R3:W-:Y:S01]  /*b8430*/  STSM.16.M88.4 [R0+0x100], R20 ;  /* 0x0001001400007844 */ /* 0x0107e20000000200 */
[----:B------:R-:W-:Y:S06]  /*b8440*/  BAR.SYNC.DEFER_BLOCKING 0x0 ;  /* 0x0000000000007b1d */ /* 0x000fec0000010000 */
[----:B------:R-:W4:Y:S04]  /*b8450*/  LDS.128 R12, [R2] ;  /* 0x00000000020c7984 */ /* 0x000f280000000c00 */
[----:B--2---:R-:W-:Y:S04]  /*b8460*/  STL.64 [R1+0x3580], R10 ;  /* 0x0035800a01007387 */ /* 0x004fe80000100a00 */
[----:B------:R-:W-:Y:S04]  /*b8470*/  STL.64 [R1+0x3578], R8 ;  /* 0x0035780801007387 */ /* 0x000fe80000100a00 */
[----:B------:R-:W2:Y:S04]  /*b8480*/  LDS.128 R8, [R2+0x400] ;  /* 0x0004000002087984 */ /* 0x000ea80000000c00 */
[----:B0-----:R-:W5:Y:S04]  /*b8490*/  LDL.LU R4, [R1+0x40] ;  /* 0x0000400001047983 */ /* 0x001f680000300800 */
[----:B------:R-:W5:Y:S04]  /*b84a0*/  LDL.LU R5, [R1+0x44] ;  /* 0x0000440001057983 */ /* 0x000f680000300800 */
[----:B-1----:R-:W5:Y:S04]  /*b84b0*/  LDL.LU R6, [R1+0x48] ;  /* 0x0000480001067983 */ /* 0x002f680000300800 */
[----:B------:R-:W5:Y:S04]  /*b84c0*/  LDL.LU R7, [R1+0x4c] ;  /* 0x00004c0001077983 */ /* 0x000f680000300800 */
[----:B------:R-:W5:Y:S04]  /*b84d0*/  LDL.LU R16, [R1+0x50] ;  /* 0x0000500001107983 */ /* 0x000f680000300800 */
[----:B------:R-:W5:Y:S04]  /*b84e0*/  LDL.LU R17, [R1+0x54] ;  /* 0x0000540001117983 */ /* 0x000f680000300800 */
[----:B------:R-:W5:Y:S04]  /*b84f0*/  LDL.LU R18, [R1+0x58] ;  /* 0x0000580001127983 */ /* 0x000f680000300800 */
[----:B------:R-:W5:Y:S04]  /*b8500*/  LDL.LU R19, [R1+0x5c] ;  /* 0x00005c0001137983 */ /* 0x000f680000300800 */
[----:B---3--:R-:W3:Y:S04]  /*b8510*/  LDL.LU R20, [R1+0x70] ;  /* 0x0000700001147983 */ /* 0x008ee80000300800 */
[----:B------:R-:W3:Y:S04]  /*b8520*/  LDL.LU R21, [R1+0x74] ;  /* 0x0000740001157983 */ /* 0x000ee80000300800 */
[----:B------:R-:W3:Y:S04]  /*b8530*/  LDL.LU R22, [R1+0x78] ;  /* 0x0000780001167983 */ /* 0x000ee80000300800 */
[----:B------:R-:W3:Y:S04]  /*b8540*/  LDL.LU R23, [R1+0x7c] ;  /* 0x00007c0001177983 */ /* 0x000ee80000300800 */
[----:B------:R-:W3:Y:S04]  /*b8550*/  LDL.LU R24, [R1+0x60] ;  /* 0x0000600001187983 */ /* 0x000ee80000300800 */
[----:B------:R-:W3:Y:S04]  /*b8560*/  LDL.LU R25, [R1+0x64] ;  /* 0x0000640001197983 */ /* 0x000ee80000300800 */
[----:B------:R-:W3:Y:S04]  /*b8570*/  LDL.LU R26, [R1+0x68] ;  /* 0x00006800011a7983 */ /* 0x000ee80000300800 */
[----:B------:R-:W3:Y:S04]  /*b8580*/  LDL.LU R27, [R1+0x6c] ;  /* 0x00006c00011b7983 */ /* 0x000ee80000300800 */
[----:B----4-:R-:W-:Y:S04]  /*b8590*/  STL [R1+0x34e0], R12 ;  /* 0x0034e00c01007387 */ /* 0x010fe80000100800 */
[----:B------:R-:W-:Y:S04]  /*b85a0*/  STL [R1+0x34dc], R13 ;  /* 0x0034dc0d01007387 */ /* 0x000fe80000100800 */
[----:B------:R-:W-:Y:S04]  /*b85b0*/  STL [R1+0x34d8], R14 ;  /* 0x0034d80e01007387 */ /* 0x000fe80000100800 */
[----:B------:R-:W-:Y:S04]  /*b85c0*/  STL [R1+0x34d4], R15 ;  /* 0x0034d40f01007387 */ /* 0x000fe80000100800 */
[----:B------:R-:W-:Y:S04]  /*b85d0*/  STL.64 [R1+0x3500], R14 ;  /* 0x0035000e01007387 */ /* 0x000fe80000100a00 */
[----:B------:R0:W-:Y:S01]  /*b85e0*/  STL.64 [R1+0x34f8], R12 ;  /* 0x0034f80c01007387 */ /* 0x0001e20000100a00 */
[----:B------:R-:W-:Y:S06]  /*b85f0*/  BAR.SYNC.DEFER_BLOCKING 0x0 ;  /* 0x0000000000007b1d */ /* 0x000fec0000010000 */
[----:B0-----:R-:W4:Y:S04]  /*b8600*/  LDL.LU R12, [R1+0x20] ;  /* 0x00002000010c7983 */ /* 0x001f280000300800 */
[----:B------:R-:W4:Y:S04]  /*b8610*/  LDL.LU R13, [R1+0x24] ;  /* 0x00002400010d7983 */ /* 0x000f280000300800 */
[----:B------:R-:W4:Y:S04]  /*b8620*/  LDL.LU R14, [R1+0x28] ;  /* 0x00002800010e7983 */ /* 0x000f280000300800 */
[----:B------:R-:W4:Y:S04]  /*b8630*/  LDL.LU R15, [R1+0x2c] ;  /* 0x00002c00010f7983 */ /* 0x000f280000300800 */
[----:B--2---:R-:W-:Y:S04]  /*b8640*/  STL.64 [R1+0x10], R8 ;  /* 0x0000100801007387 */ /* 0x004fe80000100a00 */
[----:B------:R0:W-:Y:S04]  /*b8650*/  STL.64 [R1+0x18], R10 ;  /* 0x0000180a01007387 */ /* 0x0001e80000100a00 */
[----:B0-----:R-:W2:Y:S04]  /*b8660*/  LDL.LU.64 R10, [R1+0x3580] ;  /* 0x00358000010a7983 */ /* 0x001ea80000300a00 */
[----:B------:R-:W2:Y:S04]  /*b8670*/  LDL.LU.64 R8, [R1+0x3578] ;  /* 0x0035780001087983 */ /* 0x000ea80000300a00 */
[----:B----4-:R-:W-:Y:S04]  /*b8680*/  STSM.16.M88.4 [R0], R12 ;  /* 0x0000000c00007844 */ /* 0x010fe80000000200 */
[----:B--2---:R-:W-:Y:S01]  /*b8690*/  STSM.16.M88.4 [R0+0x100], R8 ;  /* 0x0001000800007844 */ /* 0x004fe20000000200 */
[----:B------:R-:W-:Y:S06]  /*b86a0*/  BAR.SYNC.DEFER_BLOCKING 0x0 ;  /* 0x0000000000007b1d */ /* 0x000fec0000010000 */
[----:B------:R-:W0:Y:S04]  /*b86b0*/  LDS.128 R12, [R2] ;  /* 0x00000000020c7984 */ /* 0x000e280000000c00 */
[----:B------:R-:W1:Y:S01]  /*b86c0*/  LDS.128 R8, [R2+0x400] ;  /* 0x0004000002087984 */ /* 0x000e620000000c00 */
[----:B------:R-:W-:Y:S06]  /*b86d0*/  BAR.SYNC.DEFER_BLOCKING 0x0 ;  /* 0x0000000000007b1d */ /* 0x000fec0000010000 */
[----:B-----5:R-:W-:Y:S04]  /*b86e0*/  STSM.16.M88.4 [R0], R4 ;  /* 0x0000000400007844 */ /* 0x020fe80000000200 */
[----:B------:R-:W-:Y:S01]  /*b86f0*/  STSM.16.M88.4 [R0+0x100], R16 ;  /* 0x0001001000007844 */ /* 0x000fe20000000200 */
[----:B------:R-:W-:Y:S06]  /*b8700*/  BAR.SYNC.DEFER_BLOCKING 0x0 ;  /* 0x0000000000007b1d */ /* 0x000fec0000010000 */
[----:B0-----:R-:W-:Y:S04]  /*b8710*/  STL.64 [R1+0x20], R12 ;  /* 0x0000200c01007387 */ /* 0x001fe80000100a00 */
[----:B------:R-:W-:Y:S04]  /*b8720*/  STL.64 [R1+0x28], R14 ;  /* 0x0000280e01007387 */ /* 0x000fe80000100a00 */
[----:B-1----:R-:W-:Y:S04]  /*b8730*/  STL.64 [R1], R8 ;  /* 0x0000000801007387 */ /* 0x002fe80000100a00 */
[----:B------:R-:W-:Y:S04]  /*b8740*/  STL.64 [R1+0x8], R10 ;  /* 0x0000080a01007387 */ /* 0x000fe80000100a00 */
[----:B------:R-:W0:Y:S04]  /*b8750*/  LDS.128 R4, [R2] ;  /* 0x0000000002047984 */ /* 0x000e280000000c00 */
[----:B------:R-:W1:Y:S01]  /*b8760*/  LDS.128 R8, [R2+0x400] ;  /* 0x0004000002087984 */ /* 0x000e620000000c00 */
[----:B------:R-:W-:Y:S06]  /*b8770*/  BAR.SYNC.DEFER_BLOCKING 0x0 ;  /* 0x0000000000007b1d */ /* 0x000fec0000010000 */
[----:B---3--:R-:W-:Y:S04]  /*b8780*/  STSM.16.M88.4 [R0], R24 ;  /* 0x0000001800007844 */ /* 0x008fe80000000200 */
[----:B------:R-:W-:Y:S04]  /*b8790*/  STSM.16.M88.4 [R0+0x100], R20 ;  /* 0x0001001400007844 */ /* 0x000fe80000000200 */
[----:B0-----:R-:W-:Y:S04]  /*b87a0*/  STL [R1+0x34e4], R6 ;  /* 0x0034e40601007387 */ /* 0x001fe80000100800 */
[----:B------:R-:W-:Y:S04]  /*b87b0*/  STL [R1+0x34d0], R7 ;  /* 0x0034d00701007387 */ /* 0x000fe80000100800 */
[----:B------:R-:W-:Y:S04]  /*b87c0*/  STL.64 [R1+0x3510], R6 ;  /* 0x0035100601007387 */ /* 0x000fe80000100a00 */
[----:B------:R-:W-:Y:S04]  /*b87d0*/  STL.64 [R1+0x3508], R4 ;  /* 0x0035080401007387 */ /* 0x000fe80000100a00 */
[----:B-1----:R-:W-:Y:S04]  /*b87e0*/  STL.64 [R1+0x3520], R10 ;  /* 0x0035200a01007387 */ /* 0x002fe80000100a00 */
[----:B------:R0:W-:Y:S04]  /*b87f0*/  STL.64 [R1+0x3518], R8 ;  /* 0x0035180801007387 */ /* 0x0001e80000100a00 */
[----:B0-----:R-:W2:Y:S04]  /*b8800*/  LDL.LU R8, [R1+0xb0] ;  /* 0x0000b00001087983 */ /* 0x001ea80000300800 */
[----:B------:R-:W2:Y:S04]  /*b8810*/  LDL.LU R9, [R1+0xb4] ;  /* 0x0000b40001097983 */ /* 0x000ea80000300800 */
[----:B------:R-:W3:Y:S04]  /*b8820*/  LDL.LU R10, [R1+0xb8] ;  /* 0x0000b800010a7983 */ /* 0x000ee80000300800 */
[----:B------:R-:W3:Y:S04]  /*b8830*/  LDL.LU R11, [R1+0xbc] ;  /* 0x0000bc00010b7983 */ /* 0x000ee80000300800 */
[----:B------:R-:W4:Y:S04]  /*b8840*/  LDL.LU R24, [R1+0x90] ;  /* 0x0000900001187983 */ /* 0x000f280000300800 */
[----:B------:R-:W4:Y:S04]  /*b8850*/  LDL.LU R25, [R1+0x94] ;  /* 0x0000940001197983 */ /* 0x000f280000300800 */
[----:B------:R-:W5:Y:S04]  /*b8860*/  LDL.LU R26, [R1+0x98] ;  /* 0x00009800011a7983 */ /* 0x000f680000300800 */
[----:B------:R-:W5:Y:S01]  /*b8870*/  LDL.LU R27, [R1+0x9c] ;  /* 0x00009c00011b7983 */ /* 0x000f620000300800 */
[----:B------:R-:W-:Y:S06]  /*b8880*/  BAR.SYNC.DEFER_BLOCKING 0x0 ;  /* 0x0000000000007b1d */ /* 0x000fec0000010000 */
[----:B-----5:R-:W-:Y:S04]  /*b8890*/  STL.64 [R1+0x3570], R26 ;  /* 0x0035701a01007387 */ /* 0x020fe80000100a00 */
[----:B----4-:R-:W-:Y:S04]  /*b88a0*/  STL.64 [R1+0x3568], R24 ;  /* 0x0035681801007387 */ /* 0x010fe80000100a00 */
[----:B---3--:R-:W-:Y:S04]  /*b88b0*/  STL.64 [R1+0x3550], R10 ;  /* 0x0035500a01007387 */ /* 0x008fe80000100a00 */
[----:B--2---:R0:W-:Y:S04]  /*b88c0*/  STL.64 [R1+0x3548], R8 ;  /* 0x0035480801007387 */ /* 0x0041e80000100a00 */
[----:B------:R-:W1:Y:S04]  /*b88d0*/  LDS.128 R24, [R2] ;  /* 0x0000000002187984 */ /* 0x000e680000000c00 */
        /* <DEDUP_REMOVED lines=15> */
[----:B------:R-:W4:Y:S04]  /*b89d0*/  LDL.LU R5, [R1+0xc4] ;  /* 0x0000c40001057983 */ /* 0x000f280000300800 */
[----:B------:R-:W4:Y:S04]  /*b89e0*/  LDL.LU R6, [R1+0xc8] ;  /* 0x0000c80001067983 */ /* 0x000f280000300800 */
[----:B------:R-:W4:Y:S04]  /*b89f0*/  LDL.LU R7, [R1+0xcc] ;  /* 0x0000cc0001077983 */ /* 0x000f280000300800 */
[----:B------:R-:W5:Y:S04]  /*b8a00*/  LDL.LU R20, [R1+0xf0] ;  /* 0x0000f00001147983 */ /* 0x000f680000300800 */
[----:B------:R-:W5:Y:S04]  /*b8a10*/  LDL.LU R21, [R1+0xf4] ;  /* 0x0000f40001157983 */ /* 0x000f680000300800 */
[----:B------:R-:W5:Y:S04]  /*b8a20*/  LDL.LU R22, [R1+0xf8] ;  /* 0x0000f80001167983 */ /* 0x000f680000300800 */
[----:B------:R-:W5:Y:S04]  /*b8a30*/  LDL.LU R23, [R1+0xfc] ;  /* 0x0000fc0001177983 */ /* 0x000f680000300800 */
[----:B------:R-:W3:Y:S04]  /*b8a40*/  LDL.LU R16, [R1+0xe0] ;  /* 0x0000e00001107983 */ /* 0x000ee80000300800 */
[----:B------:R-:W3:Y:S04]  /*b8a50*/  LDL.LU R17, [R1+0xe4] ;  /* 0x0000e40001117983 */ /* 0x000ee80000300800 */
[----:B------:R-:W3:Y:S04]  /*b8a60*/  LDL.LU R18, [R1+0xe8] ;  /* 0x0000e80001127983 */ /* 0x000ee80000300800 */
[----:B------:R-:W3:Y:S04]  /*b8a70*/  LDL.LU R19, [R1+0xec] ;  /* 0x0000ec0001137983 */ /* 0x000ee80000300800 */
[----:B-1----:R-:W-:Y:S04]  /*b8a80*/  STL.64 [R1+0x30], R24 ;  /* 0x0000301801007387 */ /* 0x002fe80000100a00 */
[----:B------:R-:W-:Y:S04]  /*b8a90*/  STL.64 [R1+0x38], R26 ;  /* 0x0000381a01007387 */ /* 0x000fe80000100a00 */
[----:B------:R-:W0:Y:S01]  /*b8aa0*/  LDS.128 R24, [R2+0x400] ;  /* 0x0004000002187984 */ /* 0x000e220000000c00 */
[----:B------:R-:W-:Y:S06]  /*b8ab0*/  BAR.SYNC.DEFER_BLOCKING 0x0 ;  /* 0x0000000000007b1d */ /* 0x000fec0000010000 */
[----:B0-----:R-:W-:Y:S04]  /*b8ac0*/  STL.64 [R1+0x60], R24 ;  /* 0x0000601801007387 */ /* 0x001fe80000100a00 */
[----:B------:R0:W-:Y:S04]  /*b8ad0*/  STL.64 [R1+0x68], R26 ;  /* 0x0000681a01007387 */ /* 0x0001e80000100a00 */
[----:B0-----:R-:W3:Y:S04]  /*b8ae0*/  LDL.LU.64 R26, [R1+0x3570] ;  /* 0x00357000011a7983 */ /* 0x001ee80000300a00 */
[----:B------:R-:W3:Y:S04]  /*b8af0*/  LDL.LU.64 R24, [R1+0x3568] ;  /* 0x0035680001187983 */ /* 0x000ee80000300a00 */
[----:B--2---:R-:W-:Y:S04]  /*b8b00*/  STSM.16.M88.4 [R0], R8 ;  /* 0x0000000800007844 */ /* 0x004fe80000000200 */
[----:B---3--:R0:W-:Y:S01]  /*b8b10*/  STSM.16.M88.4 [R0+0x100], R24 ;  /* 0x0001001800007844 */ /* 0x0081e20000000200 */
[----:B------:R-:W-:Y:S06]  /*b8b20*/  BAR.SYNC.DEFER_BLOCKING 0x0 ;  /* 0x0000000000007b1d */ /* 0x000fec0000010000 */
[----:B0-----:R-:W2:Y:S04]  /*b8b30*/  LDL.LU R24, [R1+0x100] ;  /* 0x0001000001187983 */ /* 0x001ea80000300800 */
[----:B------:R-:W2:Y:S04]  /*b8b40*/  LDL.LU R25, [R1+0x104] ;  /* 0x0001040001197983 */ /* 0x000ea80000300800 */
[----:B------:R-:W2:Y:S04]  /*b8b50*/  LDL.LU R26, [R1+0x108] ;  /* 0x00010800011a7983 */ /* 0x000ea80000300800 */
[----:B------:R-:W0:Y:S04]  /*b8b60*/  LDS.128 R8, [R2] ;  /* 0x0000000002087984 */ /* 0x000e280000000c00 */
[----:B------:R-:W2:Y:S04]  /*b8b70*/  LDL.LU R27, [R1+0x10c] ;  /* 0x00010c00011b7983 */ /* 0x000ea80000300800 */
[----:B0-----:R-:W-:Y:S04]  /*b8b80*/  STL.64 [R1+0x1f0], R8 ;  /* 0x0001f00801007387 */ /* 0x001fe80000100a00 */
[----:B------:R-:W-:Y:S04]  /*b8b90*/  STL.64 [R1+0x1f8], R10 ;  /* 0x0001f80a01007387 */ /* 0x000fe80000100a00 */
[----:B------:R-:W0:Y:S04]  /*b8ba0*/  LDS.128 R8, [R2+0x400] ;  /* 0x0004000002087984 */ /* 0x000e280000000c00 */
[----:B0-----:R-:W-:Y:S04]  /*b8bb0*/  STL.64 [R1+0x200], R8 ;  /* 0x0002000801007387 */ /* 0x001fe80000100a00 */
[----:B------:R0:W-:Y:S04]  /*b8bc0*/  STL.64 [R1+0x208], R10 ;  /* 0x0002080a01007387 */ /* 0x0001e80000100a00 */
[----:B0-----:R-:W3:Y:S04]  /*b8bd0*/  LDL.LU.64 R10, [R1+0x3560] ;  /* 0x00356000010a7983 */ /* 0x001ee80000300a00 */
[----:B------:R-:W3:Y:S01]  /*b8be0*/  LDL.LU.64 R8, [R1+0x3558] ;  /* 0x0035580001087983 */ /* 0x000ee20000300a00 */
[----:B------:R-:W-:Y:S06]  /*b8bf0*/  BAR.SYNC.DEFER_BLOCKING 0x0 ;  /* 0x0000000000007b1d */ /* 0x000fec0000010000 */
[----:B---3--:R0:W-:Y:S04]  /*b8c00*/  STSM.16.M88.4 [R0], R8 ;  /* 0x0000000800007844 */ /* 0x0081e80000000200 */
[----:B0-----:R-:W3:Y:S04]  /*b8c10*/  LDL.LU.64 R10, [R1+0x3550] ;  /* 0x00355000010a7983 */ /* 0x001ee80000300a00 */
[----:B------:R-:W3:Y:S04]  /*b8c20*/  LDL.LU.64 R8, [R1+0x3548] ;  /* 0x0035480001087983 */ /* 0x000ee80000300a00 */
[----:B---3--:R-:W-:Y:S01]  /*b8c30*/  STSM.16.M88.4 [R0+0x100], R8 ;  /* 0x0001000800007844 */ /* 0x008fe20000000200 */
[----:B------:R-:W-:Y:S06]  /*b8c40*/  BAR.SYNC.DEFER_BLOCKING 0x0 ;  /* 0x0000000000007b1d */ /* 0x000fec0000010000 */
[----:B------:R-:W0:Y:S04]  /*b8c50*/  LDS.128 R8, [R2] ;  /* 0x0000000002087984 */ /* 0x000e280000000c00 */
[----:B0-----:R-:W-:Y:S04]  /*b8c60*/  STL.64 [R1+0xa0], R8 ;  /* 0x0000a00801007387 */ /* 0x001fe80000100a00 */
[----:B------:R-:W-:Y:S04]  /*b8c70*/  STL.64 [R1+0xa8], R10 ;  /* 0x0000a80a01007387 */ /* 0x000fe80000100a00 */
[----:B------:R-:W0:Y:S01]  /*b8c80*/  LDS.128 R8, [R2+0x400] ;  /* 0x0004000002087984 */ /* 0x000e220000000c00 */
[----:B------:R-:W-:Y:S06]  /*b8c90*/  BAR.SYNC.DEFER_BLOCKING 0x0 ;  /* 0x0000000000007b1d */ /* 0x000fec0000010000 */
[----:B----4-:R-:W-:Y:S04]  /*b8ca0*/  STSM.16.M88.4 [R0], R4 ;  /* 0x0000000400007844 */ /* 0x010fe80000000200 */
[----:B------:R-:W-:Y:S01]  /*b8cb0*/  STSM.16.M88.4 [R0+0x100], R12 ;  /* 0x0001000c00007844 */ /* 0x000fe20000000200 */
[----:B------:R-:W-:Y:S06]  /*b8cc0*/  BAR.SYNC.DEFER_BLOCKING 0x0 ;  /* 0x0000000000007b1d */ /* 0x000fec0000010000 */
[----:B0-----:R-:W-:Y:S04]  /*b8cd0*/  STL.64 [R1+0xb0], R8 ;  /* 0x0000b00801007387 */ /* 0x001fe80000100a00 */
[----:B------:R-:W-:Y:S04]  /*b8ce0*/  STL.64 [R1+0xb8], R10 ;  /* 0x0000b80a01007387 */ /* 0x000fe80000100a00 */
[----:B------:R-:W0:Y:S04]  /*b8cf0*/  LDS.128 R8, [R2] ;  /* 0x0000000002087984 */ /* 0x000e280000000c00 */
[----:B------:R-:W1:Y:S01]  /*b8d00*/  LDS.128 R4, [R2+0x400] ;  /* 0x0004000002047984 */ /* 0x000e620000000c00 */
[----:B------:R-:W-:Y:S06]  /*b8d10*/  BAR.SYNC.DEFER_BLOCKING 0x0 ;  /* 0x0000000000007b1d */ /* 0x000fec0000010000 */
[----:B------:R-:W-:Y:S04]  /*b8d20*/  STSM.16.M88.4 [R0], R16 ;  /* 0x0000001000007844 */ /* 0x000fe80000000200 */
[----:B-----5:R3:W-:Y:S04]  /*b8d30*/  STSM.16.M88.4 [R0+0x100], R20 ;  /* 0x0001001400007844 */ /* 0x0207e80000000200 */
[----:B0-----:R-:W-:Y:S04]  /*b8d40*/  STL.64 [R1+0xc0], R8 ;  /* 0x0000c00801007387 */ /* 0x001fe80000100a00 */
[----:B------:R-:W-:Y:S01]  /*b8d50*/  STL.64 [R1+0xc8], R10 ;  /* 0x0000c80a01007387 */ /* 0x000fe20000100a00 */
[----:B------:R-:W-:Y:S06]  /*b8d60*/  BAR.SYNC.DEFER_BLOCKING 0x0 ;  /* 0x0000000000007b1d */ /* 0x000fec0000010000 */
[----:B-1----:R-:W-:Y:S04]  /*b8d70*/  STL.64 [R1+0xd0], R4 ;  /* 0x0000d00401007387 */ /* 0x002fe80000100a00 */
[----:B------:R-:W-:Y:S04]  /*b8d80*/  STL.64 [R1+0xd8], R6 ;  /* 0x0000d80601007387 */ /* 0x000fe80000100a00 */
[----:B---3--:R-:W3:Y:S04]  /*b8d90*/  LDL.LU R20, [R1+0x110] ;  /* 0x0001100001147983 */ /* 0x008ee80000300800 */
[----:B------:R-:W0:Y:S04]  /*b8da0*/  LDS.128 R8, [R2] ;  /* 0x0000000002087984 */ /* 0x000e280000000c00 */
[----:B------:R-:W1:Y:S01]  /*b8db0*/  LDS.128 R4, [R2+0x400] ;  /* 0x0004000002047984 */ /* 0x000e620000000c00 */
[----:B------:R-:W-:Y:S06]  /*b8dc0*/  BAR.SYNC.DEFER_BLOCKING 0x0 ;  /* 0x0000000000007b1d */ /* 0x000fec0000010000 */
[----:B0-----:R0:W-:Y:S04]  /*b8dd0*/  STL.64 [R1+0xe0], R8 ;  /* 0x0000e00801007387 */ /* 0x0011e80000100a00 */
[----:B------:R4:W-:Y:S04]  /*b8de0*/  STL.64 [R1+0xe8], R10 ;  /* 0x0000e80a01007387 */ /* 0x0009e80000100a00 */
[----:B-1----:R-:W-:Y:S04]  /*b8df0*/  STL.64 [R1+0xf0], R4 ;  /* 0x0000f00401007387 */ /* 0x002fe80000100a00 */
[----:B------:R-:W-:Y:S04]  /*b8e00*/  STL.64 [R1+0xf8], R6 ;  /* 0x0000f80601007387 */ /* 0x000fe80000100a00 */
[----:B------:R-:W3:Y:S04]  /*b8e10*/  LDL.LU R21, [R1+0x114] ;  /* 0x0001140001157983 */ /* 0x000ee80000300800 */
[----:B------:R-:W3:Y:S04]  /*b8e20*/  LDL.LU R22, [R1+0x118] ;  /* 0x0001180001167983 */ /* 0x000ee80000300800 */
[----:B------:R-:W3:Y:S04]  /*b8e30*/  LDL.LU R23, [R1+0x11c] ;  /* 0x00011c0001177983 */ /* 0x000ee80000300800 */
[----:B0-----:R-:W5:Y:S04]  /*b8e40*/  LDL.LU R8, [R1+0x150] ;  /* 0x0001500001087983 */ /* 0x001f680000300800 */
[----:B------:R-:W5:Y:S04]  /*b8e50*/  LDL.LU R9, [R1+0x154] ;  /* 0x0001540001097983 */ /* 0x000f680000300800 */
[----:B----4-:R-:W4:Y:S04]  /*b8e60*/  LDL.LU R10, [R1+0x158] ;  /* 0x00015800010a7983 */ /* 0x010f280000300800 */
[----:B------:R-:W4:Y:S04]  /*b8e70*/  LDL.LU R11, [R1+0x15c] ;  /* 0x00015c00010b7983 */ /* 0x000f280000300800 */
[----:B------:R-:W2:Y:S04]  /*b8e80*/  LDL.LU R12, [R1+0x130] ;  /* 0x00013000010c7983 */ /* 0x000ea80000300800 */
[----:B------:R-:W2:Y:S04]  /*b8e90*/  LDL.LU R13, [R1+0x134] ;  /* 0x00013400010d7983 */ /* 0x000ea80000300800 */
[----:B------:R-:W2:Y:S04]  /*b8ea0*/  LDL.LU R14, [R1+0x138] ;  /* 0x00013800010e7983 */ /* 0x000ea80000300800 */
[----:B------:R-:W2:Y:S04]  /*b8eb0*/  LDL.LU R15, [R1+0x13c] ;  /* 0x00013c00010f7983 */ /* 0x000ea80000300800 */
[----:B----4-:R-:W-:Y:S04]  /*b8ec0*/  STL.64 [R1+0x3530], R10 ;  /* 0x0035300a01007387 */ /* 0x010fe80000100a00 */
[----:B-----5:R0:W-:Y:S04]  /*b8ed0*/  STL.64 [R1+0x3528], R8 ;  /* 0x0035280801007387 */ /* 0x0201e80000100a00 */
[----:B0-----:R-:W4:Y:S04]  /*b8ee0*/  LDL.LU R8, [R1+0x140] ;  /* 0x0001400001087983 */ /* 0x001f280000300800 */
[----:B------:R-:W4:Y:S04]  /*b8ef0*/  LDL.LU R9, [R1+0x144] ;  /* 0x0001440001097983 */ /* 0x000f280000300800 */
[----:B------:R-:W5:Y:S04]  /*b8f00*/  LDL.LU R10, [R1+0x148] ;  /* 0x00014800010a7983 */ /* 0x000f680000300800 */
[----:B------:R-:W5:Y:S04]  /*b8f10*/  LDL.LU R11, [R1+0x14c] ;  /* 0x00014c00010b7983 */ /* 0x000f680000300800 */
[----:B--2---:R-:W-:Y:S04]  /*b8f20*/  STSM.16.M88.4 [R0], R24 ;  /* 0x0000001800007844 */ /* 0x004fe80000000200 */
[----:B---3--:R-:W-:Y:S01]  /*b8f30*/  STSM.16.M88.4 [R0+0x100], R20 ;  /* 0x0001001400007844 */ /* 0x008fe20000000200 */
[----:B------:R-:W-:Y:S06]  /*b8f40*/  BAR.SYNC.DEFER_BLOCKING 0x0 ;  /* 0x0000000000007b1d */ /* 0x000fec0000010000 */
[----:B------:R-:W0:Y:S04]  /*b8f50*/  LDS.128 R24, [R2] ;  /* 0x0000000002187984 */ /* 0x000e280000000c00 */
[----:B------:R-:W1:Y:S01]  /*b8f60*/  LDS.128 R20, [R2+0x400] ;  /* 0x0004000002147984 */ /* 0x000e620000000c00 */
[----:B------:R-:W-:Y:S06]  /*b8f70*/  BAR.SYNC.DEFER_BLOCKING 0x0 ;  /* 0x0000000000007b1d */ /* 0x000fec0000010000 */
[----:B-----5:R-:W-:Y:S04]  /*b8f80*/  STL.64 [R1+0x3540], R10 ;  /* 0x0035400a01007387 */ /* 0x020fe80000100a00 */
[----:B----4-:R2:W-:Y:S04]  /*b8f90*/  STL.64 [R1+0x3538], R8 ;  /* 0x0035380801007387 */ /* 0x0105e80000100a00 */
[----:B--2---:R-:W2:Y:S04]  /*b8fa0*/  LDL.LU R8, [R1+0x120] ;  /* 0x0001200001087983 */ /* 0x004ea80000300800 */
        /* <DEDUP_REMOVED lines=11> */
[----:B0-----:R0:W-:Y:S04]  /*b9060*/  STL.64 [R1+0x100], R24 ;  /* 0x0001001801007387 */ /* 0x0011e80000100a00 */
[----:B------:R5:W-:Y:S04]  /*b9070*/  STL.64 [R1+0x108], R26 ;  /* 0x0001081a01007387 */ /* 0x000be80000100a00 */
[----:B0-----:R-:W3:Y:S04]  /*b9080*/  LDL.LU R24, [R1+0x180] ;  /* 0x0001800001187983 */ /* 0x001ee80000300800 */
[----:B-1----:R0:W-:Y:S04]  /*b9090*/  STL.64 [R1+0x110], R20 ;  /* 0x0001101401007387 */ /* 0x0021e80000100a00 */
[----:B------:R1:W-:Y:S04]  /*b90a0*/  STL.64 [R1+0x118], R22 ;  /* 0x0001181601007387 */ /* 0x0003e80000100a00 */
[----:B------:R-:W3:Y:S04]  /*b90b0*/  LDL.LU R25, [R1+0x184] ;  /* 0x0001840001197983 */ /* 0x000ee80000300800 */
[----:B-----5:R-:W5:Y:S04]  /*b90c0*/  LDL.LU R26, [R1+0x188] ;  /* 0x00018800011a7983 */ /* 0x020f680000300800 */
[----:B------:R-:W5:Y:S04]  /*b90d0*/  LDL.LU R27, [R1+0x18c] ;  /* 0x00018c00011b7983 */ /* 0x000f680000300800 */
[----:B0-----:R-:W3:Y:S04]  /*b90e0*/  LDL.LU R20, [R1+0x190] ;  /* 0x0001900001147983 */ /* 0x001ee80000300800 */
[----:B------:R-:W3:Y:S04]  /*b90f0*/  LDL.LU R21, [R1+0x194] ;  /* 0x0001940001157983 */ /* 0x000ee80000300800 */
[----:B-1----:R-:W3:Y:S04]  /*b9100*/  LDL.LU R22, [R1+0x198] ;  /* 0x0001980001167983 */ /* 0x002ee80000300800 */
[----:B------:R-:W3:Y:S04]  /*b9110*/  LDL.LU R23, [R1+0x19c] ;  /* 0x00019c0001177983 */ /* 0x000ee80000300800 */
[----:B--2---:R-:W-:Y:S04]  /*b9120*/  STSM.16.M88.4 [R0], R8 ;  /* 0x0000000800007844 */ /* 0x004fe80000000200 */
[----:B------:R0:W-:Y:S01]  /*b9130*/  STSM.16.M88.4 [R0+0x100], R12 ;  /* 0x0001000c00007844 */ /* 0x0001e20000000200 */
[----:B------:R-:W-:Y:S06]  /*b9140*/  BAR.SYNC.DEFER_BLOCKING 0x0 ;  /* 0x0000000000007b1d */ /* 0x000fec0000010000 */
[----:B0-----:R-:W2:Y:S04]  /*b9150*/  LDL.LU R12, [R1+0x34b4] ;  /* 0x0034b400010c7983 */ /* 0x001ea80000300800 */
[----:B------:R-:W0:Y:S04]  /*b9160*/  LDS.128 R8, [R2] ;  /* 0x0000000002087984 */ /* 0x000e280000000c00 */
[----:B0-----:R-:W-:Y:S04]  /*b9170*/  STL.64 [R1+0x120], R8 ;  /* 0x0001200801007387 */ /* 0x001fe80000100a00 */
[----:B------:R-:W-:Y:S04]  /*b9180*/  STL.64 [R1+0x128], R10 ;  /* 0x0001280a01007387 */ /* 0x000fe80000100a00 */
[----:B------:R-:W0:Y:S04]  /*b9190*/  LDS.128 R8, [R2+0x400] ;  /* 0x0004000002087984 */ /* 0x000e280000000c00 */
[----:B0-----:R-:W-:Y:S04]  /*b91a0*/  STL.64 [R1+0x130], R8 ;  /* 0x0001300801007387 */ /* 0x001fe80000100a00 */
[----:B------:R0:W-:Y:S04]  /*b91b0*/  STL.64 [R1+0x138], R10 ;  /* 0x0001380a01007387 */ /* 0x0001e80000100a00 */
[----:B0-----:R-:W2:Y:S04]  /*b91c0*/  LDL.LU.64 R10, [R1+0x3540] ;  /* 0x00354000010a7983 */ /* 0x001ea80000300a00 */
[----:B------:R-:W2:Y:S01]  /*b91d0*/  LDL.LU.64 R8, [R1+0x3538] ;  /* 0x0035380001087983 */ /* 0x000ea20000300a00 */
[----:B------:R-:W-:Y:S06]  /*b91e0*/  BAR.SYNC.DEFER_BLOCKING 0x0 ;  /* 0x0000000000007b1d */ /* 0x000fec0000010000 */
[----:B--2---:R0:W-:Y:S04]  /*b91f0*/  STSM.16.M88.4 [R0], R8 ;  /* 0x0000000800007844 */ /* 0x0041e80000000200 */
[----:B0-----:R-:W2:Y:S04]  /*b9200*/  LDL.LU.64 R10, [R1+0x3530] ;  /* 0x00353000010a7983 */ /* 0x001ea80000300a00 */
[----:B------:R-:W2:Y:S01]  /*b9210*/  LDL.LU.64 R8, [R1+0x3528] ;  /* 0x0035280001087983 */ /* 0x000ea20000300a00 */
[C---:B------:R-:W-:Y:S01]  /*b9220*/  ISETP.GE.AND P0, PT, R12.reuse, UR4, PT ;  /* 0x000000040c007c0c */ /* 0x040fe2000bf06270 */
[----:B------:R-:W0:Y:S02]  /*b9230*/  LDCU UR4, c[0x0][0x3b8] ;  /* 0x00007700ff0477ac */ /* 0x000e240008000800 */
[----:B--2---:R-:W-:Y:S01]  /*b9240*/  STSM.16.M88.4 [R0+0x100], R8 ;  /* 0x0001000800007844 */ /* 0x004fe20000000200 */
[----:B------:R-:W-:Y:S06]  /*b9250*/  BAR.SYNC.DEFER_BLOCKING 0x0 ;  /* 0x0000000000007b1d */ /* 0x000fec0000010000 */
[----:B------:R-:W1:Y:S04]  /*b9260*/  LDS.128 R8, [R2] ;  /* 0x0000000002087984 */ /* 0x000e680000000c00 */
[----:B-1----:R-:W-:Y:S04]  /*b9270*/  STL.64 [R1+0x90], R8 ;  /* 0x0000900801007387 */ /* 0x002fe80000100a00 */
[----:B------:R-:W-:Y:S04]  /*b9280*/  STL.64 [R1+0x98], R10 ;  /* 0x0000980a01007387 */ /* 0x000fe80000100a00 */
[----:B------:R-:W1:Y:S01]  /*b9290*/  LDS.128 R8, [R2+0x400] ;  /* 0x0004000002087984 */ /* 0x000e620000000c00 */
[----:B------:R-:W-:Y:S06]  /*b92a0*/  BAR.SYNC.DEFER_BLOCKING 0x0 ;  /* 0x0000000000007b1d */ /* 0x000fec0000010000 */
[----:B---3--:R-:W-:Y:S04]  /*b92b0*/  STSM.16.M88.4 [R0], R4 ;  /* 0x0000000400007844 */ /* 0x008fe80000000200 */
[----:B----4-:R2:W-:Y:S02]  /*b92c0*/  STSM.16.M88.4 [R0+0x100], R16 ;  /* 0x0001001000007844 */ /* 0x0105e40000000200 */
[----:B--2---:R-:W-:Y:S01]  /*b92d0*/  IMAD R16, R12, UR18, RZ ;  /* 0x000000120c107c24 */ /* 0x004fe2000f8e02ff */
[----:B------:R-:W-:Y:S01]  /*b92e0*/  BAR.SYNC.DEFER_BLOCKING 0x0 ;  /* 0x0000000000007b1d */ /* 0x000fe20000010000 */
[----:B------:R-:W-:-:S05]  /*b92f0*/  SHF.R.U32.HI R3, RZ, 0x5, R3 ;  /* 0x00000005ff037819 */ /* 0x000fca0000011603 */
[----:B------:R-:W2:Y:S01]  /*b9300*/  LDCU UR18, c[0x0][0x3b8] ;  /* 0x00007700ff1277ac */ /* 0x000ea20008000800 */
[----:B------:R-:W3:Y:S04]  /*b9310*/  LDS.128 R12, [R2] ;  /* 0x00000000020c7984 */ /* 0x000ee80000000c00 */
[----:B-1----:R-:W-:Y:S04]  /*b9320*/  STL.64 [R1+0x80], R8 ;  /* 0x0000800801007387 */ /* 0x002fe80000100a00 */
[----:B------:R1:W-:Y:S04]  /*b9330*/  STL.64 [R1+0x88], R10 ;  /* 0x0000880a01007387 */ /* 0x0003e80000100a00 */
[----:B-1----:R-:W4:Y:S04]  /*b9340*/  LDL.LU.64 R10, [R1+0x3520] ;  /* 0x00352000010a7983 */ /* 0x002f280000300a00 */
[----:B------:R-:W2:Y:S04]  /*b9350*/  LDL.LU.64 R8, [R1+0x3518] ;  /* 0x0035180001087983 */ /* 0x000ea80000300a00 */
[----:B------:R-:W2:Y:S04]  /*b9360*/  LDL.LU.64 R6, [R1+0x3510] ;  /* 0x0035100001067983 */ /* 0x000ea80000300a00 */
[----:B------:R-:W2:Y:S04]  /*b9370*/  LDL.LU.64 R4, [R1+0x3508] ;  /* 0x0035080001047983 */ /* 0x000ea80000300a00 */
[----:B---3--:R-:W-:Y:S04]  /*b9380*/  STL.64 [R1+0x70], R12 ;  /* 0x0000700c01007387 */ /* 0x008fe80000100a00 */
[----:B------:R-:W-:Y:S04]  /*b9390*/  STL.64 [R1+0x78], R14 ;  /* 0x0000780e01007387 */ /* 0x000fe80000100a00 */
[----:B------:R-:W1:Y:S01]  /*b93a0*/  LDS.128 R12, [R2+0x400] ;  /* 0x00040000020c7984 */ /* 0x000e620000000c00 */
[----:B------:R-:W-:Y:S06]  /*b93b0*/  BAR.SYNC.DEFER_BLOCKING 0x0 ;  /* 0x0000000000007b1d */ /* 0x000fec0000010000 */
[----:B-1----:R-:W-:Y:S04]  /*b93c0*/  STL.64 [R1+0x50], R12 ;  /* 0x0000500c01007387 */ /* 0x002fe80000100a00 */
[----:B------:R1:W-:Y:S04]  /*b93d0*/  STL.64 [R1+0x58], R14 ;  /* 0x0000580e01007387 */ /* 0x0003e80000100a00 */
[----:B-1----:R-:W3:Y:S04]  /*b93e0*/  LDL.LU.64 R14, [R1+0x3500] ;  /* 0x00350000010e7983 */ /* 0x002ee80000300a00 */
[----:B------:R-:W2:Y:S04]  /*b93f0*/  LDL.LU.64 R12, [R1+0x34f8] ;  /* 0x0034f800010c7983 */ /* 0x000ea80000300a00 */
[----:B------:R1:W-:Y:S04]  /*b9400*/  STL [R1+0x34b8], R2 ;  /* 0x0034b80201007387 */ /* 0x0003e80000100800 */
[----:B-1----:R-:W2:Y:S04]  /*b9410*/  LDL R2, [R1+0x5c0] ;  /* 0x0005c00001027983 */ /* 0x002ea80000100800 */
[----:B-----5:R1:W-:Y:S04]  /*b9420*/  STSM.16.M88.4 [R0], R24 ;  /* 0x0000001800007844 */ /* 0x0203e80000000200 */
[----:B-1----:R-:W5:Y:S04]  /*b9430*/  LDL.LU.64 R26, [R1+0x34f0] ;  /* 0x0034f000011a7983 */ /* 0x002f680000300a00 */
[----:B------:R-:W3:Y:S01]  /*b9440*/  LDL.LU.64 R24, [R1+0x34e8] ;  /* 0x0034e80001187983 */ /* 0x000ee20000300a00 */
[----:B------:R-:W-:-:S03]  /*b9450*/  SGXT.U32 R3, R3, 0x1 ;  /* 0x000000010303781a */ /* 0x000fc60000000000 */
[----:B------:R1:W-:Y:S01]  /*b9460*/  STSM.16.M88.4 [R0+0x100], R20 ;  /* 0x0001001400007844 */ /* 0x0003e20000000200 */
[----:B------:R-:W-:Y:S01]  /*b9470*/  BAR.SYNC.DEFER_BLOCKING 0x0 ;  /* 0x0000000000007b1d */ /* 0x000fe20000010000 */
[----:B-1----:R-:W-:-:S05]  /*b9480*/  LEA R0, P1, R16, UR6, 0x1 ;  /* 0x0000000610007c11 */ /* 0x002fca000f8208ff */
[----:B------:R-:W1:Y:S01]  /*b9490*/  LDCU UR6, c[0x0][0x39c] ;  /* 0x00007380ff0677ac */ /* 0x000e620008000800 */
[----:B------:R-:W-:Y:S01]  /*b94a0*/  LEA.HI.X.SX32 R16, R16, UR7, 0x1, P1 ;  /* 0x0000000710107c11 */ /* 0x000fe200088f0eff */
[----:B------:R-:W0:Y:S01]  /*b94b0*/  LDCU UR7, c[0x0][0x3b8] ;  /* 0x00007700ff0777ac */ /* 0x000e220008000800 */
[----:B--2---:R-:W-:-:S04]  /*b94c0*/  LOP3.LUT R17, R2, R3, RZ, 0xfc, !PT ;  /* 0x0000000302117212 */ /* 0x004fc800078efcff */
[C---:B------:R-:W-:Y:S01]  /*b94d0*/  ISETP.LT.AND P4, PT, R17.reuse, UR5, !P0 ;  /* 0x0000000511007c0c */ /* 0x040fe2000c781270 */
[----:B------:R-:W-:Y:S01]  /*b94e0*/  IMAD R17, R17, UR19, RZ ;  /* 0x0000001311117c24 */ /* 0x000fe2000f8e02ff */
[C-C-:B------:R-:W-:Y:S01]  /*b94f0*/  LOP3.LUT R19, R2.reuse, 0x2, R3.reuse, 0xfe, !PT ;  /* 0x0000000202137812 */ /* 0x140fe200078efe03 */
[----:B------:R-:W2:Y:S01]  /*b9500*/  LDCU UR5, c[0x0][0x3b8] ;  /* 0x00007700ff0577ac */ /* 0x000ea20008000800 */
[C-C-:B------:R-:W-:Y:S02]  /*b9510*/  LOP3.LUT R20, R2.reuse, 0x4, R3.reuse, 0xfe, !PT ;  /* 0x0000000402147812 */ /* 0x140fe400078efe03 */
[----:B------:R-:W-:Y:S02]  /*b9520*/  LEA R18, P2, R17, R0, 0x1 ;  /* 0x0000000011127211 */ /* 0x000fe400078408ff */
[----:B------:R-:W-:Y:S01]  /*b9530*/  LOP3.LUT R21, R2, 0x6, R3, 0xfe, !PT ;  /* 0x0000000602157812 */ /* 0x000fe200078efe03 */
[C---:B------:R-:W-:Y:S01]  /*b9540*/  IMAD R28, R19.reuse, UR20, RZ ;  /* 0x00000014131c7c24 */ /* 0x040fe2000f8e02ff */
[----:B------:R-:W-:Y:S01]  /*b9550*/  ISETP.LT.AND P1, PT, R19, UR38, !P0 ;  /* 0x0000002613007c0c */ /* 0x000fe2000c721270 */
[C---:B------:R-:W-:Y:S01]  /*b9560*/  IMAD R23, R20.reuse, UR21, RZ ;  /* 0x0000001514177c24 */ /* 0x040fe2000f8e02ff */
[----:B------:R-:W-:Y:S01]  /*b9570*/  LEA.HI.X.SX32 R19, R17, R16, 0x1, P2 ;  /* 0x0000001011137211 */ /* 0x000fe200010f0eff */
[----:B------:R-:W-:Y:S01]  /*b9580*/  IMAD R17, R21, UR22, RZ ;  /* 0x0000001615117c24 */ /* 0x000fe2000f8e02ff */
[----:B------:R-:W-:Y:S01]  /*b9590*/  ISETP.LT.AND P3, PT, R20, UR39, !P0 ;  /* 0x0000002714007c0c */ /* 0x000fe2000c761270 */
[----:B------:R-:W0:Y:S01]  /*b95a0*/  LDCU UR38, c[0x0][0x39c] ;  /* 0x00007380ff2677ac */ /* 0x000e220008000800 */
[----:B------:R-:W-:-:S02]  /*b95b0*/  LEA R20, P5, R23, R0, 0x1 ;  /* 0x0000000017147211 */ /* 0x000fc400078a08ff */
[----:B------:R-:W-:Y:S01]  /*b95c0*/  LEA R22, P6, R17, R0, 0x1 ;  /* 0x0000000011167211 */ /* 0x000fe200078c08ff */
[----:B------:R-:W0:Y:S01]  /*b95d0*/  LDCU UR39, c[0x0][0x39c] ;  /* 0x00007380ff2777ac */ /* 0x000e220008000800 */
[----:B------:R-:W-:Y:S01]  /*b95e0*/  ISETP.LT.AND P2, PT, R21, UR40, !P0 ;  /* 0x0000002815007c0c */ /* 0x000fe2000c741270 */
[----:B---3--:R3:W-:Y:S01]  /*b95f0*/  @P4 STG.E.U16 desc[UR8][R18.64], R24 ;  /* 0x0000001812004986 */ /* 0x0087e2000c101508 */
[-C--:B------:R-:W-:Y:S01]  /*b9600*/  LEA.HI.X.SX32 R21, R23, R16.reuse, 0x1, P5 ;  /* 0x0000001017157211 */ /* 0x080fe200028f0eff */
[----:B------:R-:W0:Y:S01]  /*b9610*/  LDCU UR40, c[0x0][0x39c] ;  /* 0x00007380ff2877ac */ /* 0x000e220008000800 */
[----:B------:R-:W-:Y:S02]  /*b9620*/  LEA.HI.X.SX32 R23, R17, R16, 0x1, P6 ;  /* 0x0000001011177211 */ /* 0x000fe400030f0eff */
[----:B------:R-:W-:Y:S01]  /*b9630*/  LOP3.LUT R17, R2, 0xc, R3, 0xfe, !PT ;  /* 0x0000000c02117812 */ /* 0x000fe200078efe03 */
[----:B------:R-:W0:Y:S01]  /*b9640*/  LDCU UR19, c[0x0][0x3b8] ;  /* 0x00007700ff1377ac */ /* 0x000e220008000800 */
[----:B------:R-:W0:Y:S01]  /*b9650*/  LDCU UR20, c[0x0][0x3b8] ;  /* 0x00007700ff1477ac */ /* 0x000e220008000800 */
[----:B---3--:R-:W-:-:S02]  /*b9660*/  LEA R18, P4, R28, R0, 0x1 ;  /* 0x000000001c127211 */ /* 0x008fc400078808ff */
[C---:B------:R-:W-:Y:S01]  /*b9670*/  ISETP.LT.AND P6, PT, R17.reuse, UR43, !P0 ;  /* 0x0000002b11007c0c */ /* 0x040fe2000c7c1270 */
[----:B------:R-:W3:Y:S01]  /*b9680*/  LDCU UR21, c[0x0][0x3b8] ;  /* 0x00007700ff1577ac */ /* 0x000ee20008000800 */
[----:B------:R-:W-:Y:S01]  /*b9690*/  LEA.HI.X.SX32 R19, R28, R16, 0x1, P4 ;  /* 0x000000101c137211 */ /* 0x000fe200020f0eff */
[----:B------:R-:W-:Y:S01]  /*b96a0*/  IMAD R17, R17, UR25, RZ ;  /* 0x0000001911117c24 */ /* 0x000fe2000f8e02ff */
[----:B------:R-:W0:Y:S03]  /*b96b0*/  LDCU UR22, c[0x0][0x3b8] ;  /* 0x00007700ff1677ac */ /* 0x000e260008000800 */
[----:B------:R1:W-:Y:S01]  /*b96c0*/  @P1 STG.E.U16 desc[UR8][R18.64], R25 ;  /* 0x0000001912001986 */ /* 0x0003e2000c101508 */
[----:B------:R-:W0:Y:S03]  /*b96d0*/  LDCU UR25, c[0x0][0x3b8] ;  /* 0x00007700ff1977ac */ /* 0x000e260008000800 */
[----:B-----5:R-:W-:Y:S04]  /*b96e0*/  @P3 STG.E.U16 desc[UR8][R20.64], R26 ;  /* 0x0000001a14003986 */ /* 0x020fe8000c101508 */
[----:B------:R5:W-:Y:S01]  /*b96f0*/  @P2 STG.E.U16 desc[UR8][R22.64], R27 ;  /* 0x0000001b16002986 */ /* 0x000be2000c101508 */
[----:B-1----:R-:W-:-:S02]  /*b9700*/  LOP3.LUT R19, R2, 0x8, R3, 0xfe, !PT ;  /* 0x0000000802137812 */ /* 0x002fc400078efe03 */
[----:B------:R-:W-:Y:S02]  /*b9710*/  LOP3.LUT R18, R2, 0xa, R3, 0xfe, !PT ;  /* 0x0000000a02127812 */ /* 0x000fe400078efe03 */
[C---:B-----5:R-:W-:Y:S02]  /*b9720*/  LEA R22, P3, R17.reuse, R0, 0x1 ;  /* 0x0000000011167211 */ /* 0x060fe400078608ff */
[----:B------:R-:W-:Y:S02]  /*b9730*/  PRMT R27, R24, 0x7632, R27 ;  /* 0x00007632181b7816 */ /* 0x000fe4000000001b */
[----:B------:R-:W5:Y:S01]  /*b9740*/  LDL.LU R24, [R1+0x1a8] ;  /* 0x0001a80001187983 */ /* 0x000f620000300800 */
[----:B------:R-:W-:-:S03]  /*b9750*/  LEA.HI.X.SX32 R23, R17, R16, 0x1, P3 ;  /* 0x0000001011177211 */ /* 0x000fc600018f0eff */
[----:B------:R-:W2:Y:S04]  /*b9760*/  LDL.LU R3, [R1+0x1a0] ;  /* 0x0001a00001037983 */ /* 0x000ea80000300800 */
[----:B------:R-:W3:Y:S01]  /*b9770*/  LDL.LU R17, [R1+0x1a4] ;  /* 0x0001a40001117983 */ /* 0x000ee20000300800 */
[C---:B------:R-:W-:Y:S01]  /*b9780*/  ISETP.LT.AND P4, PT, R19.reuse, UR41, !P0 ;  /* 0x0000002913007c0c */ /* 0x040fe2000c781270 */
[----:B------:R-:W-:Y:S01]  /*b9790*/  IMAD R19, R19, UR23, RZ ;  /* 0x0000001713137c24 */ /* 0x000fe2000f8e02ff */
[C---:B------:R-:W-:Y:S01]  /*b97a0*/  ISETP.LT.AND P5, PT, R18.reuse, UR42, !P0 ;  /* 0x0000002a12007c0c */ /* 0x040fe2000c7a1270 */
[----:B------:R-:W-:Y:S01]  /*b97b0*/  IMAD R21, R18, UR24, RZ ;  /* 0x0000001812157c24 */ /* 0x000fe2000f8e02ff */
[----:B------:R-:W-:Y:S01]  /*b97c0*/  PRMT R25, R25, 0x7632, R25 ;  /* 0x0000763219197816 */ /* 0x000fe20000000019 */
[----:B------:R-:W1:Y:S01]  /*b97d0*/  LDCU UR41, c[0x0][0x39c] ;  /* 0x00007380ff2977ac */ /* 0x000e620008000800 */
[----:B------:R-:W-:-:S02]  /*b97e0*/  LEA R18, P1, R19, R0, 0x1 ;  /* 0x0000000013127211 */ /* 0x000fc400078208ff */
[----:B------:R-:W-:Y:S01]  /*b97f0*/  LEA R20, P2, R21, R0, 0x1 ;  /* 0x0000000015147211 */ /* 0x000fe200078408ff */
[----:B------:R-:W0:Y:S01]  /*b9800*/  LDCU UR42, c[0x0][0x39c] ;  /* 0x00007380ff2a77ac */ /* 0x000e220008000800 */
[-C--:B------:R-:W-:Y:S02]  /*b9810*/  LEA.HI.X.SX32 R19, R19, R16.reuse, 0x1, P1 ;  /* 0x0000001013137211 */ /* 0x080fe400008f0eff */
[----:B------:R-:W-:Y:S01]  /*b9820*/  LEA.HI.X.SX32 R21, R21, R16, 0x1, P2 ;  /* 0x0000001015157211 */ /* 0x000fe200010f0eff */
[----:B------:R-:W0:Y:S01]  /*b9830*/  LDCU UR23, c[0x0][0x3b8] ;  /* 0x00007700ff1777ac */ /* 0x000e220008000800 */
[----:B------:R-:W-:Y:S02]  /*b9840*/  PRMT R26, R26, 0x7632, R26 ;  /* 0x000076321a1a7816 */ /* 0x000fe4000000001a */
[----:B------:R-:W-:Y:S01]  /*b9850*/  PRMT R6, R27, 0x7632, R6 ;  /* 0x000076321b067816 */ /* 0x000fe20000000006 */
[----:B------:R-:W0:Y:S01]  /*b9860*/  LDCU UR24, c[0x0][0x3b8] ;  /* 0x00007700ff1877ac */ /* 0x000e220008000800 */
[----:B--2---:R-:W-:Y:S04]  /*b9870*/  @P4 STG.E.U16 desc[UR8][R18.64], R3 ;  /* 0x0000000312004986 */ /* 0x004fe8000c101508 */
[----:B---3--:R-:W-:Y:S04]  /*b9880*/  @P5 STG.E.U16 desc[UR8][R20.64], R17 ;  /* 0x0000001114005986 */ /* 0x008fe8000c101508 */
[----:B-----5:R2:W-:Y:S04]  /*b9890*/  @P6 STG.E.U16 desc[UR8][R22.64], R24 ;  /* 0x0000001816006986 */ /* 0x0205e8000c101508 */
[----:B--2---:R-:W2:Y:S01]  /*b98a0*/  LDL.LU R23, [R1+0x1ac] ;  /* 0x0001ac0001177983 */ /* 0x004ea20000300800 */
[----:B------:R-:W-:-:S02]  /*b98b0*/  PRMT R29, R3, 0x7632, R29 ;  /* 0x00007632031d7816 */ /* 0x000fc4000000001d */
[----:B------:R-:W3:Y:S01]  /*b98c0*/  S2R R3, SR_TID.X ;  /* 0x0000000000037919 */ /* 0x000ee20000002100 */
[----:B------:R-:W-:Y:S02]  /*b98d0*/  PRMT R28, R17, 0x7632, R28 ;  /* 0x00007632111c7816 */ /* 0x000fe4000000001c */
[----:B------:R-:W-:Y:S02]  /*b98e0*/  PRMT R14, R24, 0x7632, R14 ;  /* 0x00007632180e7816 */ /* 0x000fe4000000000e */
[----:B---3--:R-:W-:-:S04]  /*b98f0*/  SHF.R.U32.HI R3, RZ, 0x5, R3 ;  /* 0x00000005ff037819 */ /* 0x008fc80000011603 */
[----:B------:R-:W-:-:S04]  /*b9900*/  SGXT.U32 R3, R3, 0x1 ;  /* 0x000000010303781a */ /* 0x000fc80000000000 */
[C-C-:B------:R-:W-:Y:S02]  /*b9910*/  LOP3.LUT R19, R2.reuse, 0xe, R3.reuse, 0xfe, !PT ;  /* 0x0000000e02137812 */ /* 0x140fe400078efe03 */
[C-C-:B------:R-:W-:Y:S02]  /*b9920*/  LOP3.LUT R18, R2.reuse, 0x10, R3.reuse, 0xfe, !PT ;  /* 0x0000001002127812 */ /* 0x140fe400078efe03 */
[C---:B------:R-:W-:Y:S01]  /*b9930*/  ISETP.LT.AND P1, PT, R19.reuse, UR44, !P0 ;  /* 0x0000002c13007c0c */ /* 0x040fe2000c721270 */
[----:B------:R-:W-:Y:S01]  /*b9940*/  IMAD R19, R19, UR26, RZ ;  /* 0x0000001a13137c24 */ /* 0x000fe2000f8e02ff */
[--C-:B------:R-:W-:Y:S01]  /*b9950*/  LOP3.LUT R17, R2, 0x12, R3.reuse, 0xfe, !PT ;  /* 0x0000001202117812 */ /* 0x100fe200078efe03 */
[C---:B------:R-:W-:Y:S01]  /*b9960*/  IMAD R21, R18.reuse, UR27, RZ ;  /* 0x0000001b12157c24 */ /* 0x040fe2000f8e02ff */
[----:B------:R-:W-:Y:S01]  /*b9970*/  ISETP.LT.AND P2, PT, R18, UR45, !P0 ;  /* 0x0000002d12007c0c */ /* 0x000fe2000c741270 */
[----:B------:R-:W3:Y:S01]  /*b9980*/  LDCU UR27, c[0x0][0x39c] ;  /* 0x00007380ff1b77ac */ /* 0x000ee20008000800 */
[----:B------:R-:W-:-:S02]  /*b9990*/  LOP3.LUT R22, R2, 0x14, R3, 0xfe, !PT ;  /* 0x0000001402167812 */ /* 0x000fc400078efe03 */
[----:B------:R-:W-:Y:S01]  /*b99a0*/  LEA R18, P5, R19, R0, 0x1 ;  /* 0x0000000013127211 */ /* 0x000fe200078a08ff */
[----:B------:R-:W5:Y:S01]  /*b99b0*/  LDCU UR26, c[0x0][0x3b8] ;  /* 0x00007700ff1a77ac */ /* 0x000f620008000800 */
[C---:B------:R-:W-:Y:S01]  /*b99c0*/  ISETP.LT.AND P3, PT, R17.reuse, UR46, !P0 ;  /* 0x0000002e11007c0c */ /* 0x040fe2000c761270 */
[----:B------:R-:W-:Y:S01]  /*b99d0*/  IMAD R17, R17, UR28, RZ ;  /* 0x0000001c11117c24 */ /* 0x000fe2000f8e02ff */
[----:B------:R-:W-:Y:S01]  /*b99e0*/  LEA.HI.X.SX32 R19, R19, R16, 0x1, P5 ;  /* 0x0000001013137211 */ /* 0x000fe200028f0eff */
[C---:B------:R-:W-:Y:S01]  /*b99f0*/  IMAD R24, R22.reuse, UR29, RZ ;  /* 0x0000001d16187c24 */ /* 0x040fe2000f8e02ff */
[----:B------:R-:W-:Y:S01]  /*b9a00*/  ISETP.LT.AND P5, PT, R22, UR47, !P0 ;  /* 0x0000002f16007c0c */ /* 0x000fe2000c7a1270 */
[----:B------:R-:W0:Y:S01]  /*b9a10*/  LDCU UR28, c[0x0][0x39c] ;  /* 0x00007380ff1c77ac */ /* 0x000e220008000800 */
[-C--:B------:R-:W-:Y:S02]  /*b9a20*/  LEA R20, P4, R21, R0.reuse, 0x1 ;  /* 0x0000000015147211 */ /* 0x080fe400078808ff */
[----:B------:R-:W-:Y:S01]  /*b9a30*/  LEA R22, P6, R17, R0, 0x1 ;  /* 0x0000000011167211 */ /* 0x000fe200078c08ff */
[----:B------:R-:W0:Y:S01]  /*b9a40*/  LDCU UR29, c[0x0][0x39c] ;  /* 0x00007380ff1d77ac */ /* 0x000e220008000800 */
[----:B------:R-:W-:Y:S01]  /*b9a50*/  LEA.HI.X.SX32 R21, R21, R16, 0x1, P4 ;  /* 0x0000001015157211 */ /* 0x000fe200020f0eff */
[----:B--2---:R2:W-:Y:S01]  /*b9a60*/  @P1 STG.E.U16 desc[UR8][R18.64], R23 ;  /* 0x0000001712001986 */ /* 0x0045e2000c101508 */
[----:B------:R-:W-:-:S03]  /*b9a70*/  PRMT R15, R23, 0x7632, R15 ;  /* 0x00007632170f7816 */ /* 0x000fc6000000000f */
[----:B------:R-:W-:Y:S01]  /*b9a80*/  @P2 STG.E.U16 desc[UR8][R20.64], R27 ;  /* 0x0000001b14002986 */ /* 0x000fe2000c101508 */
[C---:B--2---:R-:W-:Y:S02]  /*b9a90*/  LEA R18, P1, R24.reuse, R0, 0x1 ;  /* 0x0000000018127211 */ /* 0x044fe400078208ff */
[-C--:B------:R-:W-:Y:S02]  /*b9aa0*/  LEA.HI.X.SX32 R23, R17, R16.reuse, 0x1, P6 ;  /* 0x0000001011177211 */ /* 0x080fe400030f0eff */
[----:B------:R-:W-:Y:S02]  /*b9ab0*/  LEA.HI.X.SX32 R19, R24, R16, 0x1, P1 ;  /* 0x0000001018137211 */ /* 0x000fe400008f0eff */
[C-C-:B------:R-:W-:Y:S01]  /*b9ac0*/  LOP3.LUT R17, R2.reuse, 0x16, R3.reuse, 0xfe, !PT ;  /* 0x0000001602117812 */ /* 0x140fe200078efe03 */
[----:B------:R-:W-:Y:S04]  /*b9ad0*/  @P3 STG.E.U16 desc[UR8][R22.64], R25 ;  /* 0x0000001916003986 */ /* 0x000fe8000c101508 */
[----:B------:R2:W-:Y:S01]  /*b9ae0*/  @P5 STG.E.U16 desc[UR8][R18.64], R26 ;  /* 0x0000001a12005986 */ /* 0x0005e2000c101508 */
[C---:B------:R-:W-:Y:S01]  /*b9af0*/  ISETP.LT.AND P1, PT, R17.reuse, UR48, !P0 ;  /* 0x0000003011007c0c */ /* 0x040fe2000c721270 */
[----:B--2---:R-:W-:Y:S01]  /*b9b00*/  IMAD R18, R17, UR30, RZ ;  /* 0x0000001e11127c24 */ /* 0x004fe2000f8e02ff */
[----:B------:R-:W-:Y:S01]  /*b9b10*/  LOP3.LUT R19, R2, 0x18, R3, 0xfe, !PT ;  /* 0x0000001802137812 */ /* 0x000fe200078efe03 */
[----:B------:R-:W2:Y:S03]  /*b9b20*/  LDCU UR30, c[0x0][0x39c] ;  /* 0x00007380ff1e77ac */ /* 0x000ea60008000800 */
[----:B------:R-:W-:-:S04]  /*b9b30*/  LEA R22, P5, R18, R0, 0x1 ;  /* 0x0000000012167211 */ /* 0x000fc800078a08ff */
[----:B------:R-:W-:-:S05]  /*b9b40*/  LEA.HI.X.SX32 R23, R18, R16, 0x1, P5 ;  /* 0x0000001012177211 */ /* 0x000fca00028f0eff */
[----:B------:R0:W-:Y:S04]  /*b9b50*/  @P1 STG.E.U16 desc[UR8][R22.64], R6 ;  /* 0x0000000616001986 */ /* 0x0001e8000c101508 */
[----:B0-----:R-:W2:Y:S01]  /*b9b60*/  LDL.LU R6, [R1+0x1b0] ;  /* 0x0001b00001067983 */ /* 0x001ea20000300800 */
[C-C-:B------:R-:W-:Y:S02]  /*b9b70*/  LOP3.LUT R17, R2.reuse, 0x1a, R3.reuse, 0xfe, !PT ;  /* 0x0000001a02117812 */ /* 0x140fe400078efe03 */
[C---:B------:R-:W-:Y:S01]  /*b9b80*/  ISETP.LT.AND P2, PT, R19.reuse, UR49, !P0 ;  /* 0x0000003113007c0c */ /* 0x040fe2000c741270 */
[----:B------:R-:W-:Y:S01]  /*b9b90*/  IMAD R19, R19, UR31, RZ ;  /* 0x0000001f13137c24 */ /* 0x000fe2000f8e02ff */
[C---:B------:R-:W-:Y:S01]  /*b9ba0*/  ISETP.LT.AND P3, PT, R17.reuse, UR50, !P0 ;  /* 0x0000003211007c0c */ /* 0x040fe2000c761270 */
[----:B------:R-:W-:Y:S01]  /*b9bb0*/  IMAD R17, R17, UR32, RZ ;  /* 0x0000002011117c24 */ /* 0x000fe2000f8e02ff */
[----:B------:R-:W-:Y:S01]  /*b9bc0*/  LOP3.LUT R21, R2, 0x1c, R3, 0xfe, !PT ;  /* 0x0000001c02157812 */ /* 0x000fe200078efe03 */
[----:B------:R-:W0:Y:S01]  /*b9bd0*/  LDCU UR31, c[0x0][0x39c] ;  /* 0x00007380ff1f77ac */ /* 0x000e220008000800 */
[----:B------:R-:W-:-:S02]  /*b9be0*/  LEA R20, P4, R19, R0, 0x1 ;  /* 0x0000000013147211 */ /* 0x000fc400078808ff */
[----:B------:R-:W-:Y:S01]  /*b9bf0*/  LEA R18, P6, R17, R0, 0x1 ;  /* 0x0000000011127211 */ /* 0x000fe200078c08ff */
[C---:B------:R-:W-:Y:S01]  /*b9c00*/  IMAD R24, R21.reuse, UR33, RZ ;  /* 0x0000002115187c24 */ /* 0x040fe2000f8e02ff */
[----:B------:R-:W-:Y:S01]  /*b9c10*/  ISETP.LT.AND P5, PT, R21, UR51, !P0 ;  /* 0x0000003315007c0c */ /* 0x000fe2000c7a1270 */
[----:B------:R-:W0:Y:S01]  /*b9c20*/  LDCU UR32, c[0x0][0x39c] ;  /* 0x00007380ff2077ac */ /* 0x000e220008000800 */
[-C--:B------:R-:W-:Y:S02]  /*b9c30*/  LEA.HI.X.SX32 R21, R19, R16.reuse, 0x1, P4 ;  /* 0x0000001013157211 */ /* 0x080fe400020f0eff */
[----:B------:R-:W-:Y:S01]  /*b9c40*/  LEA.HI.X.SX32 R19, R17, R16, 0x1, P6 ;  /* 0x0000001011137211 */ /* 0x000fe200030f0eff */
[----:B------:R-:W0:Y:S01]  /*b9c50*/  LDCU UR33, c[0x0][0x39c] ;  /* 0x00007380ff2177ac */ /* 0x000e220008000800 */
[C---:B------:R-:W-:Y:S01]  /*b9c60*/  LEA R22, P1, R24.reuse, R0, 0x1 ;  /* 0x0000000018167211 */ /* 0x040fe200078208ff */
[----:B------:R-:W-:Y:S04]  /*b9c70*/  @P2 STG.E.U16 desc[UR8][R20.64], R29 ;  /* 0x0000001d14002986 */ /* 0x000fe8000c101508 */
[----:B------:R0:W-:Y:S01]  /*b9c80*/  @P3 STG.E.U16 desc[UR8][R18.64], R28 ;  /* 0x0000001c12003986 */ /* 0x0001e2000c101508 */
[----:B------:R-:W-:-:S02]  /*b9c90*/  LEA.HI.X.SX32 R23, R24, R16, 0x1, P1 ;  /* 0x0000001018177211 */ /* 0x000fc400008f0eff */
[C-C-:B0-----:R-:W-:Y:S02]  /*b9ca0*/  LOP3.LUT R18, R2.reuse, 0x1e, R3.reuse, 0xfe, !PT ;  /* 0x0000001e02127812 */ /* 0x141fe400078efe03 */
[--C-:B------:R-:W-:Y:S02]  /*b9cb0*/  LOP3.LUT R19, R2, 0x20, R3.reuse, 0xfe, !PT ;  /* 0x0000002002137812 */ /* 0x100fe400078efe03 */
[C---:B------:R-:W-:Y:S01]  /*b9cc0*/  ISETP.LT.AND P1, PT, R18.reuse, UR52, !P0 ;  /* 0x0000003412007c0c */ /* 0x040fe2000c721270 */
[----:B------:R-:W-:Y:S01]  /*b9cd0*/  IMAD R18, R18, UR34, RZ ;  /* 0x0000002212127c24 */ /* 0x000fe2000f8e02ff */
[C---:B------:R-:W-:Y:S01]  /*b9ce0*/  ISETP.LT.AND P2, PT, R19.reuse, UR53, !P0 ;  /* 0x0000003513007c0c */ /* 0x040fe2000c741270 */
[----:B------:R-:W-:Y:S01]  /*b9cf0*/  IMAD R19, R19, UR35, RZ ;  /* 0x0000002313137c24 */ /* 0x000fe2000f8e02ff */
[----:B------:R0:W-:Y:S01]  /*b9d00*/  @P5 STG.E.U16 desc[UR8][R22.64], R14 ;  /* 0x0000000e16005986 */ /* 0x0001e2000c101508 */
[----:B------:R-:W-:Y:S01]  /*b9d10*/  LOP3.LUT R21, R2, 0x24, R3, 0xfe, !PT ;  /* 0x0000002402157812 */ /* 0x000fe200078efe03 */
[----:B------:R-:W1:Y:S02]  /*b9d20*/  LDCU UR34, c[0x0][0x39c] ;  /* 0x00007380ff2277ac */ /* 0x000e640008000800 */
[----:B------:R-:W-:-:S02]  /*b9d30*/  LEA R20, P4, R19, R0, 0x1 ;  /* 0x0000000013147211 */ /* 0x000fc400078808ff */
[C---:B------:R-:W-:Y:S01]  /*b9d40*/  IMAD R24, R21.reuse, UR37, RZ ;  /* 0x0000002515187c24 */ /* 0x040fe2000f8e02ff */
[----:B------:R-:W-:Y:S01]  /*b9d50*/  LOP3.LUT R17, R2, 0x22, R3, 0xfe, !PT ;  /* 0x0000002202117812 */ /* 0x000fe200078efe03 */
[----:B------:R-:W1:Y:S01]  /*b9d60*/  LDCU UR35, c[0x0][0x39c] ;  /* 0x00007380ff2377ac */ /* 0x000e620008000800 */
[C---:B0-----:R-:W-:Y:S01]  /*b9d70*/  LEA R22, P5, R18.reuse, R0, 0x1 ;  /* 0x0000000012167211 */ /* 0x041fe200078a08ff */
[----:B------:R-:W3:Y:S03]  /*b9d80*/  LDL.LU R14, [R1+0x1bc] ;  /* 0x0001bc00010e7983 */ /* 0x000ee60000300800 */
[-C--:B------:R-:W-:Y:S02]  /*b9d90*/  LEA.HI.X.SX32 R23, R18, R16.reuse, 0x1, P5 ;  /* 0x0000001012177211 */ /* 0x080fe400028f0eff */
[----:B------:R-:W-:Y:S02]  /*b9da0*/  ISETP.LT.AND P5, PT, R21, UR55, !P0 ;  /* 0x0000003715007c0c */ /* 0x000fe4000c7a1270 */
[----:B------:R-:W-:Y:S01]  /*b9db0*/  LEA.HI.X.SX32 R21, R19, R16, 0x1, P4 ;  /* 0x0000001013157211 */ /* 0x000fe200020f0eff */
[----:B------:R0:W-:Y:S04]  /*b9dc0*/  @P1 STG.E.U16 desc[UR8][R22.64], R15 ;  /* 0x0000000f16001986 */ /* 0x0001e8000c101508 */
[----:B0-----:R-:W4:Y:S04]  /*b9dd0*/  LDL.LU R15, [R1+0x1c8] ;  /* 0x0001c800010f7983 */ /* 0x001f280000300800 */
[----:B--2---:R0:W-:Y:S04]  /*b9de0*/  @P2 STG.E.U16 desc[UR8][R20.64], R6 ;  /* 0x0000000614002986 */ /* 0x0041e8000c101508 */
[----:B0-----:R-:W2:Y:S04]  /*b9df0*/  LDL.LU R20, [R1+0x1b4] ;  /* 0x0001b40001147983 */ /* 0x001ea80000300800 */
[----:B------:R-:W4:Y:S01]  /*b9e00*/  LDL.LU R21, [R1+0x1b8] ;  /* 0x0001b80001157983 */ /* 0x000f220000300800 */
[C---:B------:R-:W-:Y:S01]  /*b9e10*/  ISETP.LT.AND P3, PT, R17.reuse, UR54, !P0 ;  /* 0x0000003611007c0c */ /* 0x040fe2000c761270 */
[----:B------:R-:W-:Y:S01]  /*b9e20*/  IMAD R17, R17, UR36, RZ ;  /* 0x0000002411117c24 */ /* 0x000fe2000f8e02ff */
[-C--:B------:R-:W-:Y:S01]  /*b9e30*/  LEA R22, P1, R24, R0.reuse, 0x1 ;  /* 0x0000000018167211 */ /* 0x080fe200078208ff */
[----:B------:R-:W0:Y:S03]  /*b9e40*/  LDCU UR36, c[0x0][0x39c] ;  /* 0x00007380ff2477ac */ /* 0x000e260008000800 */
[----:B------:R-:W-:-:S02]  /*b9e50*/  LEA R18, P6, R17, R0, 0x1 ;  /* 0x0000000011127211 */ /* 0x000fc400078c08ff */
[-C--:B------:R-:W-:Y:S02]  /*b9e60*/  LEA.HI.X.SX32 R23, R24, R16.reuse, 0x1, P1 ;  /* 0x0000001018177211 */ /* 0x080fe400008f0eff */
[----:B------:R-:W-:Y:S01]  /*b9e70*/  LEA.HI.X.SX32 R19, R17, R16, 0x1, P6 ;  /* 0x0000001011137211 */ /* 0x000fe200030f0eff */
[----:B------:R-:W5:Y:S01]  /*b9e80*/  LDL.LU R24, [R1+0x1c4] ;  /* 0x0001c40001187983 */ /* 0x000f620000300800 */
[----:B------:R-:W-:-:S04]  /*b9e90*/  LOP3.LUT R17, R2, 0x26, R3, 0xfe, !PT ;  /* 0x0000002602117812 */ /* 0x000fc800078efe03 */
[C---:B------:R-:W-:Y:S01]  /*b9ea0*/  ISETP.LT.AND P2, PT, R17.reuse, UR17, !P0 ;  /* 0x0000001111007c0c */ /* 0x040fe2000c741270 */
[----:B------:R-:W-:Y:S01]  /*b9eb0*/  IMAD R17, R17, UR16, RZ ;  /* 0x0000001011117c24 */ /* 0x000fe2000f8e02ff */
[----:B------:R-:W-:Y:S01]  /*b9ec0*/  PRMT R29, R6, 0x7632, R29 ;  /* 0x00007632061d7816 */ /* 0x000fe2000000001d */
[----:B------:R-:W0:Y:S01]  /*b9ed0*/  LDCU UR16, c[0x0][0x3b8] ;  /* 0x00007700ff1077ac */ /* 0x000e220008000800 */
[----:B------:R-:W0:Y:S01]  /*b9ee0*/  LDCU UR17, c[0x0][0x39c] ;  /* 0x00007380ff1177ac */ /* 0x000e220008000800 */
[----:B---3--:R-:W-:Y:S01]  /*b9ef0*/  PRMT R7, R14, 0x7632, R7 ;  /* 0x000076320e077816 */ /* 0x008fe20000000007 */
[----:B--2---:R-:W-:Y:S04]  /*b9f00*/  @P3 STG.E.U16 desc[UR8][R18.64], R20 ;  /* 0x0000001412003986 */ /* 0x004fe8000c101508 */
[----:B----4-:R2:W-:Y:S04]  /*b9f10*/  @P5 STG.E.U16 desc[UR8][R22.64], R21 ;  /* 0x0000001516005986 */ /* 0x0105e8000c101508 */
[----:B--2---:R-:W2:Y:S01]  /*b9f20*/  LDL.LU R23, [R1+0x1c0] ;  /* 0x0001c00001177983 */ /* 0x004ea20000300800 */
[----:B------:R-:W-:-:S03]  /*b9f30*/  LEA R18, P1, R17, R0, 0x1 ;  /* 0x0000000011127211 */ /* 0x000fc600078208ff */
[----:B------:R-:W3:Y:S01]  /*b9f40*/  LDL.LU R6, [R1+0x34e4] ;  /* 0x0034e40001067983 */ /* 0x000ee20000300800 */
[----:B------:R-:W-:-:S05]  /*b9f50*/  LEA.HI.X.SX32 R19, R17, R16, 0x1, P1 ;  /* 0x0000001011137211 */ /* 0x000fca00008f0eff */
[----:B------:R4:W-:Y:S04]  /*b9f60*/  @P2 STG.E.U16 desc[UR8][R18.64], R14 ;  /* 0x0000000e12002986 */ /* 0x0009e8000c101508 */
[----:B----4-:R-:W4:Y:S01]  /*b9f70*/  LDL.LU R14, [R1+0x1cc] ;  /* 0x0001cc00010e7983 */ /* 0x010f220000300800 */
[----:B------:R-:W-:Y:S02]  /*b9f80*/  PRMT R13, R20, 0x7632, R13 ;  /* 0x00007632140d7816 */ /* 0x000fe4000000000d */
[----:B------:R-:W-:-:S04]  /*b9f90*/  LOP3.LUT R20, R2, 0x28, R3, 0xfe, !PT ;  /* 0x0000002802147812 */ /* 0x000fc800078efe03 */
[C---:B------:R-:W-:Y:S01]  /*b9fa0*/  ISETP.LT.AND P3, PT, R20.reuse, UR15, !P0 ;  /* 0x0000000f14007c0c */ /* 0x040fe2000c761270 */
[----:B------:R-:W-:Y:S01]  /*b9fb0*/  IMAD R17, R20, UR14, RZ ;  /* 0x0000000e14117c24 */ /* 0x000fe2000f8e02ff */
[----:B------:R-:W-:Y:S01]  /*b9fc0*/  PRMT R12, R21, 0x7632, R12 ;  /* 0x00007632150c7816 */ /* 0x000fe2000000000c */
[----:B------:R-:W0:Y:S01]  /*b9fd0*/  LDCU UR14, c[0x0][0x3b8] ;  /* 0x00007700ff0e77ac */ /* 0x000e220008000800 */
[C-C-:B------:R-:W-:Y:S02]  /*b9fe0*/  LOP3.LUT R21, R2.reuse, 0x2a, R3.reuse, 0xfe, !PT ;  /* 0x0000002a02157812 */ /* 0x140fe400078efe03 */
[C---:B------:R-:W-:Y:S01]  /*b9ff0*/  LEA R18, P1, R17.reuse, R0, 0x1 ;  /* 0x0000000011127211 */ /* 0x040fe200078208ff */
[----:B------:R-:W0:Y:S01]  /*ba000*/  LDCU UR15, c[0x0][0x3b8] ;  /* 0x00007700ff0f77ac */ /* 0x000e220008000800 */
[----:B------:R-:W-:Y:S02]  /*ba010*/  LOP3.LUT R20, R2, 0x2c, R3, 0xfe, !PT ;  /* 0x0000002c02147812 */ /* 0x000fe400078efe03 */
[----:B------:R-:W-:-:S02]  /*ba020*/  LEA.HI.X.SX32 R19, R17, R16, 0x1, P1 ;  /* 0x0000001011137211 */ /* 0x000fc400008f0eff */
[C---:B------:R-:W-:Y:S01]  /*ba030*/  ISETP.LT.AND P4, PT, R21.reuse, UR11, !P0 ;  /* 0x0000000b15007c0c */ /* 0x040fe2000c781270 */
[----:B------:R-:W-:Y:S01]  /*ba040*/  IMAD R21, R21, UR12, RZ ;  /* 0x0000000c15157c24 */ /* 0x000fe2000f8e02ff */
[C---:B------:R-:W-:Y:S01]  /*ba050*/  ISETP.LT.AND P1, PT, R20.reuse, UR10, !P0 ;  /* 0x0000000a14007c0c */ /* 0x040fe2000c721270 */
[----:B------:R-:W-:Y:S01]  /*ba060*/  IMAD R17, R20, UR13, RZ ;  /* 0x0000000d14117c24 */ /* 0x000fe2000f8e02ff */
[----:B-----5:R-:W-:Y:S01]  /*ba070*/  PRMT R27, R24, 0x7632, R27 ;  /* 0x00007632181b7816 */ /* 0x020fe2000000001b */
[----:B------:R-:W5:Y:S01]  /*ba080*/  LDCU UR10, c[0x0][0x3b8] ;  /* 0x00007700ff0a77ac */ /* 0x000f620008000800 */
[----:B------:R-:W-:Y:S02]  /*ba090*/  LEA R20, P2, R21, R0, 0x1 ;  /* 0x0000000015147211 */ /* 0x000fe400078408ff */
[----:B------:R-:W-:Y:S01]  /*ba0a0*/  PRMT R26, R15, 0x7632, R26 ;  /* 0x000076320f1a7816 */ /* 0x000fe2000000001a */
[----:B------:R-:W0:Y:S01]  /*ba0b0*/  LDCU UR11, c[0x0][0x3b8] ;  /* 0x00007700ff0b77ac */ /* 0x000e220008000800 */
[----:B------:R-:W-:Y:S01]  /*ba0c0*/  LEA.HI.X.SX32 R21, R21, R16, 0x1, P2 ;  /* 0x0000001015157211 */ /* 0x000fe200010f0eff */
[----:B------:R-:W0:Y:S01]  /*ba0d0*/  LDCU UR12, c[0x0][0x3b8] ;  /* 0x00007700ff0c77ac */ /* 0x000e220008000800 */
[----:B------:R-:W0:Y:S01]  /*ba0e0*/  LDCU UR13, c[0x0][0x3b8] ;  /* 0x00007700ff0d77ac */ /* 0x000e220008000800 */
[----:B--2---:R2:W-:Y:S02]  /*ba0f0*/  @P3 STG.E.U16 desc[UR8][R18.64], R23 ;  /* 0x0000001712003986 */ /* 0x0045e4000c101508 */
[----:B--2---:R-:W-:-:S02]  /*ba100*/  LOP3.LUT R19, R2, 0x2e, R3, 0xfe, !PT ;  /* 0x0000002e02137812 */ /* 0x004fc400078efe03 */
[----:B------:R-:W-:Y:S02]  /*ba110*/  LEA R18, P3, R17, R0, 0x1 ;  /* 0x0000000011127211 */ /* 0x000fe400078608ff */
[C---:B------:R-:W-:Y:S01]  /*ba120*/  ISETP.LT.AND P5, PT, R19.reuse, UR6, !P0 ;  /* 0x0000000613007c0c */ /* 0x040fe2000c7a1270 */
[----:B------:R-:W-:Y:S01]  /*ba130*/  IMAD R22, R19, UR4, RZ ;  /* 0x0000000413167c24 */ /* 0x000fe2000f8e02ff */
[----:B------:R-:W-:Y:S01]  /*ba140*/  LEA.HI.X.SX32 R19, R17, R16, 0x1, P3 ;  /* 0x0000001011137211 */ /* 0x000fe200018f0eff */
[----:B------:R2:W-:Y:S01]  /*ba150*/  @P4 STG.E.U16 desc[UR8][R20.64], R24 ;  /* 0x0000001814004986 */ /* 0x0005e2000c101508 */
[----:B------:R-:W-:Y:S01]  /*ba160*/  PRMT R25, R23, 0x7632, R25 ;  /* 0x0000763217197816 */ /* 0x000fe20000000019 */
[----:B------:R-:W0:Y:S02]  /*ba170*/  LDCU UR4, c[0x0][0x3b8] ;  /* 0x00007700ff0477ac */ /* 0x000e240008000800 */
[----:B------:R1:W-:Y:S01]  /*ba180*/  @P1 STG.E.U16 desc[UR8][R18.64], R15 ;  /* 0x0000000f12001986 */ /* 0x0003e2000c101508 */
[----:B------:R-:W-:Y:S01]  /*ba190*/  LOP3.LUT R17, R2, 0x34, R3, 0xfe, !PT ;  /* 0x0000003402117812 */ /* 0x000fe200078efe03 */
[----:B------:R-:W0:Y:S01]  /*ba1a0*/  LDCU UR6, c[0x0][0x3b8] ;  /* 0x00007700ff0677ac */ /* 0x000e220008000800 */
[----:B--2---:R-:W-:-:S02]  /*ba1b0*/  LEA R20, P2, R22, R0, 0x1 ;  /* 0x0000000016147211 */ /* 0x004fc400078408ff */
[--C-:B-1----:R-:W-:Y:S02]  /*ba1c0*/  LOP3.LUT R18, R2, 0x30, R3.reuse, 0xfe, !PT ;  /* 0x0000003002127812 */ /* 0x102fe400078efe03 */
[----:B------:R-:W-:Y:S02]  /*ba1d0*/  LEA.HI.X.SX32 R21, R22, R16, 0x1, P2 ;  /* 0x0000001016157211 */ /* 0x000fe400010f0eff */
[--C-:B------:R-:W-:Y:S02]  /*ba1e0*/  LOP3.LUT R19, R2, 0x32, R3.reuse, 0xfe, !PT ;  /* 0x0000003202137812 */ /* 0x100fe400078efe03 */
[C---:B------:R-:W-:Y:S01]  /*ba1f0*/  ISETP.LT.AND P1, PT, R18.reuse, UR38, !P0 ;  /* 0x0000002612007c0c */ /* 0x040fe2000c721270 */
[----:B------:R-:W-:Y:S01]  /*ba200*/  IMAD R18, R18, UR5, RZ ;  /* 0x0000000512127c24 */ /* 0x000fe2000f8e02ff */
[C---:B------:R-:W-:Y:S01]  /*ba210*/  ISETP.LT.AND P2, PT, R19.reuse, UR39, !P0 ;  /* 0x0000002713007c0c */ /* 0x040fe2000c741270 */
[----:B----4-:R1:W-:Y:S01]  /*ba220*/  @P5 STG.E.U16 desc[UR8][R20.64], R14 ;  /* 0x0000000e14005986 */ /* 0x0103e2000c101508 */
[----:B------:R-:W-:Y:S01]  /*ba230*/  IMAD R19, R19, UR7, RZ ;  /* 0x0000000713137c24 */ /* 0x000fe2000f8e02ff */
[C---:B------:R-:W-:Y:S01]  /*ba240*/  ISETP.LT.AND P3, PT, R17.reuse, UR40, !P0 ;  /* 0x0000002811007c0c */ /* 0x040fe2000c761270 */
[----:B------:R-:W-:Y:S01]  /*ba250*/  IMAD R17, R17, UR18, RZ ;  /* 0x0000001211117c24 */ /* 0x000fe2000f8e02ff */
[C---:B------:R-:W-:Y:S01]  /*ba260*/  LEA R22, P5, R18.reuse, R0, 0x1 ;  /* 0x0000000012167211 */ /* 0x040fe200078a08ff */
[----:B------:R-:W2:Y:S03]  /*ba270*/  LDCU UR18, c[0x0][0x39c] ;  /* 0x00007380ff1277ac */ /* 0x000ea60008000800 */
[----:B------:R-:W-:Y:S01]  /*ba280*/  LEA.HI.X.SX32 R23, R18, R16, 0x1, P5 ;  /* 0x0000001012177211 */ /* 0x000fe200028f0eff */
[----:B------:R-:W4:Y:S01]  /*ba290*/  LDCU UR5, c[0x0][0x3b8] ;  /* 0x00007700ff0577ac */ /* 0x000f220008000800 */
[----:B-1----:R-:W-:Y:S01]  /*ba2a0*/  LOP3.LUT R21, R2, 0x36, R3, 0xfe, !PT ;  /* 0x0000003602157812 */ /* 0x002fe200078efe03 */
[----:B------:R-:W1:Y:S01]  /*ba2b0*/  LDCU UR7, c[0x0][0x3b8] ;  /* 0x00007700ff0777ac */ /* 0x000e620008000800 */
[----:B------:R-:W-:-:S02]  /*ba2c0*/  LEA R20, P4, R19, R0, 0x1 ;  /* 0x0000000013147211 */ /* 0x000fc400078808ff */
[----:B------:R-:W-:Y:S01]  /*ba2d0*/  LEA R18, P6, R17, R0, 0x1 ;  /* 0x0000000011127211 */ /* 0x000fe200078c08ff */
[C---:B------:R-:W-:Y:S01]  /*ba2e0*/  IMAD R24, R21.reuse, UR19, RZ ;  /* 0x0000001315187c24 */ /* 0x040fe2000f8e02ff */
[----:B------:R-:W-:Y:S01]  /*ba2f0*/  ISETP.LT.AND P5, PT, R21, UR41, !P0 ;  /* 0x0000002915007c0c */ /* 0x000fe2000c7a1270 */
[----:B------:R0:W-:Y:S01]  /*ba300*/  @P1 STG.E.U16 desc[UR8][R22.64], R29 ;  /* 0x0000001d16001986 */ /* 0x0001e2000c101508 */
[-C--:B------:R-:W-:Y:S01]  /*ba310*/  LEA.HI.X.SX32 R21, R19, R16.reuse, 0x1, P4 ;  /* 0x0000001013157211 */ /* 0x080fe200020f0eff */
[----:B------:R-:W1:Y:S01]  /*ba320*/  LDCU UR19, c[0x0][0x39c] ;  /* 0x00007380ff1377ac */ /* 0x000e620008000800 */
[----:B------:R-:W-:-:S03]  /*ba330*/  LEA.HI.X.SX32 R19, R17, R16, 0x1, P6 ;  /* 0x0000001011137211 */ /* 0x000fc600030f0eff */
[----:B------:R-:W-:Y:S04]  /*ba340*/  @P2 STG.E.U16 desc[UR8][R20.64], R13 ;  /* 0x0000000d14002986 */ /* 0x000fe8000c101508 */
[----:B------:R1:W-:Y:S01]  /*ba350*/  @P3 STG.E.U16 desc[UR8][R18.64], R12 ;  /* 0x0000000c12003986 */ /* 0x0003e2000c101508 */
[----:B0-----:R-:W-:-:S04]  /*ba360*/  LEA R22, P1, R24, R0, 0x1 ;  /* 0x0000000018167211 */ /* 0x001fc800078208ff */
[----:B------:R-:W-:Y:S02]  /*ba370*/  LEA.HI.X.SX32 R23, R24, R16, 0x1, P1 ;  /* 0x0000001018177211 */ /* 0x000fe400008f0eff */
[--C-:B-1----:R-:W-:Y:S01]  /*ba380*/  LOP3.LUT R18, R2, 0x38, R3.reuse, 0xfe, !PT ;  /* 0x0000003802127812 */ /* 0x102fe200078efe03 */
[----:B------:R-:W2:Y:S03]  /*ba390*/  LDL.LU R12, [R1+0x1d0] ;  /* 0x0001d000010c7983 */ /* 0x000ea60000300800 */
[C---:B------:R-:W-:Y:S01]  /*ba3a0*/  ISETP.LT.AND P1, PT, R18.reuse, UR42, !P0 ;  /* 0x0000002a12007c0c */ /* 0x040fe2000c721270 */
[----:B------:R-:W-:Y:S01]  /*ba3b0*/  IMAD R18, R18, UR20, RZ ;  /* 0x0000001412127c24 */ /* 0x000fe2000f8e02ff */
[--C-:B------:R-:W-:Y:S01]  /*ba3c0*/  LOP3.LUT R19, R2, 0x3a, R3.reuse, 0xfe, !PT ;  /* 0x0000003a02137812 */ /* 0x100fe200078efe03 */
[----:B------:R0:W-:Y:S01]  /*ba3d0*/  @P5 STG.E.U16 desc[UR8][R22.64], R7 ;  /* 0x0000000716005986 */ /* 0x0001e2000c101508 */
[----:B------:R-:W-:Y:S01]  /*ba3e0*/  PRMT R28, R14, 0x7632, R28 ;  /* 0x000076320e1c7816 */ /* 0x000fe2000000001c */
[----:B------:R-:W1:Y:S01]  /*ba3f0*/  LDCU UR20, c[0x0][0x39c] ;  /* 0x00007380ff1477ac */ /* 0x000e620008000800 */
[C-C-:B------:R-:W-:Y:S01]  /*ba400*/  LOP3.LUT R17, R2.reuse, 0x3c, R3.reuse, 0xfe, !PT ;  /* 0x0000003c02117812 */ /* 0x140fe200078efe03 */
[----:B------:R-:W3:Y:S01]  /*ba410*/  LDL.LU R13, [R1+0x1d4] ;  /* 0x0001d400010d7983 */ /* 0x000ee20000300800 */
[----:B------:R-:W-:-:S03]  /*ba420*/  LOP3.LUT R21, R2, 0x3e, R3, 0xfe, !PT ;  /* 0x0000003e02157812 */ /* 0x000fc600078efe03 */
[----:B------:R-:W4:Y:S01]  /*ba430*/  LDL.LU R14, [R1+0x1d8] ;  /* 0x0001d800010e7983 */ /* 0x000f220000300800 */
[C---:B------:R-:W-:Y:S02]  /*ba440*/  ISETP.LT.AND P2, PT, R19.reuse, UR27, !P0 ;  /* 0x0000001b13007c0c */ /* 0x040fe4000c741270 */
[C---:B0-----:R-:W-:Y:S01]  /*ba450*/  LEA R22, P5, R18.reuse, R0, 0x1 ;  /* 0x0000000012167211 */ /* 0x041fe200078a08ff */
[----:B------:R-:W-:Y:S01]  /*ba460*/  IMAD R19, R19, UR21, RZ ;  /* 0x0000001513137c24 */ /* 0x000fe2000f8e02ff */
[C---:B------:R-:W-:Y:S01]  /*ba470*/  ISETP.LT.AND P3, PT, R17.reuse, UR28, !P0 ;  /* 0x0000001c11007c0c */ /* 0x040fe2000c761270 */
[----:B------:R-:W-:Y:S01]  /*ba480*/  IMAD R17, R17, UR22, RZ ;  /* 0x0000001611117c24 */ /* 0x000fe2000f8e02ff */
[----:B------:R-:W-:Y:S01]  /*ba490*/  LEA.HI.X.SX32 R23, R18, R16, 0x1, P5 ;  /* 0x0000001012177211 */ /* 0x000fe200028f0eff */
[C---:B------:R-:W-:Y:S01]  /*ba4a0*/  IMAD R24, R21.reuse, UR23, RZ ;  /* 0x0000001715187c24 */ /* 0x040fe2000f8e02ff */
[----:B------:R-:W-:Y:S01]  /*ba4b0*/  ISETP.LT.AND P5, PT, R21, UR29, !P0 ;  /* 0x0000001d15007c0c */ /* 0x000fe2000c7a1270 */
[----:B------:R-:W5:Y:S01]  /*ba4c0*/  LDL.LU R15, [R1+0x1dc] ;  /* 0x0001dc00010f7983 */ /* 0x000f620000300800 */
[-C--:B------:R-:W-:Y:S01]  /*ba4d0*/  LEA R20, P4, R19, R0.reuse, 0x1 ;  /* 0x0000000013147211 */ /* 0x080fe200078808ff */
[----:B------:R-:W0:Y:S01]  /*ba4e0*/  LDCU UR21, c[0x0][0x39c] ;  /* 0x00007380ff1577ac */ /* 0x000e220008000800 */
[----:B------:R-:W-:Y:S01]  /*ba4f0*/  LEA R18, P6, R17, R0, 0x1 ;  /* 0x0000000011127211 */ /* 0x000fe200078c08ff */
[----:B------:R1:W-:Y:S01]  /*ba500*/  @P1 STG.E.U16 desc[UR8][R22.64], R25 ;  /* 0x0000001916001986 */ /* 0x0003e2000c101508 */
[-C--:B------:R-:W-:Y:S01]  /*ba510*/  LEA.HI.X.SX32 R21, R19, R16.reuse, 0x1, P4 ;  /* 0x0000001013157211 */ /* 0x080fe200020f0eff */
[----:B------:R-:W0:Y:S01]  /*ba520*/  LDCU UR22, c[0x0][0x39c] ;  /* 0x00007380ff1677ac */ /* 0x000e220008000800 */
[----:B------:R-:W-:Y:S01]  /*ba530*/  LEA.HI.X.SX32 R19, R17, R16, 0x1, P6 ;  /* 0x0000001011137211 */ /* 0x000fe200030f0eff */
[----:B------:R-:W5:Y:S01]  /*ba540*/  LDL.LU R29, [R1+0x1e8] ;  /* 0x0001e800011d7983 */ /* 0x000f620000300800 */
[----:B-1----:R-:W-:-:S03]  /*ba550*/  LEA R22, P1, R24, R0, 0x1 ;  /* 0x0000000018167211 */ /* 0x002fc600078208ff */
[----:B------:R1:W-:Y:S01]  /*ba560*/  @P2 STG.E.U16 desc[UR8][R20.64], R27 ;  /* 0x0000001b14002986 */ /* 0x0003e2000c101508 */
[----:B------:R-:W-:-:S03]  /*ba570*/  LEA.HI.X.SX32 R23, R24, R16, 0x1, P1 ;  /* 0x0000001018177211 */ /* 0x000fc600008f0eff */
[----:B------:R-:W5:Y:S04]  /*ba580*/  LDL.LU R7, [R1+0x1ec] ;  /* 0x0001ec0001077983 */ /* 0x000f680000300800 */
[----:B------:R-:W-:Y:S04]  /*ba590*/  @P3 STG.E.U16 desc[UR8][R18.64], R26 ;  /* 0x0000001a12003986 */ /* 0x000fe8000c101508 */
[----:B-1----:R-:W5:Y:S04]  /*ba5a0*/  LDL.LU R27, [R1+0x1e4] ;  /* 0x0001e400011b7983 */ /* 0x002f680000300800 */
[----:B------:R1:W-:Y:S04]  /*ba5b0*/  @P5 STG.E.U16 desc[UR8][R22.64], R28 ;  /* 0x0000001c16005986 */ /* 0x0003e8000c101508 */
[----:B-1----:R-:W5:Y:S01]  /*ba5c0*/  LDL.LU R28, [R1+0x1e0] ;  /* 0x0001e000011c7983 */ /* 0x002f620000300800 */
[----:B------:R-:W-:-:S02]  /*ba5d0*/  LOP3.LUT R18, R2, 0x40, R3, 0xfe, !PT ;  /* 0x0000004002127812 */ /* 0x000fc400078efe03 */
[--C-:B------:R-:W-:Y:S02]  /*ba5e0*/  LOP3.LUT R19, R2, 0x42, R3.reuse, 0xfe, !PT ;  /* 0x0000004202137812 */ /* 0x100fe400078efe03 */
[C---:B------:R-:W-:Y:S01]  /*ba5f0*/  ISETP.LT.AND P1, PT, R18.reuse, UR30, !P0 ;  /* 0x0000001e12007c0c */ /* 0x040fe2000c721270 */
[----:B------:R-:W-:Y:S01]  /*ba600*/  IMAD R18, R18, UR24, RZ ;  /* 0x0000001812127c24 */ /* 0x000fe2000f8e02ff */
[----:B------:R-:W-:Y:S02]  /*ba610*/  LOP3.LUT R17, R2, 0x44, R3, 0xfe, !PT ;  /* 0x0000004402117812 */ /* 0x000fe400078efe03 */
[C---:B------:R-:W-:Y:S01]  /*ba620*/  ISETP.LT.AND P2, PT, R19.reuse, UR31, !P0 ;  /* 0x0000001f13007c0c */ /* 0x040fe2000c741270 */
[----:B------:R-:W-:Y:S01]  /*ba630*/  IMAD R19, R19, UR25, RZ ;  /* 0x0000001913137c24 */ /* 0x000fe2000f8e02ff */
[C---:B------:R-:W-:Y:S01]  /*ba640*/  ISETP.LT.AND P3, PT, R17.reuse, UR32, !P0 ;  /* 0x0000002011007c0c */ /* 0x040fe2000c761270 */
[----:B------:R-:W-:Y:S01]  /*ba650*/  IMAD R17, R17, UR26, RZ ;  /* 0x0000001a11117c24 */ /* 0x000fe2000f8e02ff */
[----:B------:R-:W-:-:S02]  /*ba660*/  LEA R22, P5, R18, R0, 0x1 ;  /* 0x0000000012167211 */ /* 0x000fc400078a08ff */
[----:B------:R-:W-:Y:S02]  /*ba670*/  LOP3.LUT R21, R2, 0x46, R3, 0xfe, !PT ;  /* 0x0000004602157812 */ /* 0x000fe400078efe03 */
[----:B------:R-:W-:Y:S02]  /*ba680*/  LEA R20, P4, R19, R0, 0x1 ;  /* 0x0000000013147211 */ /* 0x000fe400078808ff */
[----:B------:R-:W-:Y:S02]  /*ba690*/  LEA.HI.X.SX32 R23, R18, R16, 0x1, P5 ;  /* 0x0000001012177211 */ /* 0x000fe400028f0eff */
[----:B------:R-:W-:Y:S01]  /*ba6a0*/  LEA R18, P6, R17, R0, 0x1 ;  /* 0x0000000011127211 */ /* 0x000fe200078c08ff */
[C---:B------:R-:W-:Y:S01]  /*ba6b0*/  IMAD R24, R21.reuse, UR16, RZ ;  /* 0x0000001015187c24 */ /* 0x040fe2000f8e02ff */
[----:B------:R-:W-:Y:S01]  /*ba6c0*/  ISETP.LT.AND P5, PT, R21, UR17, !P0 ;  /* 0x0000001115007c0c */ /* 0x000fe2000c7a1270 */
[----:B------:R-:W1:Y:S01]  /*ba6d0*/  LDCU UR17, c[0x0][0x39c] ;  /* 0x00007380ff1177ac */ /* 0x000e620008000800 */
[----:B------:R-:W-:-:S02]  /*ba6e0*/  LEA.HI.X.SX32 R21, R19, R16, 0x1, P4 ;  /* 0x0000001013157211 */ /* 0x000fc400020f0eff */
[----:B------:R-:W-:Y:S01]  /*ba6f0*/  LEA.HI.X.SX32 R19, R17, R16, 0x1, P6 ;  /* 0x0000001011137211 */ /* 0x000fe200030f0eff */
[----:B------:R-:W0:Y:S01]  /*ba700*/  LDCU UR16, c[0x0][0x39c] ;  /* 0x00007380ff1077ac */ /* 0x000e220008000800 */
[----:B------:R-:W-:Y:S01]  /*ba710*/  LOP3.LUT R17, R2, 0x4a, R3, 0xfe, !PT ;  /* 0x0000004a02117812 */ /* 0x000fe200078efe03 */
[----:B--2---:R2:W-:Y:S04]  /*ba720*/  @P1 STG.E.U16 desc[UR8][R22.64], R12 ;  /* 0x0000000c16001986 */ /* 0x0045e8000c101508 */
[----:B---3--:R-:W-:Y:S01]  /*ba730*/  @P2 STG.E.U16 desc[UR8][R20.64], R13 ;  /* 0x0000000d14002986 */ /* 0x008fe2000c101508 */
[----:B--2---:R-:W-:-:S03]  /*ba740*/  LEA R22, P1, R24, R0, 0x1 ;  /* 0x0000000018167211 */ /* 0x004fc600078208ff */
[----:B----4-:R2:W-:Y:S01]  /*ba750*/  @P3 STG.E.U16 desc[UR8][R18.64], R14 ;  /* 0x0000000e12003986 */ /* 0x0105e2000c101508 */
[----:B------:R-:W-:Y:S02]  /*ba760*/  LEA.HI.X.SX32 R23, R24, R16, 0x1, P1 ;  /* 0x0000001018177211 */ /* 0x000fe400008f0eff */
[----:B------:R-:W-:Y:S02]  /*ba770*/  ISETP.LT.AND P2, PT, R17, UR34, !P0 ;  /* 0x0000002211007c0c */ /* 0x000fe4000c741270 */
[----:B--2---:R-:W-:-:S04]  /*ba780*/  LOP3.LUT R19, R2, 0x48, R3, 0xfe, !PT ;  /* 0x0000004802137812 */ /* 0x004fc800078efe03 */
[C---:B------:R-:W-:Y:S01]  /*ba790*/  ISETP.LT.AND P3, PT, R19.reuse, UR33, !P0 ;  /* 0x0000002113007c0c */ /* 0x040fe2000c761270 */
[----:B------:R-:W-:Y:S01]  /*ba7a0*/  IMAD R19, R19, UR14, RZ ;  /* 0x0000000e13137c24 */ /* 0x000fe2000f8e02ff */
[----:B-----5:R2:W-:Y:S01]  /*ba7b0*/  @P5 STG.E.U16 desc[UR8][R22.64], R15 ;  /* 0x0000000f16005986 */ /* 0x0205e2000c101508 */
[----:B------:R-:W-:Y:S01]  /*ba7c0*/  IMAD R17, R17, UR10, RZ ;  /* 0x0000000a11117c24 */ /* 0x000fe2000f8e02ff */
[C-C-:B------:R-:W-:Y:S01]  /*ba7d0*/  LOP3.LUT R21, R2.reuse, 0x82, R3.reuse, 0xfe, !PT ;  /* 0x0000008202157812 */ /* 0x140fe200078efe03 */
[----:B------:R-:W3:Y:S01]  /*ba7e0*/  LDCU UR14, c[0x0][0x39c] ;  /* 0x00007380ff0e77ac */ /* 0x000ee20008000800 */
[-C--:B------:R-:W-:Y:S02]  /*ba7f0*/  LEA R18, P5, R19, R0.reuse, 0x1 ;  /* 0x0000000013127211 */ /* 0x080fe400078a08ff */
[----:B------:R-:W-:Y:S01]  /*ba800*/  LEA R20, P4, R17, R0, 0x1 ;  /* 0x0000000011147211 */ /* 0x000fe200078808ff */
[----:B------:R-:W4:Y:S01]  /*ba810*/  LDCU UR10, c[0x0][0x3b8] ;  /* 0x00007700ff0a77ac */ /* 0x000f220008000800 */
[----:B--2---:R-:W-:-:S02]  /*ba820*/  LOP3.LUT R23, R2, 0x4c, R3, 0xfe, !PT ;  /* 0x0000004c02177812 */ /* 0x004fc400078efe03 */
[-C--:B------:R-:W-:Y:S02]  /*ba830*/  LEA.HI.X.SX32 R19, R19, R16.reuse, 0x1, P5 ;  /* 0x0000001013137211 */ /* 0x080fe400028f0eff */
[C---:B------:R-:W-:Y:S01]  /*ba840*/  ISETP.LT.AND P1, PT, R23.reuse, UR35, !P0 ;  /* 0x0000002317007c0c */ /* 0x040fe2000c721270 */
[----:B------:R-:W-:Y:S01]  /*ba850*/  IMAD R23, R23, UR4, RZ ;  /* 0x0000000417177c24 */ /* 0x000fe2000f8e02ff */
[----:B-1----:R-:W-:Y:S01]  /*ba860*/  ISETP.LT.AND P5, PT, R21, UR17, !P0 ;  /* 0x0000001115007c0c */ /* 0x002fe2000c7a1270 */
[----:B------:R-:W1:Y:S01]  /*ba870*/  LDCU UR17, c[0x0][0x39c] ;  /* 0x00007380ff1177ac */ /* 0x000e620008000800 */
[----:B------:R-:W-:Y:S02]  /*ba880*/  LEA.HI.X.SX32 R21, R17, R16, 0x1, P4 ;  /* 0x0000001011157211 */ /* 0x000fe400020f0eff */
[----:B------:R-:W-:Y:S01]  /*ba890*/  LEA R22, P6, R23, R0, 0x1 ;  /* 0x0000000017167211 */ /* 0x000fe200078c08ff */
[----:B------:R-:W2:Y:S01]  /*ba8a0*/  LDCU UR4, c[0x0][0x3b8] ;  /* 0x00007700ff0477ac */ /* 0x000ea20008000800 */
[----:B------:R-:W-:-:S02]  /*ba8b0*/  LOP3.LUT R17, R2, 0x50, R3, 0xfe, !PT ;  /* 0x0000005002117812 */ /* 0x000fc400078efe03 */
[----:B------:R-:W-:Y:S01]  /*ba8c0*/  LEA.HI.X.SX32 R23, R23, R16, 0x1, P6 ;  /* 0x0000001017177211 */ /* 0x000fe200030f0eff */
[----:B------:R5:W-:Y:S04]  /*ba8d0*/  @P3 STG.E.U16 desc[UR8][R18.64], R28 ;  /* 0x0000001c12003986 */ /* 0x000be8000c101508 */
[----:B------:R0:W-:Y:S01]  /*ba8e0*/  @P2 STG.E.U16 desc[UR8][R20.64], R27 ;  /* 0x0000001b14002986 */ /* 0x0001e2000c101508 */
[----:B-----5:R-:W-:-:S04]  /*ba8f0*/  LOP3.LUT R18, R2, 0x4e, R3, 0xfe, !PT ;  /* 0x0000004e02127812 */ /* 0x020fc800078efe03 */
[C---:B------:R-:W-:Y:S01]  /*ba900*/  ISETP.LT.AND P2, PT, R18.reuse, UR36, !P0 ;  /* 0x0000002412007c0c */ /* 0x040fe2000c741270 */
[----:B------:R-:W-:Y:S01]  /*ba910*/  IMAD R18, R18, UR6, RZ ;  /* 0x0000000612127c24 */ /* 0x000fe2000f8e02ff */
[----:B------:R5:W-:Y:S01]  /*ba920*/  @P1 STG.E.U16 desc[UR8][R22.64], R29 ;  /* 0x0000001d16001986 */ /* 0x000be2000c101508 */
[C---:B------:R-:W-:Y:S01]  /*ba930*/  ISETP.LT.AND P1, PT, R17.reuse, UR18, !P0 ;  /* 0x0000001211007c0c */ /* 0x040fe2000c721270 */
[----:B------:R-:W-:Y:S01]  /*ba940*/  IMAD R17, R17, UR5, RZ ;  /* 0x0000000511117c24 */ /* 0x000fe2000f8e02ff */
[----:B------:R-:W-:Y:S01]  /*ba950*/  LOP3.LUT R19, R2, 0x52, R3, 0xfe, !PT ;  /* 0x0000005202137812 */ /* 0x000fe200078efe03 */
[----:B------:R-:W1:Y:S01]  /*ba960*/  LDCU UR6, c[0x0][0x3b8] ;  /* 0x00007700ff0677ac */ /* 0x000e620008000800 */
[----:B0-----:R-:W-:Y:S02]  /*ba970*/  LEA R20, P3, R18, R0, 0x1 ;  /* 0x0000000012147211 */ /* 0x001fe400078608ff */
[----:B------:R-:W-:Y:S01]  /*ba980*/  PRMT R24, R14, 0x7632, R24 ;  /* 0x000076320e187816 */ /* 0x000fe20000000018 */
[----:B------:R-:W0:Y:S01]  /*ba990*/  LDCU UR18, c[0x0][0x39c] ;  /* 0x00007380ff1277ac */ /* 0x000e220008000800 */
[----:B------:R-:W-:-:S02]  /*ba9a0*/  LEA.HI.X.SX32 R21, R18, R16, 0x1, P3 ;  /* 0x0000001012157211 */ /* 0x000fc400018f0eff */
[----:B------:R-:W-:Y:S01]  /*ba9b0*/  LEA R18, P3, R17, R0, 0x1 ;  /* 0x0000000011127211 */ /* 0x000fe200078608ff */
[C---:B-----5:R-:W-:Y:S01]  /*ba9c0*/  IMAD R22, R19.reuse, UR7, RZ ;  /* 0x0000000713167c24 */ /* 0x060fe2000f8e02ff */
[----:B------:R-:W-:Y:S01]  /*ba9d0*/  ISETP.LT.AND P4, PT, R19, UR19, !P0 ;  /* 0x0000001313007c0c */ /* 0x000fe2000c781270 */
[----:B------:R5:W-:Y:S01]  /*ba9e0*/  @P2 STG.E.U16 desc[UR8][R20.64], R7 ;  /* 0x0000000714002986 */ /* 0x000be2000c101508 */
[----:B------:R-:W-:Y:S01]  /*ba9f0*/  LEA.HI.X.SX32 R19, R17, R16, 0x1, P3 ;  /* 0x0000001011137211 */ /* 0x000fe200018f0eff */
[----:B------:R-:W0:Y:S01]  /*baa00*/  LDCU UR19, c[0x0][0x39c] ;  /* 0x00007380ff1377ac */ /* 0x000e220008000800 */
[----:B------:R-:W-:Y:S02]  /*baa10*/  PRMT R17, R12, 0x7632, R17 ;  /* 0x000076320c117816 */ /* 0x000fe40000000011 */
[----:B------:R-:W-:Y:S01]  /*baa20*/  PRMT R25, R15, 0x7632, R25 ;  /* 0x000076320f197816 */ /* 0x000fe20000000019 */
[----:B------:R-:W4:Y:S01]  /*baa30*/  LDL.LU R12, [R1+0x34e0] ;  /* 0x0034e000010c7983 */ /* 0x000f220000300800 */
[----:B------:R-:W-:Y:S01]  /*baa40*/  PRMT R26, R7, 0x7632, R26 ;  /* 0x00007632071a7816 */ /* 0x000fe2000000001a */
[----:B------:R-:W0:Y:S02]  /*baa50*/  LDCU UR5, c[0x0][0x3b8] ;  /* 0x00007700ff0577ac */ /* 0x000e240008000800 */
[----:B------:R1:W-:Y:S01]  /*baa60*/  @P1 STG.E.U16 desc[UR8][R18.64], R17 ;  /* 0x0000001112001986 */ /* 0x0003e2000c101508 */
[C---:B-----5:R-:W-:Y:S01]  /*baa70*/  LEA R20, P2, R22.reuse, R0, 0x1 ;  /* 0x0000000016147211 */ /* 0x060fe200078408ff */
[----:B------:R-:W5:Y:S03]  /*baa80*/  LDCU UR7, c[0x0][0x3b8] ;  /* 0x00007700ff0777ac */ /* 0x000f660008000800 */
[----:B------:R-:W-:-:S02]  /*baa90*/  LEA.HI.X.SX32 R21, R22, R16, 0x1, P2 ;  /* 0x0000001016157211 */ /* 0x000fc400010f0eff */
[----:B------:R-:W-:Y:S02]  /*baaa0*/  PRMT R22, R13, 0x7632, R22 ;  /* 0x000076320d167816 */ /* 0x000fe40000000016 */
[----:B------:R-:W4:Y:S01]  /*baab0*/  LDL.LU R13, [R1+0x34dc] ;  /* 0x0034dc00010d7983 */ /* 0x000f220000300800 */
[C-C-:B-1----:R-:W-:Y:S02]  /*baac0*/  LOP3.LUT R19, R2.reuse, 0x54, R3.reuse, 0xfe, !PT ;  /* 0x0000005402137812 */ /* 0x142fe400078efe03 */
[C-C-:B------:R-:W-:Y:S02]  /*baad0*/  LOP3.LUT R17, R2.reuse, 0x56, R3.reuse, 0xfe, !PT ;  /* 0x0000005602117812 */ /* 0x140fe400078efe03 */
[----:B------:R-:W-:Y:S01]  /*baae0*/  LOP3.LUT R18, R2, 0x58, R3, 0xfe, !PT ;  /* 0x0000005802127812 */ /* 0x000fe200078efe03 */
[----:B------:R1:W-:Y:S01]  /*baaf0*/  @P4 STG.E.U16 desc[UR8][R20.64], R22 ;  /* 0x0000001614004986 */ /* 0x0003e2000c101508 */
[C---:B------:R-:W-:Y:S01]  /*bab00*/  ISETP.LT.AND P3, PT, R19.reuse, UR20, !P0 ;  /* 0x0000001413007c0c */ /* 0x040fe2000c761270 */
[----:B------:R-:W-:Y:S01]  /*bab10*/  IMAD R19, R19, UR11, RZ ;  /* 0x0000000b13137c24 */ /* 0x000fe2000f8e02ff */
[C---:B------:R-:W-:Y:S01]  /*bab20*/  ISETP.LT.AND P2, PT, R17.reuse, UR21, !P0 ;  /* 0x0000001511007c0c */ /* 0x040fe2000c741270 */
[----:B------:R-:W-:Y:S01]  /*bab30*/  IMAD R17, R17, UR12, RZ ;  /* 0x0000000c11117c24 */ /* 0x000fe2000f8e02ff */
[C---:B------:R-:W-:Y:S01]  /*bab40*/  ISETP.LT.AND P1, PT, R18.reuse, UR16, !P0 ;  /* 0x0000001012007c0c */ /* 0x040fe2000c721270 */
[----:B------:R-:W-:Y:S01]  /*bab50*/  IMAD R23, R18, UR13, RZ ;  /* 0x0000000d12177c24 */ /* 0x000fe2000f8e02ff */
[----:B------:R-:W4:Y:S01]  /*bab60*/  LDL.LU R14, [R1+0x34d8] ;  /* 0x0034d800010e7983 */ /* 0x000f220000300800 */
[----:B------:R-:W0:Y:S01]  /*bab70*/  LDCU UR13, c[0x0][0x39c] ;  /* 0x00007380ff0d77ac */ /* 0x000e220008000800 */
[----:B-1----:R-:W-:-:S02]  /*bab80*/  LEA R20, P6, R19, R0, 0x1 ;  /* 0x0000000013147211 */ /* 0x002fc400078c08ff */
[----:B------:R-:W4:Y:S01]  /*bab90*/  LDL.LU R15, [R1+0x34d4] ;  /* 0x0034d400010f7983 */ /* 0x000f220000300800 */
[----:B------:R-:W-:Y:S01]  /*baba0*/  LEA R18, P4, R17, R0, 0x1 ;  /* 0x0000000011127211 */ /* 0x000fe200078808ff */
[----:B------:R-:W1:Y:S01]  /*babb0*/  LDCU UR16, c[0x0][0x39c] ;  /* 0x00007380ff1077ac */ /* 0x000e620008000800 */
[----:B------:R-:W-:Y:S02]  /*babc0*/  LEA.HI.X.SX32 R21, R19, R16, 0x1, P6 ;  /* 0x0000001013157211 */ /* 0x000fe400030f0eff */
[----:B------:R-:W-:Y:S01]  /*babd0*/  LEA R22, P6, R23, R0, 0x1 ;  /* 0x0000000017167211 */ /* 0x000fe200078c08ff */
[----:B------:R-:W0:Y:S01]  /*babe0*/  LDCU UR11, c[0x0][0x3b8] ;  /* 0x00007700ff0b77ac */ /* 0x000e220008000800 */
[-C--:B------:R-:W-:Y:S02]  /*babf0*/  LEA.HI.X.SX32 R19, R17, R16.reuse, 0x1, P4 ;  /* 0x0000001011137211 */ /* 0x080fe400020f0eff */
[----:B------:R-:W-:Y:S01]  /*bac00*/  LEA.HI.X.SX32 R23, R23, R16, 0x1, P6 ;  /* 0x0000001017177211 */ /* 0x000fe200030f0eff */
[----:B------:R-:W0:Y:S01]  /*bac10*/  LDCU UR12, c[0x0][0x3b8] ;  /* 0x00007700ff0c77ac */ /* 0x000e220008000800 */
[----:B------:R-:W-:Y:S01]  /*bac20*/  PRMT R17, R28, 0x7632, R17 ;  /* 0x000076321c117816 */ /* 0x000fe20000000011 */
[----:B------:R-:W-:Y:S04]  /*bac30*/  @P3 STG.E.U16 desc[UR8][R20.64], R24 ;  /* 0x0000001814003986 */ /* 0x000fe8000c101508 */
[----:B------:R0:W-:Y:S04]  /*bac40*/  @P2 STG.E.U16 desc[UR8][R18.64], R25 ;  /* 0x0000001912002986 */ /* 0x0001e8000c101508 */
[----:B------:R1:W-:Y:S01]  /*bac50*/  @P1 STG.E.U16 desc[UR8][R22.64], R17 ;  /* 0x0000001116001986 */ /* 0x0003e2000c101508 */
[----:B0-----:R-:W-:-:S02]  /*bac60*/  LOP3.LUT R19, R2, 0x5a, R3, 0xfe, !PT ;  /* 0x0000005a02137812 */ /* 0x001fc400078efe03 */
[C-C-:B-1----:R-:W-:Y:S02]  /*bac70*/  LOP3.LUT R17, R2.reuse, 0x5c, R3.reuse, 0xfe, !PT ;  /* 0x0000005c02117812 */ /* 0x142fe400078efe03 */
[C---:B---3--:R-:W-:Y:S01]  /*bac80*/  ISETP.LT.AND P3, PT, R19.reuse, UR14, !P0 ;  /* 0x0000000e13007c0c */ /* 0x048fe2000c761270 */
[----:B------:R-:W-:Y:S01]  /*bac90*/  IMAD R19, R19, UR15, RZ ;  /* 0x0000000f13137c24 */ /* 0x000fe2000f8e02ff */
[----:B------:R-:W-:Y:S01]  /*baca0*/  LOP3.LUT R18, R2, 0x5e, R3, 0xfe, !PT ;  /* 0x0000005e02127812 */ /* 0x000fe200078efe03 */
[----:B------:R-:W0:Y:S01]  /*bacb0*/  LDCU UR14, c[0x0][0x39c] ;  /* 0x00007380ff0e77ac */ /* 0x000e220008000800 */
[C---:B------:R-:W-:Y:S01]  /*bacc0*/  ISETP.LT.AND P2, PT, R17.reuse, UR17, !P0 ;  /* 0x0000001111007c0c */ /* 0x040fe2000c741270 */
[----:B--2---:R-:W-:Y:S01]  /*bacd0*/  IMAD R17, R17, UR4, RZ ;  /* 0x0000000411117c24 */ /* 0x004fe2000f8e02ff */
[-C--:B------:R-:W-:Y:S01]  /*bace0*/  LEA R20, P6, R19, R0.reuse, 0x1 ;  /* 0x0000000013147211 */ /* 0x080fe200078c08ff */
[C---:B------:R-:W-:Y:S01]  /*bacf0*/  IMAD R23, R18.reuse, UR6, RZ ;  /* 0x0000000612177c24 */ /* 0x040fe2000f8e02ff */
[----:B------:R-:W-:Y:S01]  /*bad00*/  ISETP.LT.AND P1, PT, R18, UR18, !P0 ;  /* 0x0000001212007c0c */ /* 0x000fe2000c721270 */
[----:B------:R-:W1:Y:S01]  /*bad10*/  LDCU UR4, c[0x0][0x3b8] ;  /* 0x00007700ff0477ac */ /* 0x000e620008000800 */
[----:B------:R-:W-:-:S02]  /*bad20*/  LEA R18, P4, R17, R0, 0x1 ;  /* 0x0000000011127211 */ /* 0x000fc400078808ff */
[----:B------:R-:W-:Y:S01]  /*bad30*/  PRMT R24, R27, 0x7632, R24 ;  /* 0x000076321b187816 */ /* 0x000fe20000000018 */
[----:B------:R-:W2:Y:S01]  /*bad40*/  LDCU UR15, c[0x0][0x39c] ;  /* 0x00007380ff0f77ac */ /* 0x000ea20008000800 */
[-C--:B------:R-:W-:Y:S01]  /*bad50*/  LEA.HI.X.SX32 R21, R19, R16.reuse, 0x1, P6 ;  /* 0x0000001013157211 */ /* 0x080fe200030f0eff */
[----:B------:R-:W3:Y:S01]  /*bad60*/  LDL.LU R27, [R1+0x10] ;  /* 0x00001000011b7983 */ /* 0x000ee20000300800 */
[----:B------:R-:W-:Y:S01]  /*bad70*/  PRMT R25, R29, 0x7632, R25 ;  /* 0x000076321d197816 */ /* 0x000fe20000000019 */
[----:B------:R-:W0:Y:S01]  /*bad80*/  LDCU UR18, c[0x0][0x39c] ;  /* 0x00007380ff1277ac */ /* 0x000e220008000800 */
[----:B------:R-:W-:Y:S01]  /*bad90*/  LEA.HI.X.SX32 R19, R17, R16, 0x1, P4 ;  /* 0x0000001011137211 */ /* 0x000fe200020f0eff */
[----:B------:R-:W2:Y:S01]  /*bada0*/  LDL.LU R29, [R1+0x14] ;  /* 0x00001400011d7983 */ /* 0x000ea20000300800 */
[----:B------:R-:W0:Y:S03]  /*badb0*/  LDCU UR6, c[0x0][0x3b8] ;  /* 0x00007700ff0677ac */ /* 0x000e260008000800 */
[----:B------:R-:W2:Y:S01]  /*badc0*/  LDL.LU R2, [R1+0x18] ;  /* 0x0000180001027983 */ /* 0x000ea20000300800 */
[----:B------:R-:W0:Y:S03]  /*badd0*/  LDCU UR17, c[0x0][0x39c] ;  /* 0x00007380ff1177ac */ /* 0x000e260008000800 */
[----:B------:R-:W-:Y:S04]  /*bade0*/  @P3 STG.E.U16 desc[UR8][R20.64], R24 ;  /* 0x0000001814003986 */ /* 0x000fe8000c101508 */
[----:B------:R-:W2:Y:S04]  /*badf0*/  LDL.LU R7, [R1+0x1c] ;  /* 0x00001c0001077983 */ /* 0x000ea80000300800 */
[----:B------:R0:W-:Y:S04]  /*bae00*/  @P2 STG.E.U16 desc[UR8][R18.64], R25 ;  /* 0x0000001912002986 */ /* 0x0001e8000c101508 */
[----:B0-----:R-:W2:Y:S01]  /*bae10*/  LDL R25, [R1+0x5c0] ;  /* 0x0005c00001197983 */ /* 0x001ea20000100800 */
[----:B------:R-:W-:-:S04]  /*bae20*/  LEA R22, P6, R23, R0, 0x1 ;  /* 0x0000000017167211 */ /* 0x000fc800078c08ff */
[----:B------:R-:W-:-:S05]  /*bae30*/  LEA.HI.X.SX32 R23, R23, R16, 0x1, P6 ;  /* 0x0000001017177211 */ /* 0x000fca00030f0eff */
[----:B------:R0:W-:Y:S01]  /*bae40*/  @P1 STG.E.U16 desc[UR8][R22.64], R26 ;  /* 0x0000001a16001986 */ /* 0x0001e2000c101508 */
[C-C-:B--2---:R-:W-:Y:S02]  /*bae50*/  LOP3.LUT R19, R25.reuse, 0x60, R3.reuse, 0xfe, !PT ;  /* 0x0000006019137812 */ /* 0x144fe400078efe03 */
[--C-:B------:R-:W-:Y:S02]  /*bae60*/  LOP3.LUT R17, R25, 0x62, R3.reuse, 0xfe, !PT ;  /* 0x0000006219117812 */ /* 0x100fe400078efe03 */
[C---:B------:R-:W-:Y:S01]  /*bae70*/  ISETP.LT.AND P1, PT, R19.reuse, UR19, !P0 ;  /* 0x0000001313007c0c */ /* 0x040fe2000c721270 */
[----:B------:R-:W-:Y:S01]  /*bae80*/  IMAD R19, R19, UR5, RZ ;  /* 0x0000000513137c24 */ /* 0x000fe2000f8e02ff */
[C---:B------:R-:W-:Y:S01]  /*bae90*/  ISETP.LT.AND P3, PT, R17.reuse, UR22, !P0 ;  /* 0x0000001611007c0c */ /* 0x040fe2000c761270 */
[----:B-----5:R-:W-:Y:S01]  /*baea0*/  IMAD R17, R17, UR7, RZ ;  /* 0x0000000711117c24 */ /* 0x020fe2000f8e02ff */
[----:B0-----:R-:W-:Y:S01]  /*baeb0*/  LOP3.LUT R23, R25, 0x64, R3, 0xfe, !PT ;  /* 0x0000006419177812 */ /* 0x001fe200078efe03 */
[----:B------:R-:W0:Y:S01]  /*baec0*/  LDCU UR5, c[0x0][0x3b8] ;  /* 0x00007700ff0577ac */ /* 0x000e220008000800 */
[----:B------:R-:W-:-:S02]  /*baed0*/  LEA R18, P4, R19, R0, 0x1 ;  /* 0x0000000013127211 */ /* 0x000fc400078808ff */
[C---:B------:R-:W-:Y:S01]  /*baee0*/  ISETP.LT.AND P2, PT, R23.reuse, UR13, !P0 ;  /* 0x0000000d17007c0c */ /* 0x040fe2000c741270 */
[----:B----4-:R-:W-:Y:S01]  /*baef0*/  IMAD R23, R23, UR10, RZ ;  /* 0x0000000a17177c24 */ /* 0x010fe2000f8e02ff */
[----:B------:R-:W-:Y:S01]  /*baf00*/  LEA R20, P6, R17, R0, 0x1 ;  /* 0x0000000011147211 */ /* 0x000fe200078c08ff */
[----:B------:R-:W2:Y:S01]  /*baf10*/  LDCU UR13, c[0x0][0x39c] ;  /* 0x00007380ff0d77ac */ /* 0x000ea20008000800 */
[-C--:B------:R-:W-:Y:S02]  /*baf20*/  LEA.HI.X.SX32 R19, R19, R16.reuse, 0x1, P4 ;  /* 0x0000001013137211 */ /* 0x080fe400020f0eff */
[----:B------:R-:W-:Y:S01]  /*baf30*/  LEA.HI.X.SX32 R21, R17, R16, 0x1, P6 ;  /* 0x0000001011157211 */ /* 0x000fe200030f0eff */
[----:B------:R-:W4:Y:S01]  /*baf40*/  LDCU UR7, c[0x0][0x3b8] ;  /* 0x00007700ff0777ac */ /* 0x000f220008000800 */
[----:B------:R-:W-:Y:S02]  /*baf50*/  LEA R22, P4, R23, R0, 0x1 ;  /* 0x0000000017167211 */ /* 0x000fe400078808ff */
[----:B------:R-:W-:Y:S01]  /*baf60*/  LOP3.LUT R17, R25, 0x66, R3, 0xfe, !PT ;  /* 0x0000006619117812 */ /* 0x000fe200078efe03 */
[----:B------:R-:W5:Y:S01]  /*baf70*/  LDCU UR10, c[0x0][0x3b8] ;  /* 0x00007700ff0a77ac */ /* 0x000f620008000800 */
[----:B------:R-:W-:-:S02]  /*baf80*/  LEA.HI.X.SX32 R23, R23, R16, 0x1, P4 ;  /* 0x0000001017177211 */ /* 0x000fc400020f0eff */
[C---:B------:R-:W-:Y:S01]  /*baf90*/  ISETP.LT.AND P6, PT, R17.reuse, UR16, !P0 ;  /* 0x0000001011007c0c */ /* 0x040fe2000c7c1270 */
[----:B------:R-:W-:Y:S01]  /*bafa0*/  IMAD R17, R17, UR11, RZ ;  /* 0x0000000b11117c24 */ /* 0x000fe2000f8e02ff */
[----:B------:R0:W-:Y:S01]  /*bafb0*/  @P1 STG.E.U16 desc[UR8][R18.64], R12 ;  /* 0x0000000c12001986 */ /* 0x0001e2000c101508 */
[----:B------:R-:W-:Y:S01]  /*bafc0*/  LOP3.LUT R24, R25, 0x84, R3, 0xfe, !PT ;  /* 0x0000008419187812 */ /* 0x000fe200078efe03 */
[----:B------:R-:W1:Y:S02]  /*bafd0*/  LDCU UR11, c[0x0][0x39c] ;  /* 0x00007380ff0b77ac */ /* 0x000e640008000800 */
[----:B------:R2:W-:Y:S04]  /*bafe0*/  @P3 STG.E.U16 desc[UR8][R20.64], R13 ;  /* 0x0000000d14003986 */ /* 0x0005e8000c101508 */
[----:B------:R1:W-:Y:S01]  /*baff0*/  @P2 STG.E.U16 desc[UR8][R22.64], R14 ;  /* 0x0000000e16002986 */ /* 0x0003e2000c101508 */
[----:B0-----:R-:W-:-:S02]  /*bb000*/  LEA R18, P2, R17, R0, 0x1 ;  /* 0x0000000011127211 */ /* 0x001fc400078408ff */
[C---:B--2---:R-:W-:Y:S02]  /*bb010*/  LOP3.LUT R20, R25.reuse, 0x68, R3, 0xfe, !PT ;  /* 0x0000006819147812 */ /* 0x044fe400078efe03 */
[----:B-1----:R-:W-:Y:S02]  /*bb020*/  PRMT R23, R14, 0x7632, R23 ;  /* 0x000076320e177816 */ /* 0x002fe40000000017 */
[--C-:B------:R-:W-:Y:S02]  /*bb030*/  LOP3.LUT R14, R25, 0x6a, R3.reuse, 0xfe, !PT ;  /* 0x0000006a190e7812 */ /* 0x100fe400078efe03 */
[----:B------:R-:W-:Y:S01]  /*bb040*/  LEA.HI.X.SX32 R19, R17, R16, 0x1, P2 ;  /* 0x0000001011137211 */ /* 0x000fe200010f0eff */
[C---:B------:R-:W-:Y:S01]  /*bb050*/  IMAD R17, R20.reuse, UR12, RZ ;  /* 0x0000000c14117c24 */ /* 0x040fe2000f8e02ff */
[----:B------:R-:W-:Y:S01]  /*bb060*/  ISETP.LT.AND P4, PT, R20, UR14, !P0 ;  /* 0x0000000e14007c0c */ /* 0x000fe2000c781270 */
[----:B------:R-:W-:Y:S01]  /*bb070*/  IMAD R20, R14, UR4, RZ ;  /* 0x000000040e147c24 */ /* 0x000fe2000f8e02ff */
[----:B------:R-:W-:Y:S01]  /*bb080*/  ISETP.LT.AND P1, PT, R24, UR18, !P0 ;  /* 0x0000001218007c0c */ /* 0x000fe2000c721270 */
[----:B------:R-:W0:Y:S01]  /*bb090*/  LDCU UR18, c[0x0][0x39c] ;  /* 0x00007380ff1277ac */ /* 0x000e220008000800 */
[----:B------:R-:W-:Y:S01]  /*bb0a0*/  ISETP.LT.AND P3, PT, R14, UR15, !P0 ;  /* 0x0000000f0e007c0c */ /* 0x000fe2000c761270 */
[----:B------:R1:W-:Y:S01]  /*bb0b0*/  @P6 STG.E.U16 desc[UR8][R18.64], R15 ;  /* 0x0000000f12006986 */ /* 0x0003e2000c101508 */
[-C--:B------:R-:W-:Y:S01]  /*bb0c0*/  LEA R14, P2, R17, R0.reuse, 0x1 ;  /* 0x00000000110e7211 */ /* 0x080fe200078408ff */
[----:B------:R-:W2:Y:S01]  /*bb0d0*/  LDCU UR12, c[0x0][0x39c] ;  /* 0x00007380ff0c77ac */ /* 0x000ea20008000800 */
[----:B------:R-:W-:Y:S01]  /*bb0e0*/  LOP3.LUT R21, R25, 0x6c, R3, 0xfe, !PT ;  /* 0x0000006c19157812 */ /* 0x000fe200078efe03 */
[----:B------:R-:W2:Y:S01]  /*bb0f0*/  LDL.LU R24, [R1+0x24] ;  /* 0x0000240001187983 */ /* 0x000ea20000300800 */
[----:B------:R-:W-:Y:S01]  /*bb100*/  PRMT R22, R15, 0x7632, R22 ;  /* 0x000076320f167816 */ /* 0x000fe20000000016 */
[----:B------:R-:W0:Y:S01]  /*bb110*/  LDCU UR4, c[0x0][0x3b8] ;  /* 0x00007700ff0477ac */ /* 0x000e220008000800 */
[----:B------:R-:W-:Y:S01]  /*bb120*/  PRMT R12, R12, 0x7632, R12 ;  /* 0x000076320c0c7816 */ /* 0x000fe2000000000c */
[----:B------:R-:W0:Y:S01]  /*bb130*/  LDCU UR14, c[0x0][0x39c] ;  /* 0x00007380ff0e77ac */ /* 0x000e220008000800 */
[----:B-1----:R-:W-:-:S02]  /*bb140*/  LEA R18, P6, R20, R0, 0x1 ;  /* 0x0000000014127211 */ /* 0x002fc400078c08ff */
[-C--:B------:R-:W-:Y:S01]  /*bb150*/  LEA.HI.X.SX32 R15, R17, R16.reuse, 0x1, P2 ;  /* 0x00000010110f7211 */ /* 0x080fe200010f0eff */
[C---:B------:R-:W-:Y:S01]  /*bb160*/  IMAD R17, R21.reuse, UR6, RZ ;  /* 0x0000000615117c24 */ /* 0x040fe2000f8e02ff */
[----:B------:R-:W-:Y:S01]  /*bb170*/  LEA.HI.X.SX32 R19, R20, R16, 0x1, P6 ;  /* 0x0000001014137211 */ /* 0x000fe200030f0eff */
[----:B------:R-:W1:Y:S01]  /*bb180*/  LDCU UR6, c[0x0][0x3b8] ;  /* 0x00007700ff0677ac */ /* 0x000e620008000800 */
[----:B------:R-:W-:Y:S01]  /*bb190*/  ISETP.LT.AND P2, PT, R21, UR17, !P0 ;  /* 0x0000001115007c0c */ /* 0x000fe2000c741270 */
[----:B---3--:R3:W-:Y:S01]  /*bb1a0*/  @P4 STG.E.U16 desc[UR8][R14.64], R27 ;  /* 0x0000001b0e004986 */ /* 0x0087e2000c101508 */
[----:B------:R-:W-:Y:S01]  /*bb1b0*/  LOP3.LUT R20, R25, 0x72, R3, 0xfe, !PT ;  /* 0x0000007219147812 */ /* 0x000fe200078efe03 */
[----:B------:R-:W1:Y:S02]  /*bb1c0*/  LDC R21, c[0x0][0x3b8] ;  /* 0x0000ee00ff157b82 */ /* 0x000e640000000800 */
[----:B------:R0:W-:Y:S01]  /*bb1d0*/  @P3 STG.E.U16 desc[UR8][R18.64], R29 ;  /* 0x0000001d12003986 */ /* 0x0001e2000c101508 */
[----:B---3--:R-:W-:-:S02]  /*bb1e0*/  LEA R14, P3, R17, R0, 0x1 ;  /* 0x00000000110e7211 */ /* 0x008fc400078608ff */
[C-C-:B0-----:R-:W-:Y:S02]  /*bb1f0*/  LOP3.LUT R18, R25.reuse, 0x6e, R3.reuse, 0xfe, !PT ;  /* 0x0000006e19127812 */ /* 0x141fe400078efe03 */
[----:B------:R-:W-:Y:S02]  /*bb200*/  LOP3.LUT R19, R25, 0x70, R3, 0xfe, !PT ;  /* 0x0000007019137812 */ /* 0x000fe400078efe03 */
[----:B------:R-:W-:Y:S01]  /*bb210*/  LEA.HI.X.SX32 R15, R17, R16, 0x1, P3 ;  /* 0x00000010110f7211 */ /* 0x000fe200018f0eff */
[C---:B------:R-:W-:Y:S01]  /*bb220*/  IMAD R17, R18.reuse, UR5, RZ ;  /* 0x0000000512117c24 */ /* 0x040fe2000f8e02ff */
[C---:B------:R-:W-:Y:S01]  /*bb230*/  ISETP.LT.AND P3, PT, R19.reuse, UR18, !P0 ;  /* 0x0000001213007c0c */ /* 0x040fe2000c761270 */
[----:B----4-:R-:W-:Y:S01]  /*bb240*/  IMAD R19, R19, UR7, RZ ;  /* 0x0000000713137c24 */ /* 0x010fe2000f8e02ff */
[----:B------:R-:W-:Y:S01]  /*bb250*/  ISETP.LT.AND P4, PT, R18, UR13, !P0 ;  /* 0x0000000d12007c0c */ /* 0x000fe2000c781270 */
[----:B------:R0:W-:Y:S01]  /*bb260*/  @P2 STG.E.U16 desc[UR8][R14.64], R2 ;  /* 0x000000020e002986 */ /* 0x0001e2000c101508 */
[----:B------:R-:W3:Y:S02]  /*bb270*/  LDCU UR13, c[0x0][0x39c] ;  /* 0x00007380ff0d77ac */ /* 0x000ee40008000800 */
[C---:B------:R-:W-:Y:S01]  /*bb280*/  LEA R18, P6, R19.reuse, R0, 0x1 ;  /* 0x0000000013127211 */ /* 0x040fe200078c08ff */
[----:B------:R-:W4:Y:S03]  /*bb290*/  LDCU UR5, c[0x0][0x3b8] ;  /* 0x00007700ff0577ac */ /* 0x000f260008000800 */
[----:B------:R-:W-:-:S02]  /*bb2a0*/  LEA.HI.X.SX32 R19, R19, R16, 0x1, P6 ;  /* 0x0000001013137211 */ /* 0x000fc400030f0eff */
[----:B------:R-:W-:Y:S01]  /*bb2b0*/  PRMT R13, R13, 0x7632, R13 ;  /* 0x000076320d0d7816 */ /* 0x000fe2000000000d */
[----:B------:R-:W1:Y:S01]  /*bb2c0*/  LDCU UR7, c[0x0][0x3b8] ;  /* 0x00007700ff0777ac */ /* 0x000e620008000800 */
[----:B0-----:R-:W-:-:S04]  /*bb2d0*/  LEA R14, P2, R17, R0, 0x1 ;  /* 0x00000000110e7211 */ /* 0x001fc800078408ff */
[----:B------:R-:W-:Y:S01]  /*bb2e0*/  LEA.HI.X.SX32 R15, R17, R16, 0x1, P2 ;  /* 0x00000010110f7211 */ /* 0x000fe200010f0eff */
[C---:B-----5:R-:W-:Y:S01]  /*bb2f0*/  IMAD R17, R20.reuse, UR10, RZ ;  /* 0x0000000a14117c24 */ /* 0x060fe2000f8e02ff */
[----:B------:R-:W-:Y:S01]  /*bb300*/  ISETP.LT.AND P2, PT, R20, UR11, !P0 ;  /* 0x0000000b14007c0c */ /* 0x000fe2000c741270 */
[----:B------:R-:W0:Y:S01]  /*bb310*/  LDCU UR10, c[0x0][0x39c] ;  /* 0x00007380ff0a77ac */ /* 0x000e220008000800 */
[----:B------:R-:W5:Y:S01]  /*bb320*/  LDC R20, c[0x0][0x3b8] ;  /* 0x0000ee00ff147b82 */ /* 0x000f620000000800 */
[----:B------:R1:W-:Y:S01]  /*bb330*/  @P4 STG.E.U16 desc[UR8][R14.64], R7 ;  /* 0x000000070e004986 */ /* 0x0003e2000c101508 */
[----:B------:R-:W0:Y:S03]  /*bb340*/  LDCU UR11, c[0x0][0x39c] ;  /* 0x00007380ff0b77ac */ /* 0x000e260008000800 */
[----:B------:R3:W-:Y:S01]  /*bb350*/  @P3 STG.E.U16 desc[UR8][R18.64], R12 ;  /* 0x0000000c12003986 */ /* 0x0007e2000c101508 */
[----:B-1----:R-:W-:-:S02]  /*bb360*/  LEA R14, P3, R17, R0, 0x1 ;  /* 0x00000000110e7211 */ /* 0x002fc400078608ff */
[--C-:B---3--:R-:W-:Y:S02]  /*bb370*/  LOP3.LUT R12, R25, 0x74, R3.reuse, 0xfe, !PT ;  /* 0x00000074190c7812 */ /* 0x108fe400078efe03 */
[----:B------:R-:W-:Y:S02]  /*bb380*/  LEA.HI.X.SX32 R15, R17, R16, 0x1, P3 ;  /* 0x00000010110f7211 */ /* 0x000fe400018f0eff */
[C---:B--2---:R-:W-:Y:S01]  /*bb390*/  ISETP.LT.AND P4, PT, R12.reuse, UR12, !P0 ;  /* 0x0000000c0c007c0c */ /* 0x044fe2000c781270 */
[----:B------:R-:W-:Y:S01]  /*bb3a0*/  IMAD R12, R12, UR4, RZ ;  /* 0x000000040c0c7c24 */ /* 0x000fe2000f8e02ff */
[C-C-:B------:R-:W-:Y:S01]  /*bb3b0*/  LOP3.LUT R18, R25.reuse, 0x76, R3.reuse, 0xfe, !PT ;  /* 0x0000007619127812 */ /* 0x140fe200078efe03 */
[----:B------:R1:W-:Y:S01]  /*bb3c0*/  @P2 STG.E.U16 desc[UR8][R14.64], R13 ;  /* 0x0000000d0e002986 */ /* 0x0003e2000c101508 */
[----:B------:R-:W2:Y:S02]  /*bb3d0*/  LDCU UR4, c[0x0][0x3b8] ;  /* 0x00007700ff0477ac */ /* 0x000ea40008000800 */
[C---:B------:R-:W-:Y:S01]  /*bb3e0*/  ISETP.LT.AND P3, PT, R18.reuse, UR14, !P0 ;  /* 0x0000000e12007c0c */ /* 0x040fe2000c761270 */
[----:B------:R-:W-:Y:S01]  /*bb3f0*/  IMAD R17, R18, UR6, RZ ;  /* 0x0000000612117c24 */ /* 0x000fe2000f8e02ff */
[----:B------:R-:W3:Y:S01]  /*bb400*/  LDCU UR12, c[0x0][0x39c] ;  /* 0x00007380ff0c77ac */ /* 0x000ee20008000800 */
[----:B-1----:R-:W-:Y:S01]  /*bb410*/  LEA R14, P2, R12, R0, 0x1 ;  /* 0x000000000c0e7211 */ /* 0x002fe200078408ff */
[----:B------:R-:W1:Y:S01]  /*bb420*/  LDCU UR6, c[0x0][0x3b8] ;  /* 0x00007700ff0677ac */ /* 0x000e620008000800 */
[----:B------:R-:W-:-:S02]  /*bb430*/  LOP3.LUT R13, R25, 0x78, R3, 0xfe, !PT ;  /* 0x00000078190d7812 */ /* 0x000fc400078efe03 */
[----:B------:R-:W-:Y:S02]  /*bb440*/  LEA.HI.X.SX32 R15, R12, R16, 0x1, P2 ;  /* 0x000000100c0f7211 */ /* 0x000fe400010f0eff */
[----:B------:R-:W-:Y:S02]  /*bb450*/  LEA R18, P6, R17, R0, 0x1 ;  /* 0x0000000011127211 */ /* 0x000fe400078c08ff */
[C---:B------:R-:W-:Y:S01]  /*bb460*/  ISETP.LT.AND P2, PT, R13.reuse, UR13, !P0 ;  /* 0x0000000d0d007c0c */ /* 0x040fe2000c741270 */
[----:B----4-:R-:W-:Y:S01]  /*bb470*/  IMAD R13, R13, UR5, RZ ;  /* 0x000000050d0d7c24 */ /* 0x010fe2000f8e02ff */
[----:B------:R-:W-:Y:S01]  /*bb480*/  LEA.HI.X.SX32 R19, R17, R16, 0x1, P6 ;  /* 0x0000001011137211 */ /* 0x000fe200030f0eff */
[----:B------:R4:W-:Y:S01]  /*bb490*/  @P4 STG.E.U16 desc[UR8][R14.64], R23 ;  /* 0x000000170e004986 */ /* 0x0009e2000c101508 */
[----:B------:R-:W1:Y:S02]  /*bb4a0*/  LDCU UR5, c[0x0][0x3b8] ;  /* 0x00007700ff0577ac */ /* 0x000e640008000800 */
[C---:B------:R-:W-:Y:S01]  /*bb4b0*/  LEA R12, P4, R13.reuse, R0, 0x1 ;  /* 0x000000000d0c7211 */ /* 0x040fe200078808ff */
[----:B------:R0:W-:Y:S03]  /*bb4c0*/  @P3 STG.E.U16 desc[UR8][R18.64], R22 ;  /* 0x0000001612003986 */ /* 0x0001e6000c101508 */
[----:B------:R-:W-:-:S02]  /*bb4d0*/  LEA.HI.X.SX32 R13, R13, R16, 0x1, P4 ;  /* 0x000000100d0d7211 */ /* 0x000fc400020f0eff */
[----:B----4-:R-:W-:Y:S01]  /*bb4e0*/  LOP3.LUT R14, R25, 0x7a, R3, 0xfe, !PT ;  /* 0x0000007a190e7812 */ /* 0x010fe200078efe03 */
[----:B------:R-:W4:Y:S01]  /*bb4f0*/  LDL.LU R23, [R1+0x20] ;  /* 0x0000200001177983 */ /* 0x000f220000300800 */
[----:B------:R-:W-:Y:S02]  /*bb500*/  PRMT R15, R27, 0x7632, R15 ;  /* 0x000076321b0f7816 */ /* 0x000fe4000000000f */
[C---:B0-----:R-:W-:Y:S01]  /*bb510*/  ISETP.LT.AND P3, PT, R14.reuse, UR10, !P0 ;  /* 0x0000000a0e007c0c */ /* 0x041fe2000c761270 */
[----:B------:R-:W-:Y:S01]  /*bb520*/  IMAD R14, R14, UR7, RZ ;  /* 0x000000070e0e7c24 */ /* 0x000fe2000f8e02ff */
[----:B------:R-:W0:Y:S01]  /*bb530*/  LDCU UR7, c[0x0][0x39c] ;  /* 0x00007380ff0777ac */ /* 0x000e220008000800 */
[----:B------:R1:W-:Y:S01]  /*bb540*/  @P2 STG.E.U16 desc[UR8][R12.64], R15 ;  /* 0x0000000f0c002986 */ /* 0x0003e2000c101508 */
[----:B------:R-:W-:Y:S01]  /*bb550*/  LOP3.LUT R17, R25, 0x7c, R3, 0xfe, !PT ;  /* 0x0000007c19117812 */ /* 0x000fe200078efe03 */
[----:B------:R-:W2:Y:S01]  /*bb560*/  LDC R19, c[0x0][0x3b8] ;  /* 0x0000ee00ff137b82 */ /* 0x000ea20000000800 */
[----:B------:R-:W0:Y:S01]  /*bb570*/  LDCU UR10, c[0x0][0x39c] ;  /* 0x00007380ff0a77ac */ /* 0x000e220008000800 */
[----:B------:R-:W-:-:S06]  /*bb580*/  PRMT R18, R29, 0x7632, R18 ;  /* 0x000076321d127816 */ /* 0x000fcc0000000012 */
[----:B------:R-:W2:Y:S01]  /*bb590*/  LDC R22, c[0x0][0x3b8] ;  /* 0x0000ee00ff167b82 */ /* 0x000ea20000000800 */
[C---:B-1----:R-:W-:Y:S02]  /*bb5a0*/  LEA R12, P2, R14.reuse, R0, 0x1 ;  /* 0x000000000e0c7211 */ /* 0x042fe400078408ff */
[--C-:B------:R-:W-:Y:S02]  /*bb5b0*/  LOP3.LUT R15, R25, 0x86, R3.reuse, 0xfe, !PT ;  /* 0x00000086190f7812 */ /* 0x100fe400078efe03 */
[----:B------:R-:W-:Y:S01]  /*bb5c0*/  LEA.HI.X.SX32 R13, R14, R16, 0x1, P2 ;  /* 0x000000100e0d7211 */ /* 0x000fe200010f0eff */
[C---:B--2---:R-:W-:Y:S01]  /*bb5d0*/  IMAD R14, R17.reuse, UR4, RZ ;  /* 0x00000004110e7c24 */ /* 0x044fe2000f8e02ff */
[----:B------:R-:W-:Y:S01]  /*bb5e0*/  ISETP.LT.AND P4, PT, R17, UR11, !P0 ;  /* 0x0000000b11007c0c */ /* 0x000fe2000c781270 */
[----:B------:R-:W1:Y:S01]  /*bb5f0*/  LDCU UR4, c[0x0][0x39c] ;  /* 0x00007380ff0477ac */ /* 0x000e620008000800 */
[----:B---3--:R-:W-:Y:S01]  /*bb600*/  ISETP.LT.AND P2, PT, R15, UR12, !P0 ;  /* 0x0000000c0f007c0c */ /* 0x008fe2000c741270 */
[----:B------:R2:W-:Y:S01]  /*bb610*/  @P3 STG.E.U16 desc[UR8][R12.64], R18 ;  /* 0x000000120c003986 */ /* 0x0005e2000c101508 */
[----:B------:R-:W-:-:S02]  /*bb620*/  LOP3.LUT R15, R25, 0x7e, R3, 0xfe, !PT ;  /* 0x0000007e190f7812 */ /* 0x000fc400078efe03 */
[----:B------:R-:W-:Y:S02]  /*bb630*/  PRMT R17, R2, 0x7632, R17 ;  /* 0x0000763202117816 */ /* 0x000fe40000000011 */
[----:B--2---:R-:W-:-:S04]  /*bb640*/  LEA R12, P3, R14, R0, 0x1 ;  /* 0x000000000e0c7211 */ /* 0x004fc800078608ff */
[----:B------:R-:W-:Y:S01]  /*bb650*/  LEA.HI.X.SX32 R13, R14, R16, 0x1, P3 ;  /* 0x000000100e0d7211 */ /* 0x000fe200018f0eff */
[C---:B------:R-:W-:Y:S01]  /*bb660*/  IMAD R14, R15.reuse, UR5, RZ ;  /* 0x000000050f0e7c24 */ /* 0x040fe2000f8e02ff */
[----:B0-----:R-:W-:Y:S01]  /*bb670*/  ISETP.LT.AND P3, PT, R15, UR7, !P0 ;  /* 0x000000070f007c0c */ /* 0x001fe2000c761270 */
[----:B------:R-:W0:Y:S01]  /*bb680*/  LDCU UR5, c[0x0][0x39c] ;  /* 0x00007380ff0577ac */ /* 0x000e220008000800 */
[C-C-:B------:R-:W-:Y:S01]  /*bb690*/  LOP3.LUT R15, R25.reuse, 0x80, R3.reuse, 0xfe, !PT ;  /* 0x00000080190f7812 */ /* 0x140fe200078efe03 */
[----:B------:R2:W-:Y:S01]  /*bb6a0*/  @P4 STG.E.U16 desc[UR8][R12.64], R17 ;  /* 0x000000110c004986 */ /* 0x0005e2000c101508 */
[----:B------:R-:W-:Y:S01]  /*bb6b0*/  LOP3.LUT R18, R25, 0x88, R3, 0xfe, !PT ;  /* 0x0000008819127812 */ /* 0x000fe200078efe03 */
[----:B------:R-:W3:Y:S01]  /*bb6c0*/  LDCU UR7, c[0x0][0x39c] ;  /* 0x00007380ff0777ac */ /* 0x000ee20008000800 */
[C---:B------:R-:W-:Y:S01]  /*bb6d0*/  ISETP.LT.AND P4, PT, R15.reuse, UR10, !P0 ;  /* 0x0000000a0f007c0c */ /* 0x040fe2000c781270 */
[----:B--2---:R-:W-:Y:S01]  /*bb6e0*/  IMAD R17, R15, UR6, RZ ;  /* 0x000000060f117c24 */ /* 0x004fe2000f8e02ff */
[----:B------:R-:W-:Y:S01]  /*bb6f0*/  PRMT R15, R7, 0x7632, R15 ;  /* 0x00007632070f7816 */ /* 0x000fe2000000000f */
[----:B------:R-:W2:Y:S01]  /*bb700*/  LDCU UR6, c[0x0][0x39c] ;  /* 0x00007380ff0677ac */ /* 0x000ea20008000800 */
[----:B------:R-:W2:Y:S04]  /*bb710*/  LDL.LU R7, [R1+0x28] ;  /* 0x0000280001077983 */ /* 0x000ea80000300800 */
[----:B------:R-:W3:Y:S04]  /*bb720*/  LDL.LU R26, [R1+0x2c] ;  /* 0x00002c00011a7983 */ /* 0x000ee80000300800 */
[----:B------:R-:W3:Y:S04]  /*bb730*/  LDL.LU R28, [R1] ;  /* 0x00000000011c7983 */ /* 0x000ee80000300800 */
[----:B------:R-:W3:Y:S04]  /*bb740*/  LDL.LU R27, [R1+0x4] ;  /* 0x00000400011b7983 */ /* 0x000ee80000300800 */
[----:B------:R-:W3:Y:S04]  /*bb750*/  LDL.LU R29, [R1+0x8] ;  /* 0x00000800011d7983 */ /* 0x000ee80000300800 */
[----:B------:R-:W3:Y:S01]  /*bb760*/  LDL.LU R2, [R1+0xc] ;  /* 0x00000c0001027983 */ /* 0x000ee20000300800 */
[----:B------:R-:W-:-:S04]  /*bb770*/  LEA R12, P6, R14, R0, 0x1 ;  /* 0x000000000e0c7211 */ /* 0x000fc800078c08ff */
[----:B------:R-:W-:Y:S02]  /*bb780*/  LEA.HI.X.SX32 R13, R14, R16, 0x1, P6 ;  /* 0x000000100e0d7211 */ /* 0x000fe400030f0eff */
[----:B------:R-:W-:-:S03]  /*bb790*/  LEA R14, P6, R17, R0, 0x1 ;  /* 0x00000000110e7211 */ /* 0x000fc600078c08ff */
[----:B------:R5:W-:Y:S01]  /*bb7a0*/  @P3 STG.E.U16 desc[UR8][R12.64], R15 ;  /* 0x0000000f0c003986 */ /* 0x000be2000c101508 */
[----:B-1----:R-:W-:Y:S01]  /*bb7b0*/  ISETP.LT.AND P3, PT, R18, UR4, !P0 ;  /* 0x0000000412007c0c */ /* 0x002fe2000c761270 */
[----:B------:R-:W1:Y:S01]  /*bb7c0*/  LDCU UR4, c[0x0][0x39c] ;  /* 0x00007380ff0477ac */ /* 0x000e620008000800 */
[----:B-----5:R-:W-:Y:S02]  /*bb7d0*/  IMAD R13, R20, 0x2, R17 ;  /* 0x00000002140d7824 */ /* 0x020fe400078e0211 */
[----:B------:R-:W5:Y:S01]  /*bb7e0*/  LDC R20, c[0x0][0x3b8] ;  /* 0x0000ee00ff147b82 */ /* 0x000f620000000800 */
[----:B------:R-:W-:Y:S01]  /*bb7f0*/  LEA.HI.X.SX32 R15, R17, R16, 0x1, P6 ;  /* 0x00000010110f7211 */ /* 0x000fe200030f0eff */
[----:B------:R-:W-:-:S06]  /*bb800*/  IMAD R17, R21, 0x2, R13 ;  /* 0x0000000215117824 */ /* 0x000fcc00078e020d */
[----:B------:R-:W0:Y:S01]  /*bb810*/  LDC R21, c[0x0][0x3b8] ;  /* 0x0000ee00ff157b82 */ /* 0x000e220000000800 */
[----:B------:R-:W-:Y:S01]  /*bb820*/  LOP3.LUT R18, R25, 0x8c, R3, 0xfe, !PT ;  /* 0x0000008c19127812 */ /* 0x000fe200078efe03 */
[----:B----4-:R4:W-:Y:S01]  /*bb830*/  @P4 STG.E.U16 desc[UR8][R14.64], R23 ;  /* 0x000000170e004986 */ /* 0x0109e2000c101508 */
[----:B------:R-:W-:-:S04]  /*bb840*/  LEA R12, P4, R13, R0, 0x1 ;  /* 0x000000000d0c7211 */ /* 0x000fc800078808ff */
[----:B------:R-:W-:Y:S02]  /*bb850*/  LEA.HI.X.SX32 R13, R13, R16, 0x1, P4 ;  /* 0x000000100d0d7211 */ /* 0x000fe400020f0eff */
[----:B----4-:R-:W-:Y:S02]  /*bb860*/  LOP3.LUT R15, R25, 0x8a, R3, 0xfe, !PT ;  /* 0x0000008a190f7812 */ /* 0x010fe400078efe03 */
[----:B------:R-:W-:Y:S02]  /*bb870*/  LEA R14, P6, R17, R0, 0x1 ;  /* 0x00000000110e7211 */ /* 0x000fe400078c08ff */
[----:B0-----:R-:W-:Y:S01]  /*bb880*/  ISETP.LT.AND P4, PT, R15, UR5, !P0 ;  /* 0x000000050f007c0c */ /* 0x001fe2000c781270 */
[----:B------:R-:W0:Y:S01]  /*bb890*/  LDCU UR5, c[0x0][0x39c] ;  /* 0x00007380ff0577ac */ /* 0x000e220008000800 */
[----:B------:R4:W-:Y:S01]  /*bb8a0*/  @P5 STG.E.U16 desc[UR8][R12.64], R24 ;  /* 0x000000180c005986 */ /* 0x0009e2000c101508 */
[----:B------:R-:W-:Y:S01]  /*bb8b0*/  LEA.HI.X.SX32 R15, R17, R16, 0x1, P6 ;  /* 0x00000010110f7211 */ /* 0x000fe200030f0eff */
[----:B----4-:R-:W-:-:S02]  /*bb8c0*/  IMAD R12, R19, 0x2, R17 ;  /* 0x00000002130c7824 */ /* 0x010fc400078e0211 */
[----:B------:R-:W4:Y:S02]  /*bb8d0*/  LDC R19, c[0x0][0x3b8] ;  /* 0x0000ee00ff137b82 */ /* 0x000f240000000800 */
[----:B-----5:R-:W-:Y:S01]  /*bb8e0*/  IMAD R13, R20, 0x2, R12 ;  /* 0x00000002140d7824 */ /* 0x020fe200078e020c */
[----:B------:R-:W-:-:S05]  /*bb8f0*/  LOP3.LUT R17, R25, 0x8e, R3, 0xfe, !PT ;  /* 0x0000008e19117812 */ /* 0x000fca00078efe03 */
[----:B------:R-:W5:Y:S01]  /*bb900*/  LDC R20, c[0x0][0x3b8] ;  /* 0x0000ee00ff147b82 */ /* 0x000f620000000800 */
[----:B-1----:R-:W-:Y:S01]  /*bb910*/  ISETP.LT.AND P5, PT, R18, UR4, !P0 ;  /* 0x0000000412007c0c */ /* 0x002fe2000c7a1270 */
[----:B------:R-:W1:Y:S01]  /*bb920*/  LDCU UR4, c[0x0][0x39c] ;  /* 0x00007380ff0477ac */ /* 0x000e620008000800 */
[----:B------:R-:W-:Y:S01]  /*bb930*/  LOP3.LUT R18, R25, 0x90, R3, 0xfe, !PT ;  /* 0x0000009019127812 */ /* 0x000fe200078efe03 */
[----:B--2---:R2:W-:Y:S02]  /*bb940*/  @P1 STG.E.U16 desc[UR8][R14.64], R7 ;  /* 0x000000070e001986 */ /* 0x0045e4000c101508 */
[----:B--2---:R-:W-:-:S04]  /*bb950*/  LEA R14, P1, R12, R0, 0x1 ;  /* 0x000000000c0e7211 */ /* 0x004fc800078208ff */
[----:B------:R-:W-:Y:S02]  /*bb960*/  LEA.HI.X.SX32 R15, R12, R16, 0x1, P1 ;  /* 0x000000100c0f7211 */ /* 0x000fe400008f0eff */
[----:B------:R-:W-:Y:S01]  /*bb970*/  ISETP.LT.AND P1, PT, R17, UR6, !P0 ;  /* 0x0000000611007c0c */ /* 0x000fe2000c721270 */
[----:B------:R-:W-:Y:S01]  /*bb980*/  IMAD R17, R21, 0x2, R13 ;  /* 0x0000000215117824 */ /* 0x000fe200078e020d */
[C---:B------:R-:W-:Y:S01]  /*bb990*/  LEA R12, P6, R13.reuse, R0, 0x1 ;  /* 0x000000000d0c7211 */ /* 0x040fe200078c08ff */
[----:B---3--:R2:W-:Y:S01]  /*bb9a0*/  @P2 STG.E.U16 desc[UR8][R14.64], R26 ;  /* 0x0000001a0e002986 */ /* 0x0085e2000c101508 */
[----:B0-----:R-:W-:Y:S01]  /*bb9b0*/  ISETP.LT.AND P2, PT, R18, UR5, !P0 ;  /* 0x0000000512007c0c */ /* 0x001fe2000c741270 */
[----:B------:R-:W0:Y:S01]  /*bb9c0*/  LDCU UR5, c[0x0][0x39c] ;  /* 0x00007380ff0577ac */ /* 0x000e220008000800 */
[----:B------:R-:W3:Y:S01]  /*bb9d0*/  LDC R21, c[0x0][0x3b8] ;  /* 0x0000ee00ff157b82 */ /* 0x000ee20000000800 */
[----:B------:R-:W-:Y:S01]  /*bb9e0*/  LEA.HI.X.SX32 R13, R13, R16, 0x1, P6 ;  /* 0x000000100d0d7211 */ /* 0x000fe200030f0eff */
[----:B------:R-:W0:Y:S01]  /*bb9f0*/  LDCU UR6, c[0x0][0x39c] ;  /* 0x00007380ff0677ac */ /* 0x000e220008000800 */
[----:B--2---:R-:W-:-:S03]  /*bba00*/  LEA R14, P6, R17, R0, 0x1 ;  /* 0x00000000110e7211 */ /* 0x004fc600078c08ff */
[----:B------:R4:W-:Y:S01]  /*bba10*/  @P3 STG.E.U16 desc[UR8][R12.64], R28 ;  /* 0x0000001c0c003986 */ /* 0x0009e2000c101508 */
[----:B------:R-:W-:-:S05]  /*bba20*/  LEA.HI.X.SX32 R15, R17, R16, 0x1, P6 ;  /* 0x00000010110f7211 */ /* 0x000fca00030f0eff */
[----:B------:R2:W-:Y:S01]  /*bba30*/  @P4 STG.E.U16 desc[UR8][R14.64], R27 ;  /* 0x0000001b0e004986 */ /* 0x0005e2000c101508 */
[----:B----4-:R-:W-:Y:S01]  /*bba40*/  IMAD R13, R19, 0x2, R17 ;  /* 0x00000002130d7824 */ /* 0x010fe200078e0211 */
[----:B------:R-:W-:Y:S01]  /*bba50*/  LOP3.LUT R18, R25, 0x92, R3, 0xfe, !PT ;  /* 0x0000009219127812 */ /* 0x000fe200078efe03 */
[----:B------:R-:W4:Y:S02]  /*bba60*/  LDC R19, c[0x0][0x3b8] ;  /* 0x0000ee00ff137b82 */ /* 0x000f240000000800 */
[----:B-----5:R-:W-:Y:S01]  /*bba70*/  IMAD R17, R20, 0x2, R13 ;  /* 0x0000000214117824 */ /* 0x020fe200078e020d */
[----:B------:R-:W-:Y:S02]  /*bba80*/  LEA R12, P4, R13, R0, 0x1 ;  /* 0x000000000d0c7211 */ /* 0x000fe400078808ff */
[----:B--2---:R-:W-:Y:S02]  /*bba90*/  LOP3.LUT R14, R25, 0x94, R3, 0xfe, !PT ;  /* 0x00000094190e7812 */ /* 0x004fe400078efe03 */
[----:B------:R-:W-:Y:S01]  /*bbaa0*/  LEA.HI.X.SX32 R13, R13, R16, 0x1, P4 ;  /* 0x000000100d0d7211 */ /* 0x000fe200020f0eff */
[----:B------:R-:W2:Y:S01]  /*bbab0*/  LDC R20, c[0x0][0x3b8] ;  /* 0x0000ee00ff147b82 */ /* 0x000ea20000000800 */
[----:B0-----:R-:W-:Y:S01]  /*bbac0*/  ISETP.LT.AND P4, PT, R14, UR5, !P0 ;  /* 0x000000050e007c0c */ /* 0x001fe2000c781270 */
[----:B------:R-:W0:Y:S01]  /*bbad0*/  LDCU UR5, c[0x0][0x39c] ;  /* 0x00007380ff0577ac */ /* 0x000e220008000800 */
[----:B------:R-:W-:-:S04]  /*bbae0*/  LEA R14, P6, R17, R0, 0x1 ;  /* 0x00000000110e7211 */ /* 0x000fc800078c08ff */
[----:B------:R-:W-:Y:S01]  /*bbaf0*/  LEA.HI.X.SX32 R15, R17, R16, 0x1, P6 ;  /* 0x00000010110f7211 */ /* 0x000fe200030f0eff */
[----:B---3--:R-:W-:Y:S01]  /*bbb00*/  IMAD R17, R21, 0x2, R17 ;  /* 0x0000000215117824 */ /* 0x008fe200078e0211 */
[----:B------:R-:W-:Y:S02]  /*bbb10*/  PRMT R21, R7, 0x7632, R21 ;  /* 0x0000763207157816 */ /* 0x000fe40000000015 */
[----:B------:R-:W3:Y:S01]  /*bbb20*/  LDL.LU R7, [R1+0x34d0] ;  /* 0x0034d00001077983 */ /* 0x000ee20000300800 */
[----:B-1----:R-:W-:Y:S01]  /*bbb30*/  ISETP.LT.AND P3, PT, R18, UR4, !P0 ;  /* 0x0000000412007c0c */ /* 0x002fe2000c761270 */
[----:B------:R-:W1:Y:S01]  /*bbb40*/  LDCU UR4, c[0x0][0x39c] ;  /* 0x00007380ff0477ac */ /* 0x000e620008000800 */
[----:B------:R-:W-:Y:S01]  /*bbb50*/  LOP3.LUT R18, R25, 0x96, R3, 0xfe, !PT ;  /* 0x0000009619127812 */ /* 0x000fe200078efe03 */
[----:B------:R5:W-:Y:S04]  /*bbb60*/  @P5 STG.E.U16 desc[UR8][R12.64], R29 ;  /* 0x0000001d0c005986 */ /* 0x000be8000c101508 */
[----:B------:R0:W-:Y:S01]  /*bbb70*/  @P1 STG.E.U16 desc[UR8][R14.64], R2 ;  /* 0x000000020e001986 */ /* 0x0001e2000c101508 */
[----:B-----5:R-:W-:-:S02]  /*bbb80*/  LEA R12, P1, R17, R0, 0x1 ;  /* 0x00000000110c7211 */ /* 0x020fc400078208ff */
[----:B-1----:R-:W-:Y:S01]  /*bbb90*/  ISETP.LT.AND P5, PT, R18, UR4, !P0 ;  /* 0x0000000412007c0c */ /* 0x002fe2000c7a1270 */
[----:B------:R-:W1:Y:S01]  /*bbba0*/  LDCU UR4, c[0x0][0x39c] ;  /* 0x00007380ff0477ac */ /* 0x000e620008000800 */
[----:B0-----:R-:W-:Y:S02]  /*bbbb0*/  LOP3.LUT R15, R25, 0x98, R3, 0xfe, !PT ;  /* 0x00000098190f7812 */ /* 0x001fe400078efe03 */
[----:B------:R-:W-:Y:S02]  /*bbbc0*/  LEA.HI.X.SX32 R13, R17, R16, 0x1, P1 ;  /* 0x00000010110d7211 */ /* 0x000fe400008f0eff */
[----:B------:R-:W-:Y:S02]  /*bbbd0*/  PRMT R18, R23, 0x7632, R18 ;  /* 0x0000763217127816 */ /* 0x000fe40000000012 */
[----:B------:R-:W-:Y:S01]  /*bbbe0*/  ISETP.LT.AND P6, PT, R15, UR6, !P0 ;  /* 0x000000060f007c0c */ /* 0x000fe2000c7c1270 */
[----:B----4-:R-:W-:Y:S01]  /*bbbf0*/  IMAD R15, R19, 0x2, R17 ;  /* 0x00000002130f7824 */ /* 0x010fe200078e0211 */
[----:B------:R-:W-:Y:S01]  /*bbc00*/  LOP3.LUT R14, R25, 0x9a, R3, 0xfe, !PT ;  /* 0x0000009a190e7812 */ /* 0x000fe200078efe03 */
[----:B------:R0:W-:Y:S01]  /*bbc10*/  @P2 STG.E.U16 desc[UR8][R12.64], R18 ;  /* 0x000000120c002986 */ /* 0x0001e2000c101508 */
[----:B------:R-:W4:Y:S01]  /*bbc20*/  LDC R23, c[0x0][0x3b8] ;  /* 0x0000ee00ff177b82 */ /* 0x000f220000000800 */
[----:B------:R-:W5:Y:S01]  /*bbc30*/  LDCU UR6, c[0x0][0x39c] ;  /* 0x00007380ff0677ac */ /* 0x000f620008000800 */
[----:B------:R-:W-:-:S02]  /*bbc40*/  ISETP.LT.AND P1, PT, R14, UR5, !P0 ;  /* 0x000000050e007c0c */ /* 0x000fc4000c721270 */
[----:B------:R-:W-:Y:S01]  /*bbc50*/  LOP3.LUT R14, R25, 0x9c, R3, 0xfe, !PT ;  /* 0x0000009c190e7812 */ /* 0x000fe200078efe03 */
[----:B------:R-:W4:Y:S01]  /*bbc60*/  LDCU UR5, c[0x0][0x39c] ;  /* 0x00007380ff0577ac */ /* 0x000f220008000800 */
[----:B0-----:R-:W-:-:S04]  /*bbc70*/  LEA R12, P2, R15, R0, 0x1 ;  /* 0x000000000f0c7211 */ /* 0x001fc800078408ff */
[----:B------:R-:W-:Y:S02]  /*bbc80*/  LEA.HI.X.SX32 R13, R15, R16, 0x1, P2 ;  /* 0x000000100f0d7211 */ /* 0x000fe400010f0eff */
[----:B-1----:R-:W-:Y:S01]  /*bbc90*/  ISETP.LT.AND P2, PT, R14, UR4, !P0 ;  /* 0x000000040e007c0c */ /* 0x002fe2000c741270 */
[----:B--2---:R-:W-:Y:S01]  /*bbca0*/  IMAD R15, R20, 0x2, R15 ;  /* 0x00000002140f7824 */ /* 0x004fe200078e020f */
[----:B------:R-:W-:Y:S01]  /*bbcb0*/  PRMT R14, R24, 0x7632, R14 ;  /* 0x00007632180e7816 */ /* 0x000fe2000000000e */
[----:B------:R-:W0:Y:S01]  /*bbcc0*/  LDCU UR4, c[0x0][0x39c] ;  /* 0x00007380ff0477ac */ /* 0x000e220008000800 */
[----:B------:R-:W1:Y:S01]  /*bbcd0*/  LDC R24, c[0x0][0x3b8] ;  /* 0x0000ee00ff187b82 */ /* 0x000e620000000800 */
[----:B------:R-:W-:Y:S02]  /*bbce0*/  IMAD R17, R22, 0x2, R15 ;  /* 0x0000000216117824 */ /* 0x000fe400078e020f */
[----:B------:R2:W-:Y:S05]  /*bbcf0*/  @P3 STG.E.U16 desc[UR8][R12.64], R14 ;  /* 0x0000000e0c003986 */ /* 0x0005ea000c101508 */
[----:B------:R-:W5:Y:S01]  /*bbd00*/  LDC R22, c[0x0][0x3b8] ;  /* 0x0000ee00ff167b82 */ /* 0x000f620000000800 */
[----:B--2---:R-:W-:-:S04]  /*bbd10*/  LEA R12, P3, R15, R0, 0x1 ;  /* 0x000000000f0c7211 */ /* 0x004fc800078608ff */
[----:B------:R-:W-:Y:S02]  /*bbd20*/  LEA.HI.X.SX32 R13, R15, R16, 0x1, P3 ;  /* 0x000000100f0d7211 */ /* 0x000fe400018f0eff */
[C---:B------:R-:W-:Y:S02]  /*bbd30*/  LEA R14, P3, R17.reuse, R0, 0x1 ;  /* 0x00000000110e7211 */ /* 0x040fe400078608ff */
[----:B------:R-:W-:Y:S01]  /*bbd40*/  PRMT R20, R26, 0x7632, R20 ;  /* 0x000076321a147816 */ /* 0x000fe20000000014 */
[----:B------:R4:W-:Y:S01]  /*bbd50*/  @P4 STG.E.U16 desc[UR8][R12.64], R21 ;  /* 0x000000150c004986 */ /* 0x0009e2000c101508 */
[----:B------:R-:W-:Y:S02]  /*bbd60*/  LEA.HI.X.SX32 R15, R17, R16, 0x1, P3 ;  /* 0x00000010110f7211 */ /* 0x000fe400018f0eff */
[----:B------:R-:W-:-:S03]  /*bbd70*/  LOP3.LUT R18, R25, 0xa0, R3, 0xfe, !PT ;  /* 0x000000a019127812 */ /* 0x000fc600078efe03 */
[----:B------:R1:W-:Y:S01]  /*bbd80*/  @P5 STG.E.U16 desc[UR8][R14.64], R20 ;  /* 0x000000140e005986 */ /* 0x0003e2000c101508 */
[----:B----4-:R-:W-:Y:S01]  /*bbd90*/  IMAD R13, R23, 0x2, R17 ;  /* 0x00000002170d7824 */ /* 0x010fe200078e0211 */
[----:B0-----:R-:W-:Y:S01]  /*bbda0*/  ISETP.LT.AND P4, PT, R18, UR4, !P0 ;  /* 0x0000000412007c0c */ /* 0x001fe2000c781270 */
[----:B------:R-:W0:Y:S03]  /*bbdb0*/  LDC R23, c[0x0][0x3b8] ;  /* 0x0000ee00ff177b82 */ /* 0x000e260000000800 */
[C---:B------:R-:W-:Y:S01]  /*bbdc0*/  LEA R12, P5, R13.reuse, R0, 0x1 ;  /* 0x000000000d0c7211 */ /* 0x040fe200078a08ff */
[----:B-1----:R-:W-:Y:S01]  /*bbdd0*/  IMAD R15, R24, 0x2, R13 ;  /* 0x00000002180f7824 */ /* 0x002fe200078e020d */
[----:B------:R-:W-:Y:S01]  /*bbde0*/  PRMT R18, R28, 0x7632, R18 ;  /* 0x000076321c127816 */ /* 0x000fe20000000012 */
[----:B------:R-:W1:Y:S02]  /*bbdf0*/  LDCU UR4, c[0x0][0x39c] ;  /* 0x00007380ff0477ac */ /* 0x000e640008000800 */
[----:B------:R-:W2:Y:S01]  /*bbe00*/  LDC R20, c[0x0][0x3b8] ;  /* 0x0000ee00ff147b82 */ /* 0x000ea20000000800 */
[----:B------:R-:W-:Y:S01]  /*bbe10*/  LEA.HI.X.SX32 R13, R13, R16, 0x1, P5 ;  /* 0x000000100d0d7211 */ /* 0x000fe200028f0eff */
[----:B------:R-:W4:Y:S01]  /*bbe20*/  LDL R28, [R1+0x30] ;  /* 0x00003000011c7983 */ /* 0x000f220000100800 */
[----:B------:R-:W-:-:S02]  /*bbe30*/  LOP3.LUT R17, R25, 0xa2, R3, 0xfe, !PT ;  /* 0x000000a219117812 */ /* 0x000fc400078efe03 */
[----:B------:R-:W-:Y:S01]  /*bbe40*/  LEA R14, P5, R15, R0, 0x1 ;  /* 0x000000000f0e7211 */ /* 0x000fe200078a08ff */
[----:B------:R1:W-:Y:S01]  /*bbe50*/  @P6 STG.E.U16 desc[UR8][R12.64], R18 ;  /* 0x000000120c006986 */ /* 0x0003e2000c101508 */
[----:B-----5:R-:W-:Y:S01]  /*bbe60*/  ISETP.LT.AND P6, PT, R17, UR6, !P0 ;  /* 0x0000000611007c0c */ /* 0x020fe2000c7c1270 */
[----:B------:R-:W-:Y:S01]  /*bbe70*/  IMAD R17, R22, 0x2, R15 ;  /* 0x0000000216117824 */ /* 0x000fe200078e020f */
[----:B------:R-:W-:Y:S01]  /*bbe80*/  LEA.HI.X.SX32 R15, R15, R16, 0x1, P5 ;  /* 0x000000100f0f7211 */ /* 0x000fe200028f0eff */
[----:B------:R-:W5:Y:S01]  /*bbe90*/  LDC R21, c[0x0][0x3b8] ;  /* 0x0000ee00ff157b82 */ /* 0x000f620000000800 */
[----:B------:R-:W-:Y:S01]  /*bbea0*/  LOP3.LUT R19, R25, 0x9e, R3, 0xfe, !PT ;  /* 0x0000009e19137812 */ /* 0x000fe200078efe03 */
[----:B------:R-:W0:Y:S01]  /*bbeb0*/  LDCU UR6, c[0x0][0x39c] ;  /* 0x00007380ff0677ac */ /* 0x000e220008000800 */
[----:B-1----:R-:W-:-:S05]  /*bbec0*/  PRMT R13, R27, 0x7632, R13 ;  /* 0x000076321b0d7816 */ /* 0x002fca000000000d */
[----:B------:R-:W1:Y:S01]  /*bbed0*/  LDC R22, c[0x0][0x3b8] ;  /* 0x0000ee00ff167b82 */ /* 0x000e620000000800 */
[----:B------:R-:W-:Y:S02]  /*bbee0*/  LEA R12, P5, R17, R0, 0x1 ;  /* 0x00000000110c7211 */ /* 0x000fe400078a08ff */
[----:B------:R-:W-:Y:S01]  /*bbef0*/  ISETP.LT.AND P3, PT, R19, UR5, !P0 ;  /* 0x0000000513007c0c */ /* 0x000fe2000c761270 */
[----:B------:R0:W-:Y:S01]  /*bbf00*/  @P1 STG.E.U16 desc[UR8][R14.64], R13 ;  /* 0x0000000d0e001986 */ /* 0x0001e2000c101508 */
[----:B------:R-:W-:Y:S01]  /*bbf10*/  PRMT R19, R29, 0x7632, R19 ;  /* 0x000076321d137816 */ /* 0x000fe20000000013 */
[----:B------:R-:W1:Y:S01]  /*bbf20*/  LDCU UR5, c[0x0][0x39c] ;  /* 0x00007380ff0577ac */ /* 0x000e620008000800 */
[----:B------:R-:W-:Y:S01]  /*bbf30*/  PRMT R18, R2, 0x7632, R18 ;  /* 0x0000763202127816 */ /* 0x000fe20000000012 */
[----:B------:R-:W3:Y:S01]  /*bbf40*/  LDC R27, c[0x0][0x3b8] ;  /* 0x0000ee00ff1b7b82 */ /* 0x000ee20000000800 */
[----:B------:R-:W4:Y:S04]  /*bbf50*/  LDL R29, [R1+0x34] ;  /* 0x00003400011d7983 */ /* 0x000f280000100800 */
[----:B------:R-:W4:Y:S01]  /*bbf60*/  LDL R2, [R1+0x38] ;  /* 0x0000380001027983 */ /* 0x000f220000100800 */
[----:B0-----:R-:W-:Y:S01]  /*bbf70*/  LEA.HI.X.SX32 R13, R17, R16, 0x1, P5 ;  /* 0x00000010110d7211 */ /* 0x001fe200028f0eff */
[----:B--2---:R-:W-:Y:S01]  /*bbf80*/  IMAD R15, R20, 0x2, R17 ;  /* 0x00000002140f7824 */ /* 0x004fe200078e0211 */
[----:B------:R-:W-:Y:S01]  /*bbf90*/  LOP3.LUT R14, R25, 0xa4, R3, 0xfe, !PT ;  /* 0x000000a4190e7812 */ /* 0x000fe200078efe03 */
[----:B------:R-:W0:Y:S02]  /*bbfa0*/  LDC R20, c[0x0][0x3b8] ;  /* 0x0000ee00ff147b82 */ /* 0x000e240000000800 */
[----:B------:R2:W-:Y:S01]  /*bbfb0*/  @P2 STG.E.U16 desc[UR8][R12.64], R19 ;  /* 0x000000130c002986 */ /* 0x0005e2000c101508 */
[----:B------:R-:W-:Y:S01]  /*bbfc0*/  ISETP.LT.AND P1, PT, R14, UR4, !P0 ;  /* 0x000000040e007c0c */ /* 0x000fe2000c721270 */
[----:B------:R-:W5:Y:S01]  /*bbfd0*/  LDCU UR4, c[0x0][0x39c] ;  /* 0x00007380ff0477ac */ /* 0x000f620008000800 */
[----:B------:R-:W-:-:S03]  /*bbfe0*/  LEA R14, P2, R15, R0, 0x1 ;  /* 0x000000000f0e7211 */ /* 0x000fc600078408ff */
[----:B--2---:R-:W2:Y:S01]  /*bbff0*/  LDC R19, c[0x0][0x3b8] ;  /* 0x0000ee00ff137b82 */ /* 0x004ea20000000800 */
[----:B------:R-:W-:Y:S01]  /*bc000*/  IMAD R13, R23, 0x2, R15 ;  /* 0x00000002170d7824 */ /* 0x000fe200078e020f */
[----:B------:R-:W-:Y:S02]  /*bc010*/  LEA.HI.X.SX32 R15, R15, R16, 0x1, P2 ;  /* 0x000000100f0f7211 */ /* 0x000fe400010f0eff */
[C-C-:B------:R-:W-:Y:S02]  /*bc020*/  LOP3.LUT R12, R25.reuse, 0xa6, R3.reuse, 0xfe, !PT ;  /* 0x000000a6190c7812 */ /* 0x140fe400078efe03 */
[----:B------:R-:W-:Y:S01]  /*bc030*/  LOP3.LUT R17, R25, 0xa8, R3, 0xfe, !PT ;  /* 0x000000a819117812 */ /* 0x000fe200078efe03 */
[----:B------:R5:W-:Y:S01]  /*bc040*/  @P3 STG.E.U16 desc[UR8][R14.64], R18 ;  /* 0x000000120e003986 */ /* 0x000be2000c101508 */
[----:B-1----:R-:W-:Y:S01]  /*bc050*/  ISETP.LT.AND P2, PT, R12, UR5, !P0 ;  /* 0x000000050c007c0c */ /* 0x002fe2000c741270 */
[----:B------:R-:W1:Y:S01]  /*bc060*/  LDCU UR5, c[0x0][0x39c] ;  /* 0x00007380ff0577ac */ /* 0x000e620008000800 */
[----:B------:R-:W-:-:S02]  /*bc070*/  LEA R12, P5, R13, R0, 0x1 ;  /* 0x000000000d0c7211 */ /* 0x000fc400078a08ff */
[----:B------:R-:W-:Y:S01]  /*bc080*/  ISETP.LT.AND P3, PT, R17, UR6, !P0 ;  /* 0x0000000611007c0c */ /* 0x000fe2000c761270 */
[----:B-----5:R-:W-:Y:S01]  /*bc090*/  IMAD R17, R21, 0x2, R13 ;  /* 0x0000000215117824 */ /* 0x020fe200078e020d */
[----:B------:R-:W5:Y:S01]  /*bc0a0*/  LDCU UR6, c[0x0][0x39c] ;  /* 0x00007380ff0677ac */ /* 0x000f620008000800 */
[----:B------:R-:W0:Y:S01]  /*bc0b0*/  LDC R21, c[0x0][0x3b8] ;  /* 0x0000ee00ff157b82 */ /* 0x000e220000000800 */
[----:B------:R-:W-:Y:S02]  /*bc0c0*/  LEA.HI.X.SX32 R13, R13, R16, 0x1, P5 ;  /* 0x000000100d0d7211 */ /* 0x000fe400028f0eff */
[----:B------:R-:W-:Y:S02]  /*bc0d0*/  LOP3.LUT R18, R25, 0xaa, R3, 0xfe, !PT ;  /* 0x000000aa19127812 */ /* 0x000fe400078efe03 */
[C---:B------:R-:W-:Y:S01]  /*bc0e0*/  LEA R14, P5, R17.reuse, R0, 0x1 ;  /* 0x00000000110e7211 */ /* 0x040fe200078a08ff */
[----:B------:R2:W-:Y:S01]  /*bc0f0*/  @P4 STG.E.U16 desc[UR8][R12.64], R4 ;  /* 0x000000040c004986 */ /* 0x0005e2000c101508 */
[----:B------:R-:W-:Y:S01]  /*bc100*/  ISETP.LT.AND P4, PT, R18, UR4, !P0 ;  /* 0x0000000412007c0c */ /* 0x000fe2000c781270 */
[----:B------:R-:W0:Y:S01]  /*bc110*/  LDCU UR4, c[0x0][0x39c] ;  /* 0x00007380ff0477ac */ /* 0x000e220008000800 */
[----:B------:R-:W-:Y:S01]  /*bc120*/  LEA.HI.X.SX32 R15, R17, R16, 0x1, P5 ;  /* 0x00000010110f7211 */ /* 0x000fe200028f0eff */
[----:B--2---:R-:W-:-:S04]  /*bc130*/  IMAD R13, R19, 0x2, R17 ;  /* 0x00000002130d7824 */ /* 0x004fc800078e0211 */
[----:B------:R2:W-:Y:S01]  /*bc140*/  @P6 STG.E.U16 desc[UR8][R14.64], R5 ;  /* 0x000000050e006986 */ /* 0x0005e2000c101508 */
[----:B------:R-:W3:Y:S01]  /*bc150*/  LDC R19, c[0x0][0x3b8] ;  /* 0x0000ee00ff137b82 */ /* 0x000ee20000000800 */
[----:B------:R-:W-:Y:S01]  /*bc160*/  IMAD R17, R22, 0x2, R13 ;  /* 0x0000000216117824 */ /* 0x000fe200078e020d */
[----:B------:R-:W-:-:S06]  /*bc170*/  LEA R12, P5, R13, R0, 0x1 ;  /* 0x000000000d0c7211 */ /* 0x000fcc00078a08ff */
[----:B------:R-:W3:Y:S01]  /*bc180*/  LDC R22, c[0x0][0x3b8] ;  /* 0x0000ee00ff167b82 */ /* 0x000ee20000000800 */
[----:B------:R-:W-:Y:S02]  /*bc190*/  LEA.HI.X.SX32 R13, R13, R16, 0x1, P5 ;  /* 0x000000100d0d7211 */ /* 0x000fe400028f0eff */
[--C-:B--2---:R-:W-:Y:S02]  /*bc1a0*/  LOP3.LUT R15, R25, 0xac, R3.reuse, 0xfe, !PT ;  /* 0x000000ac190f7812 */ /* 0x104fe400078efe03 */
[----:B------:R-:W-:Y:S02]  /*bc1b0*/  LEA R14, P6, R17, R0, 0x1 ;  /* 0x00000000110e7211 */ /* 0x000fe400078c08ff */
[----:B-1----:R-:W-:Y:S01]  /*bc1c0*/  ISETP.LT.AND P5, PT, R15, UR5, !P0 ;  /* 0x000000050f007c0c */ /* 0x002fe2000c7a1270 */
[----:B------:R1:W-:Y:S01]  /*bc1d0*/  @P1 STG.E.U16 desc[UR8][R12.64], R6 ;  /* 0x000000060c001986 */ /* 0x0003e2000c101508 */
[----:B------:R-:W-:Y:S01]  /*bc1e0*/  LEA.HI.X.SX32 R15, R17, R16, 0x1, P6 ;  /* 0x00000010110f7211 */ /* 0x000fe200030f0eff */
[----:B------:R-:W2:Y:S01]  /*bc1f0*/  LDCU UR5, c[0x0][0x39c] ;  /* 0x00007380ff0577ac */ /* 0x000ea20008000800 */
[----:B-1----:R-:W-:Y:S01]  /*bc200*/  LOP3.LUT R13, R25, 0xb0, R3, 0xfe, !PT ;  /* 0x000000b0190d7812 */ /* 0x002fe200078efe03 */
[----:B0-----:R-:W-:Y:S01]  /*bc210*/  IMAD R12, R21, 0x2, R17 ;  /* 0x00000002150c7824 */ /* 0x001fe200078e0211 */
[C-C-:B------:R-:W-:Y:S01]  /*bc220*/  LOP3.LUT R18, R25.reuse, 0xae, R3.reuse, 0xfe, !PT ;  /* 0x000000ae19127812 */ /* 0x140fe200078efe03 */
[----:B------:R-:W0:Y:S03]  /*bc230*/  LDC R21, c[0x0][0x3b8] ;  /* 0x0000ee00ff157b82 */ /* 0x000e260000000800 */
[----:B-----5:R-:W-:Y:S01]  /*bc240*/  ISETP.LT.AND P1, PT, R18, UR6, !P0 ;  /* 0x0000000612007c0c */ /* 0x020fe2000c721270 */
[----:B------:R-:W1:Y:S01]  /*bc250*/  LDCU UR6, c[0x0][0x39c] ;  /* 0x00007380ff0677ac */ /* 0x000e620008000800 */
[----:B------:R-:W-:-:S02]  /*bc260*/  LOP3.LUT R18, R25, 0xb2, R3, 0xfe, !PT ;  /* 0x000000b219127812 */ /* 0x000fc400078efe03 */
[----:B------:R-:W-:-:S04]  /*bc270*/  PRMT R5, R4, 0x7632, R5 ;  /* 0x0000763204057816 */ /* 0x000fc80000000005 */
[----:B------:R-:W-:Y:S01]  /*bc280*/  PRMT R6, R5, 0x7632, R6 ;  /* 0x0000763205067816 */ /* 0x000fe20000000006 */
[----:B---3--:R3:W-:Y:S01]  /*bc290*/  @P2 STG.E.U16 desc[UR8][R14.64], R7 ;  /* 0x000000070e002986 */ /* 0x0087e2000c101508 */
[----:B------:R-:W-:Y:S01]  /*bc2a0*/  ISETP.LT.AND P2, PT, R13, UR4, !P0 ;  /* 0x000000040d007c0c */ /* 0x000fe2000c741270 */
[----:B------:R-:W-:Y:S01]  /*bc2b0*/  IMAD R13, R20, 0x2, R12 ;  /* 0x00000002140d7824 */ /* 0x000fe200078e020c */
[----:B------:R-:W5:Y:S01]  /*bc2c0*/  LDCU UR4, c[0x0][0x39c] ;  /* 0x00007380ff0477ac */ /* 0x000f620008000800 */
[----:B------:R-:W0:Y:S02]  /*bc2d0*/  LDC R20, c[0x0][0x3b8] ;  /* 0x0000ee00ff147b82 */ /* 0x000e240000000800 */
[----:B------:R-:W-:Y:S01]  /*bc2e0*/  IMAD R17, R22, 0x2, R13 ;  /* 0x0000000216117824 */ /* 0x000fe200078e020d */
[----:B---3--:R-:W-:-:S04]  /*bc2f0*/  LEA R14, P6, R12, R0, 0x1 ;  /* 0x000000000c0e7211 */ /* 0x008fc800078c08ff */
[----:B------:R-:W-:Y:S02]  /*bc300*/  LEA.HI.X.SX32 R15, R12, R16, 0x1, P6 ;  /* 0x000000100c0f7211 */ /* 0x000fe400030f0eff */
[----:B------:R-:W-:-:S03]  /*bc310*/  LEA R12, P6, R13, R0, 0x1 ;  /* 0x000000000d0c7211 */ /* 0x000fc600078c08ff */
[----:B------:R3:W-:Y:S01]  /*bc320*/  @P3 STG.E.U16 desc[UR8][R14.64], R8 ;  /* 0x000000080e003986 */ /* 0x0007e2000c101508 */
[----:B------:R-:W-:-:S05]  /*bc330*/  LEA.HI.X.SX32 R13, R13, R16, 0x1, P6 ;  /* 0x000000100d0d7211 */ /* 0x000fca00030f0eff */
[----:B------:R1:W-:Y:S01]  /*bc340*/  @P4 STG.E.U16 desc[UR8][R12.64], R9 ;  /* 0x000000090c004986 */ /* 0x0003e2000c101508 */
[----:B---3--:R-:W-:-:S04]  /*bc350*/  LEA R14, P6, R17, R0, 0x1 ;  /* 0x00000000110e7211 */ /* 0x008fc800078c08ff */
[----:B------:R-:W-:Y:S02]  /*bc360*/  LEA.HI.X.SX32 R15, R17, R16, 0x1, P6 ;  /* 0x00000010110f7211 */ /* 0x000fe400030f0eff */
[----:B-1----:R-:W-:Y:S01]  /*bc370*/  LOP3.LUT R12, R25, 0xb6, R3, 0xfe, !PT ;  /* 0x000000b6190c7812 */ /* 0x002fe200078efe03 */
[----:B------:R-:W-:Y:S02]  /*bc380*/  IMAD R13, R19, 0x2, R17 ;  /* 0x00000002130d7824 */ /* 0x000fe400078e0211 */
[----:B------:R1:W-:Y:S01]  /*bc390*/  @P5 STG.E.U16 desc[UR8][R14.64], R10 ;  /* 0x0000000a0e005986 */ /* 0x0003e2000c101508 */
[----:B-----5:R-:W-:Y:S01]  /*bc3a0*/  ISETP.LT.AND P6, PT, R12, UR4, !P0 ;  /* 0x000000040c007c0c */ /* 0x020fe2000c7c1270 */
[----:B------:R-:W3:Y:S01]  /*bc3b0*/  LDC R19, c[0x0][0x3b8] ;  /* 0x0000ee00ff137b82 */ /* 0x000ee20000000800 */
[----:B------:R-:W-:Y:S01]  /*bc3c0*/  LEA R12, P5, R13, R0, 0x1 ;  /* 0x000000000d0c7211 */ /* 0x000fe200078a08ff */
[----:B0-----:R-:W-:Y:S01]  /*bc3d0*/  IMAD R17, R20, 0x2, R13 ;  /* 0x0000000214117824 */ /* 0x001fe200078e020d */
[----:B--2---:R-:W-:Y:S01]  /*bc3e0*/  ISETP.LT.AND P3, PT, R18, UR5, !P0 ;  /* 0x0000000512007c0c */ /* 0x004fe2000c761270 */
[----:B------:R-:W0:Y:S01]  /*bc3f0*/  LDCU UR4, c[0x0][0x39c] ;  /* 0x00007380ff0477ac */ /* 0x000e220008000800 */
[----:B------:R-:W-:-:S02]  /*bc400*/  LOP3.LUT R18, R25, 0xb4, R3, 0xfe, !PT ;  /* 0x000000b419127812 */ /* 0x000fc400078efe03 */
[----:B------:R-:W-:Y:S01]  /*bc410*/  LEA.HI.X.SX32 R13, R13, R16, 0x1, P5 ;  /* 0x000000100d0d7211 */ /* 0x000fe200028f0eff */
[----:B------:R-:W2:Y:S01]  /*bc420*/  LDC R20, c[0x0][0x3b8] ;  /* 0x0000ee00ff147b82 */ /* 0x000ea20000000800 */
[----:B------:R-:W-:Y:S01]  /*bc430*/  ISETP.LT.AND P4, PT, R18, UR6, !P0 ;  /* 0x0000000612007c0c */ /* 0x000fe2000c781270 */
[----:B------:R-:W5:Y:S01]  /*bc440*/  LDCU UR6, c[0x0][0x39c] ;  /* 0x00007380ff0677ac */ /* 0x000f620008000800 */
[----:B-1----:R-:W-:Y:S01]  /*bc450*/  LEA R14, P5, R17, R0, 0x1 ;  /* 0x00000000110e7211 */ /* 0x002fe200078a08ff */
[----:B------:R-:W-:Y:S01]  /*bc460*/  IMAD R4, R21, 0x2, R17 ;  /* 0x0000000215047824 */ /* 0x000fe200078e0211 */
[----:B------:R-:W1:Y:S02]  /*bc470*/  LDCU UR5, c[0x0][0x39c] ;  /* 0x00007380ff0577ac */ /* 0x000e640008000800 */
[----:B------:R-:W-:Y:S01]  /*bc480*/  LEA.HI.X.SX32 R15, R17, R16, 0x1, P5 ;  /* 0x00000010110f7211 */ /* 0x000fe200028f0eff */
[----:B------:R0:W-:Y:S01]  /*bc490*/  @P1 STG.E.U16 desc[UR8][R12.64], R11 ;  /* 0x0000000b0c001986 */ /* 0x0001e2000c101508 */
[C-C-:B------:R-:W-:Y:S01]  /*bc4a0*/  LOP3.LUT R18, R25.reuse, 0xb8, R3.reuse, 0xfe, !PT ;  /* 0x000000b819127812 */ /* 0x140fe200078efe03 */
[----:B------:R-:W4:Y:S02]  /*bc4b0*/  LDC R17, c[0x0][0x3b8] ;  /* 0x0000ee00ff117b82 */ /* 0x000f240000000800 */
[----:B------:R1:W-:Y:S01]  /*bc4c0*/  @P2 STG.E.U16 desc[UR8][R14.64], R5 ;  /* 0x000000050e002986 */ /* 0x0003e2000c101508 */
[----:B0-----:R-:W-:-:S05]  /*bc4d0*/  LOP3.LUT R13, R25, 0xba, R3, 0xfe, !PT ;  /* 0x000000ba190d7812 */ /* 0x001fca00078efe03 */
[----:B-1----:R-:W0:Y:S01]  /*bc4e0*/  LDC R15, c[0x0][0x3b8] ;  /* 0x0000ee00ff0f7b82 */ /* 0x002e220000000800 */
[C---:B------:R-:W-:Y:S02]  /*bc4f0*/  LEA R12, P5, R4.reuse, R0, 0x1 ;  /* 0x00000000040c7211 */ /* 0x040fe400078a08ff */
[----:B------:R-:W-:Y:S02]  /*bc500*/  LOP3.LUT R14, R25, 0xbc, R3, 0xfe, !PT ;  /* 0x000000bc190e7812 */ /* 0x000fe400078efe03 */
[----:B------:R-:W-:Y:S01]  /*bc510*/  ISETP.LT.AND P2, PT, R13, UR4, !P0 ;  /* 0x000000040d007c0c */ /* 0x000fe2000c741270 */
[----:B------:R-:W1:Y:S01]  /*bc520*/  LDCU UR4, c[0x0][0x39c] ;  /* 0x00007380ff0477ac */ /* 0x000e620008000800 */
[----:B------:R-:W-:Y:S01]  /*bc530*/  LEA.HI.X.SX32 R13, R4, R16, 0x1, P5 ;  /* 0x00000010040d7211 */ /* 0x000fe200028f0eff */
[----:B---3--:R-:W-:Y:S01]  /*bc540*/  IMAD R5, R19, 0x2, R4 ;  /* 0x0000000213057824 */ /* 0x008fe200078e0204 */
[----:B-----5:R-:W-:Y:S01]  /*bc550*/  ISETP.LT.AND P5, PT, R14, UR6, !P0 ;  /* 0x000000060e007c0c */ /* 0x020fe2000c7a1270 */
[----:B------:R-:W3:Y:S01]  /*bc560*/  LDCU UR6, c[0x0][0x39c] ;  /* 0x00007380ff0677ac */ /* 0x000ee20008000800 */
[----:B------:R-:W5:Y:S01]  /*bc570*/  LDC R14, c[0x0][0x3b8] ;  /* 0x0000ee00ff0e7b82 */ /* 0x000f620000000800 */
[----:B------:R2:W-:Y:S01]  /*bc580*/  @P3 STG.E.U16 desc[UR8][R12.64], R6 ;  /* 0x000000060c003986 */ /* 0x0005e2000c101508 */
[----:B------:R-:W-:-:S02]  /*bc590*/  LEA R4, P3, R5, R0, 0x1 ;  /* 0x0000000005047211 */ /* 0x000fc400078608ff */
[----:B------:R-:W-:Y:S01]  /*bc5a0*/  ISETP.LT.AND P1, PT, R18, UR5, !P0 ;  /* 0x0000000512007c0c */ /* 0x000fe2000c721270 */
[----:B------:R-:W0:Y:S01]  /*bc5b0*/  LDCU UR5, c[0x0][0x39c] ;  /* 0x00007380ff0577ac */ /* 0x000e220008000800 */
[----:B------:R-:W-:Y:S01]  /*bc5c0*/  PRMT R9, R6, 0x7632, R9 ;  /* 0x0000763206097816 */ /* 0x000fe20000000009 */
[----:B--2---:R-:W-:Y:S01]  /*bc5d0*/  IMAD R12, R20, 0x2, R5 ;  /* 0x00000002140c7824 */ /* 0x004fe200078e0205 */
[----:B------:R-:W-:-:S04]  /*bc5e0*/  LEA.HI.X.SX32 R5, R5, R16, 0x1, P3 ;  /* 0x0000001005057211 */ /* 0x000fc800018f0eff */
[C---:B------:R-:W-:Y:S02]  /*bc5f0*/  LEA R6, P3, R12.reuse, R0, 0x1 ;  /* 0x000000000c067211 */ /* 0x040fe400078608ff */
[----:B------:R-:W-:Y:S02]  /*bc600*/  PRMT R8, R7, 0x7632, R8 ;  /* 0x0000763207087816 */ /* 0x000fe40000000008 */
[----:B------:R-:W-:Y:S02]  /*bc610*/  LOP3.LUT R13, R25, 0xbe, R3, 0xfe, !PT ;  /* 0x000000be190d7812 */ /* 0x000fe400078efe03 */
[----:B------:R-:W-:Y:S01]  /*bc620*/  LEA.HI.X.SX32 R7, R12, R16, 0x1, P3 ;  /* 0x000000100c077211 */ /* 0x000fe200018f0eff */
[----:B0-----:R-:W-:Y:S01]  /*bc630*/  IMAD R12, R15, 0x2, R12 ;  /* 0x000000020f0c7824 */ /* 0x001fe200078e020c */
[----:B-1----:R-:W-:Y:S01]  /*bc640*/  ISETP.LT.AND P3, PT, R13, UR4, !P0 ;  /* 0x000000040d007c0c */ /* 0x002fe2000c761270 */
[----:B------:R0:W-:Y:S01]  /*bc650*/  @P4 STG.E.U16 desc[UR8][R4.64], R9 ;  /* 0x0000000904004986 */ /* 0x0001e2000c101508 */
[----:B------:R-:W1:Y:S01]  /*bc660*/  LDC R13, c[0x0][0x3b8] ;  /* 0x0000ee00ff0d7b82 */ /* 0x000e620000000800 */
[----:B------:R-:W2:Y:S02]  /*bc670*/  LDCU UR4, c[0x0][0x39c] ;  /* 0x00007380ff0477ac */ /* 0x000ea40008000800 */
[----:B------:R3:W-:Y:S05]  /*bc680*/  @P6 STG.E.U16 desc[UR8][R6.64], R8 ;  /* 0x0000000806006986 */ /* 0x0007ea000c101508 */
[----:B------:R-:W1:Y:S01]  /*bc690*/  LDC R15, c[0x0][0x3b8] ;  /* 0x0000ee00ff0f7b82 */ /* 0x000e620000000800 */
[----:B0-----:R-:W-:-:S02]  /*bc6a0*/  LEA R4, P4, R12, R0, 0x1 ;  /* 0x000000000c047211 */ /* 0x001fc400078808ff */
[----:B---3--:R-:W-:Y:S02]  /*bc6b0*/  LOP3.LUT R6, R25, 0xc0, R3, 0xfe, !PT ;  /* 0x000000c019067812 */ /* 0x008fe400078efe03 */
[----:B------:R-:W-:Y:S02]  /*bc6c0*/  LEA.HI.X.SX32 R5, R12, R16, 0x1, P4 ;  /* 0x000000100c057211 */ /* 0x000fe400020f0eff */
[----:B------:R-:W-:Y:S01]  /*bc6d0*/  ISETP.LT.AND P4, PT, R6, UR5, !P0 ;  /* 0x0000000506007c0c */ /* 0x000fe2000c781270 */
[----:B-----5:R-:W-:Y:S01]  /*bc6e0*/  IMAD R6, R14, 0x2, R12 ;  /* 0x000000020e067824 */ /* 0x020fe200078e020c */
[----:B------:R-:W-:Y:S01]  /*bc6f0*/  PRMT R7, R8, 0x7632, R7 ;  /* 0x0000763208077816 */ /* 0x000fe20000000007 */
[----:B------:R-:W0:Y:S01]  /*bc700*/  LDC R12, c[0x0][0x3b8] ;  /* 0x0000ee00ff0c7b82 */ /* 0x000e220000000800 */
[----:B------:R-:W-:Y:S01]  /*bc710*/  PRMT R9, R9, 0x7632, R9 ;  /* 0x0000763209097816 */ /* 0x000fe20000000009 */
[----:B------:R-:W-:Y:S01]  /*bc720*/  STL [R1+0x34cc], R0 ;  /* 0x0034cc0001007387 */ /* 0x000fe20000100800 */
[----:B------:R-:W-:Y:S01]  /*bc730*/  PRMT R10, R10, 0x7632, R10 ;  /* 0x000076320a0a7816 */ /* 0x000fe2000000000a */
[----:B------:R-:W3:Y:S02]  /*bc740*/  LDCU UR5, c[0x0][0x39c] ;  /* 0x00007380ff0577ac */ /* 0x000ee40008000800 */
[----:B------:R5:W-:Y:S01]  /*bc750*/  @P1 STG.E.U16 desc[UR8][R4.64], R7 ;  /* 0x0000000704001986 */ /* 0x000be2000c101508 */
[----:B------:R-:W-:-:S02]  /*bc760*/  LOP3.LUT R8, R25, 0xc2, R3, 0xfe, !PT ;  /* 0x000000c219087812 */ /* 0x000fc400078efe03 */
[----:B-----5:R-:W-:Y:S01]  /*bc770*/  LEA R4, P1, R6, R0, 0x1 ;  /* 0x0000000006047211 */ /* 0x020fe200078208ff */
[----:B----4-:R-:W-:-:S03]  /*bc780*/  IMAD R7, R17, 0x2, R6 ;  /* 0x0000000211077824 */ /* 0x010fc600078e0206 */
[----:B------:R-:W-:Y:S02]  /*bc790*/  LEA.HI.X.SX32 R5, R6, R16, 0x1, P1 ;  /* 0x0000001006057211 */ /* 0x000fe400008f0eff */
[----:B--2---:R-:W-:Y:S01]  /*bc7a0*/  ISETP.LT.AND P1, PT, R8, UR4, !P0 ;  /* 0x0000000408007c0c */ /* 0x004fe2000c721270 */
[----:B------:R-:W2:Y:S01]  /*bc7b0*/  LDCU UR4, c[0x0][0x39c] ;  /* 0x00007380ff0477ac */ /* 0x000ea20008000800 */
[----:B------:R-:W-:Y:S01]  /*bc7c0*/  LOP3.LUT R8, R25, 0xc4, R3, 0xfe, !PT ;  /* 0x000000c419087812 */ /* 0x000fe200078efe03 */
[----:B------:R1:W-:Y:S01]  /*bc7d0*/  @P2 STG.E.U16 desc[UR8][R4.64], R9 ;  /* 0x0000000904002986 */ /* 0x0003e2000c101508 */
[----:B------:R-:W-:Y:S02]  /*bc7e0*/  LEA R6, P6, R7, R0, 0x1 ;  /* 0x0000000007067211 */ /* 0x000fe400078c08ff */
[----:B------:R-:W-:Y:S01]  /*bc7f0*/  ISETP.LT.AND P2, PT, R8, UR6, !P0 ;  /* 0x0000000608007c0c */ /* 0x000fe2000c741270 */
[----:B------:R-:W4:Y:S01]  /*bc800*/  LDCU UR6, c[0x0][0x39c] ;  /* 0x00007380ff0677ac */ /* 0x000f220008000800 */
[----:B-1----:R-:W-:Y:S01]  /*bc810*/  IMAD R5, R13, 0x2, R7 ;  /* 0x000000020d057824 */ /* 0x002fe200078e0207 */
[----:B------:R-:W-:-:S03]  /*bc820*/  LEA.HI.X.SX32 R7, R7, R16, 0x1, P6 ;  /* 0x0000001007077211 */ /* 0x000fc600030f0eff */
[----:B------:R-:W-:Y:S01]  /*bc830*/  IMAD R8, R15, 0x2, R5 ;  /* 0x000000020f087824 */ /* 0x000fe200078e0205 */
[----:B------:R-:W-:-:S03]  /*bc840*/  LEA R4, P6, R5, R0, 0x1 ;  /* 0x0000000005047211 */ /* 0x000fc600078c08ff */
[----:B0-----:R-:W-:Y:S01]  /*bc850*/  IMAD R9, R12, 0x2, R8 ;  /* 0x000000020c097824 */ /* 0x001fe200078e0208 */
[----:B------:R-:W-:Y:S01]  /*bc860*/  PRMT R11, R11, 0x7632, R11 ;  /* 0x000076320b0b7816 */ /* 0x000fe2000000000b */
[----:B------:R0:W-:Y:S01]  /*bc870*/  @P5 STG.E.U16 desc[UR8][R6.64], R10 ;  /* 0x0000000a06005986 */ /* 0x0001e2000c101508 */
[----:B------:R-:W-:Y:S01]  /*bc880*/  LEA.HI.X.SX32 R5, R5, R16, 0x1, P6 ;  /* 0x0000001005057211 */ /* 0x000fe200030f0eff */
[----:B------:R-:W-:-:S04]  /*bc890*/  IMAD R27, R27, 0x2, R9 ;  /* 0x000000021b1b7824 */ /* 0x000fc800078e0209 */
[----:B------:R1:W-:Y:S01]  /*bc8a0*/  @P3 STG.E.U16 desc[UR8][R4.64], R11 ;  /* 0x0000000b04003986 */ /* 0x0003e2000c101508 */
[----:B0-----:R-:W-:-:S04]  /*bc8b0*/  LEA R6, P5, R8, R0, 0x1 ;  /* 0x0000000008067211 */ /* 0x001fc800078a08ff */
[----:B------:R-:W-:Y:S02]  /*bc8c0*/  LEA.HI.X.SX32 R7, R8, R16, 0x1, P5 ;  /* 0x0000001008077211 */ /* 0x000fe400028f0eff */
[-C--:B------:R-:W-:Y:S02]  /*bc8d0*/  LEA R8, P5, R9, R0.reuse, 0x1 ;  /* 0x0000000009087211 */ /* 0x080fe400078a08ff */
[----:B-1----:R-:W-:Y:S02]  /*bc8e0*/  LEA R4, P3, R27, R0, 0x1 ;  /* 0x000000001b047211 */ /* 0x002fe400078608ff */
[----:B------:R-:W5:Y:S01]  /*bc8f0*/  LDL.LU R0, [R1+0x5c0] ;  /* 0x0005c00001007983 */ /* 0x000f620000300800 */
[----:B------:R-:W-:-:S03]  /*bc900*/  LEA.HI.X.SX32 R9, R9, R16, 0x1, P5 ;  /* 0x0000001009097211 */ /* 0x000fc600028f0eff */
[----:B------:R-:W-:Y:S01]  /*bc910*/  @P4 STG.E.U16 desc[UR8][R6.64], R28 ;  /* 0x0000001c06004986 */ /* 0x000fe2000c101508 */
[----:B------:R-:W-:-:S03]  /*bc920*/  LEA.HI.X.SX32 R5, R27, R16, 0x1, P3 ;  /* 0x000000101b057211 */ /* 0x000fc600018f0eff */
[----:B------:R5:W-:Y:S04]  /*bc930*/  @P1 STG.E.U16 desc[UR8][R8.64], R29 ;  /* 0x0000001d08001986 */ /* 0x000be8000c101508 */
[----:B------:R0:W-:Y:S01]  /*bc940*/  @P2 STG.E.U16 desc[UR8][R4.64], R2 ;  /* 0x0000000204002986 */ /* 0x0001e2000c101508 */
[C-C-:B-----5:R-:W-:Y:S02]  /*bc950*/  LOP3.LUT R9, R0.reuse, 0xe2, R3.reuse, 0xfe, !PT ;  /* 0x000000e200097812 */ /* 0x160fe400078efe03 */
[C-C-:B------:R-:W-:Y:S02]  /*bc960*/  LOP3.LUT R7, R0.reuse, 0xe4, R3.reuse, 0xfe, !PT ;  /* 0x000000e400077812 */ /* 0x140fe400078efe03 */
[C-C-:B------:R-:W-:Y:S01]  /*bc970*/  LOP3.LUT R11, R0.reuse, 0xe6, R3.reuse, 0xfe, !PT ;  /* 0x000000e6000b7812 */ /* 0x140fe200078efe03 */
[----:B------:R1:W-:Y:S01]  /*bc980*/  STL [R1+0x34c4], R9 ;  /* 0x0034c40901007387 */ /* 0x0003e20000100800 */
[----:B0-----:R-:W-:-:S03]  /*bc990*/  LOP3.LUT R2, R0, 0xf8, R3, 0xfe, !PT ;  /* 0x000000f800027812 */ /* 0x001fc600078efe03 */
[----:B------:R0:W-:Y:S01]  /*bc9a0*/  STL [R1+0x34c8], R7 ;  /* 0x0034c80701007387 */ /* 0x0001e20000100800 */
[----:B-1----:R-:W-:-:S03]  /*bc9b0*/  LOP3.LUT R9, R0, 0xf4, R3, 0xfe, !PT ;  /* 0x000000f400097812 */ /* 0x002fc600078efe03 */
[----:B------:R-:W-:Y:S01]  /*bc9c0*/  STL [R1+0x34c0], R11 ;  /* 0x0034c00b01007387 */ /* 0x000fe20000100800 */
[----:B0-----:R-:W-:-:S03]  /*bc9d0*/  LOP3.LUT R7, R0, 0xf6, R3, 0xfe, !PT ;  /* 0x000000f600077812 */ /* 0x001fc600078efe03 */
[----:B------:R0:W-:Y:S04]  /*bc9e0*/  STL [R1], R9 ;  /* 0x0000000901007387 */ /* 0x0001e80000100800 */
[----:B------:R1:W-:Y:S04]  /*bc9f0*/  STL [R1+0x4], R7 ;  /* 0x0000040701007387 */ /* 0x0003e80000100800 */
[----:B------:R5:W-:Y:S01]  /*bca00*/  STL [R1+0x8], R2 ;  /* 0x0000080201007387 */ /* 0x000be20000100800 */
[C-C-:B0-----:R-:W-:Y:S02]  /*bca10*/  LOP3.LUT R9, R0.reuse, 0xfa, R3.reuse, 0xfe, !PT ;  /* 0x000000fa00097812 */ /* 0x141fe400078efe03 */
[----:B-1----:R-:W-:-:S03]  /*bca20*/  LOP3.LUT R7, R0, 0xfc, R3, 0xfe, !PT ;  /* 0x000000fc00077812 */ /* 0x002fc600078efe03 */
[----:B------:R0:W-:Y:S01]  /*bca30*/  STL [R1+0xc], R9 ;  /* 0x00000c0901007387 */ /* 0x0001e20000100800 */
[----:B-----5:R-:W-:-:S03]  /*bca40*/  LOP3.LUT R2, R0, 0xfe, R3, 0xfe, !PT ;  /* 0x000000fe00027812 */ /* 0x020fc600078efe03 */
        /* <DEDUP_REMOVED lines=219> */
[C-C-:B-1----:R-:W-:Y:S02]  /*bd800*/  LOP3.LUT R7, R0.reuse, 0x1da, R3.reuse, 0xfe, !PT ;  /* 0x000001da00077812 */ /* 0x142fe400078efe03 */
[C-C-:B-----5:R-:W-:Y:S01]  /*bd810*/  LOP3.LUT R2, R0.reuse, 0x1dc, R3.reuse, 0xfe, !PT ;  /* 0x000001dc00027812 */ /* 0x160fe200078efe03 */
[----:B------:R0:W-:Y:S04]  /*bd820*/  STL [R1+0x2ec], R9 ;  /* 0x0002ec0901007387 */ /* 0x0001e80000100800 */
[----:B------:R1:W-:Y:S01]  /*bd830*/  STL [R1+0x34bc], R2 ;  /* 0x0034bc0201007387 */ /* 0x0003e20000100800 */
[----:B------:R-:W-:-:S03]  /*bd840*/  LOP3.LUT R11, R0, 0x1e0, R3, 0xfe, !PT ;  /* 0x000001e0000b7812 */ /* 0x000fc600078efe03 */
[----:B------:R5:W-:Y:S01]  /*bd850*/  STL [R1+0x2f0], R7 ;  /* 0x0002f00701007387 */ /* 0x000be20000100800 */
[----:B0-----:R-:W-:-:S03]  /*bd860*/  LOP3.LUT R9, R0, 0x1e2, R3, 0xfe, !PT ;  /* 0x000001e200097812 */ /* 0x001fc600078efe03 */
[----:B-1----:R-:W4:Y:S01]  /*bd870*/  LDL.LU R2, [R1+0x3c] ;  /* 0x00003c0001027983 */ /* 0x002f220000300800 */
[----:B-----5:R-:W-:-:S05]  /*bd880*/  LOP3.LUT R7, R0, 0x1de, R3, 0xfe, !PT ;  /* 0x000001de00077812 */ /* 0x020fca00078efe03 */
[----:B------:R0:W-:Y:S04]  /*bd890*/  STL [R1+0x2f8], R7 ;  /* 0x0002f80701007387 */ /* 0x0001e80000100800 */
[----:B------:R1:W-:Y:S01]  /*bd8a0*/  STL [R1+0x2fc], R11 ;  /* 0x0002fc0b01007387 */ /* 0x0003e20000100800 */
[----:B0-----:R-:W-:-:S03]  /*bd8b0*/  LOP3.LUT R7, R0, 0x1e4, R3, 0xfe, !PT ;  /* 0x000001e400077812 */ /* 0x001fc600078efe03 */
[----:B------:R0:W-:Y:S01]  /*bd8c0*/  STL [R1+0x300], R9 ;  /* 0x0003000901007387 */ /* 0x0001e20000100800 */
[----:B-1----:R-:W-:-:S03]  /*bd8d0*/  LOP3.LUT R11, R0, 0x1e6, R3, 0xfe, !PT ;  /* 0x000001e6000b7812 */ /* 0x002fc600078efe03 */
[----:B------:R1:W-:Y:S04]  /*bd8e0*/  STL [R1+0x304], R7 ;  /* 0x0003040701007387 */ /* 0x0003e80000100800 */
[----:B------:R5:W-:Y:S01]  /*bd8f0*/  STL [R1+0x308], R11 ;  /* 0x0003080b01007387 */ /* 0x000be20000100800 */
[C-C-:B0-----:R-:W-:Y:S02]  /*bd900*/  LOP3.LUT R9, R0.reuse, 0x1e8, R3.reuse, 0xfe, !PT ;  /* 0x000001e800097812 */ /* 0x141fe400078efe03 */
[----:B-1----:R-:W-:-:S03]  /*bd910*/  LOP3.LUT R7, R0, 0x1ea, R3, 0xfe, !PT ;  /* 0x000001ea00077812 */ /* 0x002fc600078efe03 */
[----:B------:R0:W-:Y:S01]  /*bd920*/  STL [R1+0x30c], R9 ;  /* 0x00030c0901007387 */ /* 0x0001e20000100800 */
[----:B-----5:R-:W-:-:S03]  /*bd930*/  LOP3.LUT R11, R0, 0x1ec, R3, 0xfe, !PT ;  /* 0x000001ec000b7812 */ /* 0x020fc600078efe03 */
[----:B------:R1:W-:Y:S01]  /*bd940*/  STL [R1+0x310], R7 ;  /* 0x0003100701007387 */ /* 0x0003e20000100800 */
[----:B0-----:R-:W-:-:S03]  /*bd950*/  LOP3.LUT R9, R0, 0x1ee, R3, 0xfe, !PT ;  /* 0x000001ee00097812 */ /* 0x001fc600078efe03 */
[----:B-1----:R-:W5:Y:S04]  /*bd960*/  LDL.LU R7, [R1+0x60] ;  /* 0x0000600001077983 */ /* 0x002f680000300800 */
[----:B------:R0:W-:Y:S04]  /*bd970*/  STL [R1+0x314], R11 ;  /* 0x0003140b01007387 */ /* 0x0001e80000100800 */
[----:B------:R1:W-:Y:S01]  /*bd980*/  STL [R1+0x318], R9 ;  /* 0x0003180901007387 */ /* 0x0003e20000100800 */
[C-C-:B0-----:R-:W-:Y:S02]  /*bd990*/  LOP3.LUT R11, R0.reuse, 0x1f0, R3.reuse, 0xfe, !PT ;  /* 0x000001f0000b7812 */ /* 0x141fe400078efe03 */
[----:B-1----:R-:W-:-:S03]  /*bd9a0*/  LOP3.LUT R9, R0, 0x1f2, R3, 0xfe, !PT ;  /* 0x000001f200097812 */ /* 0x002fc600078efe03 */
[----:B------:R0:W-:Y:S04]  /*bd9b0*/  STL [R1+0x31c], R11 ;  /* 0x00031c0b01007387 */ /* 0x0001e80000100800 */
[----:B------:R1:W-:Y:S01]  /*bd9c0*/  STL [R1+0x320], R9 ;  /* 0x0003200901007387 */ /* 0x0003e20000100800 */
[C-C-:B0-----:R-:W-:Y:S02]  /*bd9d0*/  LOP3.LUT R11, R0.reuse, 0x1f4, R3.reuse, 0xfe, !PT ;  /* 0x000001f4000b7812 */ /* 0x141fe400078efe03 */
[----:B-1----:R-:W-:-:S03]  /*bd9e0*/  LOP3.LUT R9, R0, 0x1f6, R3, 0xfe, !PT ;  /* 0x000001f600097812 */ /* 0x002fc600078efe03 */
[----:B------:R0:W-:Y:S01]  /*bd9f0*/  STL [R1+0x324], R11 ;  /* 0x0003240b01007387 */ /* 0x0001e20000100800 */
[C-C-:B------:R-:W-:Y:S02]  /*bda00*/  LOP3.LUT R26, R0.reuse, 0x1fe, R3.reuse, 0xfe, !PT ;  /* 0x000001fe001a7812 */ /* 0x140fe400078efe03 */
[C-C-:B------:R-:W-:Y:S01]  /*bda10*/  LOP3.LUT R28, R0.reuse, 0xc6, R3.reuse, 0xfe, !PT ;  /* 0x000000c6001c7812 */ /* 0x140fe200078efe03 */
[----:B------:R-:W-:Y:S01]  /*bda20*/  STL [R1+0x328], R9 ;  /* 0x0003280901007387 */ /* 0x000fe20000100800 */
[C-C-:B------:R-:W-:Y:S02]  /*bda30*/  LOP3.LUT R14, R0.reuse, 0xc8, R3.reuse, 0xfe, !PT ;  /* 0x000000c8000e7812 */ /* 0x140fe400078efe03 */
[C-C-:B0-----:R-:W-:Y:S02]  /*bda40*/  LOP3.LUT R11, R0.reuse, 0x1f8, R3.reuse, 0xfe, !PT ;  /* 0x000001f8000b7812 */ /* 0x141fe400078efe03 */
[C-C-:B------:R-:W-:Y:S02]  /*bda50*/  LOP3.LUT R15, R0.reuse, 0xca, R3.reuse, 0xfe, !PT ;  /* 0x000000ca000f7812 */ /* 0x140fe400078efe03 */
[C-C-:B------:R-:W-:Y:S01]  /*bda60*/  LOP3.LUT R25, R0.reuse, 0xcc, R3.reuse, 0xfe, !PT ;  /* 0x000000cc00197812 */ /* 0x140fe200078efe03 */
[----:B------:R0:W-:Y:S01]  /*bda70*/  STL [R1+0x32c], R11 ;  /* 0x00032c0b01007387 */ /* 0x0001e20000100800 */
[----:B------:R-:W-:-:S02]  /*bda80*/  LOP3.LUT R18, R0, 0xce, R3, 0xfe, !PT ;  /* 0x000000ce00127812 */ /* 0x000fc400078efe03 */
[C-C-:B------:R-:W-:Y:S02]  /*bda90*/  LOP3.LUT R19, R0.reuse, 0xd0, R3.reuse, 0xfe, !PT ;  /* 0x000000d000137812 */ /* 0x140fe400078efe03 */
[C-C-:B------:R-:W-:Y:S02]  /*bdaa0*/  LOP3.LUT R24, R0.reuse, 0xd2, R3.reuse, 0xfe, !PT ;  /* 0x000000d200187812 */ /* 0x140fe400078efe03 */
[C-C-:B------:R-:W-:Y:S02]  /*bdab0*/  LOP3.LUT R22, R0.reuse, 0xd4, R3.reuse, 0xfe, !PT ;  /* 0x000000d400167812 */ /* 0x140fe400078efe03 */
[C-C-:B------:R-:W-:Y:S01]  /*bdac0*/  LOP3.LUT R20, R0.reuse, 0xd6, R3.reuse, 0xfe, !PT ;  /* 0x000000d600147812 */ /* 0x140fe200078efe03 */
[----:B0-----:R-:W0:Y:S01]  /*bdad0*/  LDC R11, c[0x0][0x3b8] ;  /* 0x0000ee00ff0b7b82 */ /* 0x001e220000000800 */
[C-C-:B------:R-:W-:Y:S02]  /*bdae0*/  LOP3.LUT R6, R0.reuse, 0xd8, R3.reuse, 0xfe, !PT ;  /* 0x000000d800067812 */ /* 0x140fe400078efe03 */
[----:B------:R-:W-:-:S02]  /*bdaf0*/  LOP3.LUT R5, R0, 0xda, R3, 0xfe, !PT ;  /* 0x000000da00057812 */ /* 0x000fc400078efe03 */
[C-C-:B------:R-:W-:Y:S02]  /*bdb00*/  LOP3.LUT R12, R0.reuse, 0xdc, R3.reuse, 0xfe, !PT ;  /* 0x000000dc000c7812 */ /* 0x140fe400078efe03 */
[C-C-:B------:R-:W-:Y:S02]  /*bdb10*/  LOP3.LUT R4, R0.reuse, 0xde, R3.reuse, 0xfe, !PT ;  /* 0x000000de00047812 */ /* 0x140fe400078efe03 */
[C-C-:B------:R-:W-:Y:S02]  /*bdb20*/  LOP3.LUT R8, R0.reuse, 0xe0, R3.reuse, 0xfe, !PT ;  /* 0x000000e000087812 */ /* 0x140fe400078efe03 */
[C-C-:B------:R-:W-:Y:S02]  /*bdb30*/  LOP3.LUT R13, R0.reuse, 0xe8, R3.reuse, 0xfe, !PT ;  /* 0x000000e8000d7812 */ /* 0x140fe400078efe03 */
[C-C-:B------:R-:W-:Y:S02]  /*bdb40*/  LOP3.LUT R10, R0.reuse, 0xea, R3.reuse, 0xfe, !PT ;  /* 0x000000ea000a7812 */ /* 0x140fe400078efe03 */
[----:B------:R-:W-:-:S02]  /*bdb50*/  LOP3.LUT R17, R0, 0xec, R3, 0xfe, !PT ;  /* 0x000000ec00117812 */ /* 0x000fc400078efe03 */
[C-C-:B------:R-:W-:Y:S02]  /*bdb60*/  LOP3.LUT R21, R0.reuse, 0xee, R3.reuse, 0xfe, !PT ;  /* 0x000000ee00157812 */ /* 0x140fe400078efe03 */
[C-C-:B------:R-:W-:Y:S02]  /*bdb70*/  LOP3.LUT R23, R0.reuse, 0xf0, R3.reuse, 0xfe, !PT ;  /* 0x000000f000177812 */ /* 0x140fe400078efe03 */
[C-C-:B------:R-:W-:Y:S02]  /*bdb80*/  LOP3.LUT R29, R0.reuse, 0xf2, R3.reuse, 0xfe, !PT ;  /* 0x000000f2001d7812 */ /* 0x140fe400078efe03 */
[C-C-:B------:R-:W-:Y:S02]  /*bdb90*/  LOP3.LUT R9, R0.reuse, 0x1fa, R3.reuse, 0xfe, !PT ;  /* 0x000001fa00097812 */ /* 0x140fe400078efe03 */
[----:B------:R-:W-:Y:S02]  /*bdba0*/  LOP3.LUT R3, R0, 0x1fc, R3, 0xfe, !PT ;  /* 0x000001fc00037812 */ /* 0x000fe400078efe03 */
[----:B------:R-:W5:Y:S01]  /*bdbb0*/  LDL.LU R0, [R1+0x34cc] ;  /* 0x0034cc0001007983 */ /* 0x000f620000300800 */
[----:B------:R-:W-:Y:S01]  /*bdbc0*/  ISETP.LT.AND P1, PT, R26, UR7, !P0 ;  /* 0x000000071a007c0c */ /* 0x000fe2000c721270 */
[----:B------:R-:W1:Y:S01]  /*bdbd0*/  LDCU UR7, c[0x0][0x39c] ;  /* 0x00007380ff0777ac */ /* 0x000e620008000800 */
[----:B------:R-:W1:Y:S01]  /*bdbe0*/  LDC R26, c[0x0][0x3b8] ;  /* 0x0000ee00ff1a7b82 */ /* 0x000e620000000800 */
[----:B------:R4:W-:Y:S01]  /*bdbf0*/  STL [R1+0x330], R9 ;  /* 0x0003300901007387 */ /* 0x0009e20000100800 */
[----:B--2---:R-:W-:Y:S01]  /*bdc00*/  ISETP.LT.AND P5, PT, R28, UR4, !P0 ;  /* 0x000000041c007c0c */ /* 0x004fe2000c7a1270 */
[----:B------:R-:W2:Y:S01]  /*bdc10*/  LDCU UR4, c[0x0][0x39c] ;  /* 0x00007380ff0477ac */ /* 0x000ea20008000800 */
[----:B---3--:R-:W-:-:S02]  /*bdc20*/  ISETP.LT.AND P2, PT, R14, UR5, !P0 ;  /* 0x000000050e007c0c */ /* 0x008fc4000c741270 */
[----:B----4-:R-:W-:Y:S01]  /*bdc30*/  ISETP.LT.AND P4, PT, R15, UR6, !P0 ;  /* 0x000000060f007c0c */ /* 0x010fe2000c781270 */
[----:B------:R-:W3:Y:S01]  /*bdc40*/  LDCU UR5, c[0x0][0x39c] ;  /* 0x00007380ff0577ac */ /* 0x000ee20008000800 */
[----:B------:R-:W4:Y:S01]  /*bdc50*/  LDC R28, c[0x0][0x3b8] ;  /* 0x0000ee00ff1c7b82 */ /* 0x000f220000000800 */
[----:B------:R-:W3:Y:S01]  /*bdc60*/  LDL.LU R9, [R1+0x64] ;  /* 0x0000640001097983 */ /* 0x000ee20000300800 */
[----:B------:R-:W1:Y:S03]  /*bdc70*/  LDCU UR6, c[0x0][0x39c] ;  /* 0x00007380ff0677ac */ /* 0x000e660008000800 */
[----:B------:R0:W-:Y:S02]  /*bdc80*/  STL [R1+0x280], R3 ;  /* 0x0002800301007387 */ /* 0x0001e40000100800 */
[----:B0-----:R-:W-:Y:S02]  /*bdc90*/  IMAD R3, R11, 0x2, R27 ;  /* 0x000000020b037824 */ /* 0x001fe400078e021b */
[----:B------:R-:W0:Y:S01]  /*bdca0*/  LDC R27, c[0x0][0x3b8] ;  /* 0x0000ee00ff1b7b82 */ /* 0x000e220000000800 */
[----:B------:R-:W3:Y:S02]  /*bdcb0*/  LDL.LU R11, [R1+0x68] ;  /* 0x00006800010b7983 */ /* 0x000ee40000300800 */
[----:B-----5:R-:W-:-:S04]  /*bdcc0*/  LEA R14, P3, R3, R0, 0x1 ;  /* 0x00000000030e7211 */ /* 0x020fc800078608ff */
[----:B------:R-:W-:Y:S01]  /*bdcd0*/  LEA.HI.X.SX32 R15, R3, R16, 0x1, P3 ;  /* 0x00000010030f7211 */ /* 0x000fe200018f0eff */
[----:B-1----:R-:W-:Y:S02]  /*bdce0*/  IMAD R3, R26, 0x2, R3 ;  /* 0x000000021a037824 */ /* 0x002fe400078e0203 */
[----:B------:R-:W1:Y:S02]  /*bdcf0*/  LDC R26, c[0x0][0x3b8] ;  /* 0x0000ee00ff1a7b82 */ /* 0x000e640000000800 */
[----:B------:R5:W-:Y:S01]  /*bdd00*/  @P5 STG.E.U16 desc[UR8][R14.64], R2 ;  /* 0x000000020e005986 */ /* 0x000be2000c101508 */
[----:B--2---:R-:W-:Y:S01]  /*bdd10*/  ISETP.LT.AND P5, PT, R25, UR4, !P0 ;  /* 0x0000000419007c0c */ /* 0x004fe2000c7a1270 */
[----:B------:R-:W2:Y:S01]  /*bdd20*/  LDCU UR4, c[0x0][0x39c] ;  /* 0x00007380ff0477ac */ /* 0x000ea20008000800 */
[----:B-----5:R-:W-:-:S04]  /*bdd30*/  LEA R14, P3, R3, R0, 0x1 ;  /* 0x00000000030e7211 */ /* 0x020fc800078608ff */
[----:B------:R-:W-:Y:S01]  /*bdd40*/  LEA.HI.X.SX32 R15, R3, R16, 0x1, P3 ;  /* 0x00000010030f7211 */ /* 0x000fe200018f0eff */
[----:B----4-:R-:W-:Y:S02]  /*bdd50*/  IMAD R3, R28, 0x2, R3 ;  /* 0x000000021c037824 */ /* 0x010fe400078e0203 */
[----:B------:R-:W4:Y:S02]  /*bdd60*/  LDC R28, c[0x0][0x3b8] ;  /* 0x0000ee00ff1c7b82 */ /* 0x000f240000000800 */
[----:B------:R5:W-:Y:S01]  /*bdd70*/  @P2 STG.E.U16 desc[UR8][R14.64], R7 ;  /* 0x000000070e002986 */ /* 0x000be2000c101508 */
[----:B0-----:R-:W-:-:S03]  /*bdd80*/  IMAD R25, R27, 0x2, R3 ;  /* 0x000000021b197824 */ /* 0x001fc600078e0203 */
[----:B------:R-:W2:Y:S01]  /*bdd90*/  LDL.LU R27, [R1+0x6c] ;  /* 0x00006c00011b7983 */ /* 0x000ea20000300800 */
[----:B-----5:R-:W-:-:S04]  /*bdda0*/  LEA R14, P2, R3, R0, 0x1 ;  /* 0x00000000030e7211 */ /* 0x020fc800078408ff */
[----:B------:R-:W-:Y:S01]  /*bddb0*/  LEA.HI.X.SX32 R15, R3, R16, 0x1, P2 ;  /* 0x00000010030f7211 */ /* 0x000fe200010f0eff */
[----:B-1----:R-:W-:Y:S02]  /*bddc0*/  IMAD R3, R26, 0x2, R25 ;  /* 0x000000021a037824 */ /* 0x002fe400078e0219 */
[----:B------:R-:W5:Y:S01]  /*bddd0*/  LDL.LU R26, [R1+0x30] ;  /* 0x00003000011a7983 */ /* 0x000f620000300800 */
[----:B---3--:R-:W-:Y:S01]  /*bdde0*/  ISETP.LT.AND P2, PT, R18, UR5, !P0 ;  /* 0x0000000512007c0c */ /* 0x008fe2000c741270 */
[----:B------:R-:W0:Y:S01]  /*bddf0*/  LDCU UR5, c[0x0][0x39c] ;  /* 0x00007380ff0577ac */ /* 0x000e220008000800 */
[----:B------:R-:W-:Y:S02]  /*bde00*/  LEA R18, P6, R25, R0, 0x1 ;  /* 0x0000000019127211 */ /* 0x000fe400078c08ff */
[----:B------:R-:W-:Y:S01]  /*bde10*/  ISETP.LT.AND P3, PT, R19, UR6, !P0 ;  /* 0x0000000613007c0c */ /* 0x000fe2000c761270 */
[----:B------:R4:W-:Y:S01]  /*bde20*/  @P4 STG.E.U16 desc[UR8][R14.64], R9 ;  /* 0x000000090e004986 */ /* 0x0009e2000c101508 */
[----:B------:R-:W-:Y:S01]  /*bde30*/  LEA.HI.X.SX32 R19, R25, R16, 0x1, P6 ;  /* 0x0000001019137211 */ /* 0x000fe200030f0eff */
[----:B------:R-:W1:Y:S01]  /*bde40*/  LDCU UR6, c[0x0][0x39c] ;  /* 0x00007380ff0677ac */ /* 0x000e620008000800 */
[----:B------:R-:W-:Y:S01]  /*bde50*/  ISETP.LT.AND P6, PT, R22, UR7, !P0 ;  /* 0x0000000716007c0c */ /* 0x000fe2000c7c1270 */
[----:B------:R-:W3:Y:S02]  /*bde60*/  LDC R25, c[0x0][0x3b8] ;  /* 0x0000ee00ff197b82 */ /* 0x000ee40000000800 */
[----:B------:R0:W-:Y:S01]  /*bde70*/  @P5 STG.E.U16 desc[UR8][R18.64], R11 ;  /* 0x0000000b12005986 */ /* 0x0001e2000c101508 */
[----:B----4-:R-:W-:-:S05]  /*bde80*/  IMAD R15, R28, 0x2, R3 ;  /* 0x000000021c0f7824 */ /* 0x010fca00078e0203 */
[----:B------:R-:W4:Y:S01]  /*bde90*/  LDC R22, c[0x0][0x3b8] ;  /* 0x0000ee00ff167b82 */ /* 0x000f220000000800 */
[----:B------:R-:W3:Y:S01]  /*bdea0*/  LDL.LU R28, [R1+0x38] ;  /* 0x00003800011c7983 */ /* 0x000ee20000300800 */
[----:B--2---:R-:W-:Y:S01]  /*bdeb0*/  ISETP.LT.AND P4, PT, R24, UR4, !P0 ;  /* 0x0000000418007c0c */ /* 0x004fe2000c781270 */
[----:B------:R-:W2:Y:S01]  /*bdec0*/  LDCU UR4, c[0x0][0x39c] ;  /* 0x00007380ff0477ac */ /* 0x000ea20008000800 */
[C---:B0-----:R-:W-:Y:S01]  /*bded0*/  LEA R18, P5, R3.reuse, R0, 0x1 ;  /* 0x0000000003127211 */ /* 0x041fe200078a08ff */
[----:B------:R-:W0:Y:S03]  /*bdee0*/  LDCU UR7, c[0x0][0x39c] ;  /* 0x00007380ff0777ac */ /* 0x000e260008000800 */
[----:B------:R-:W0:Y:S01]  /*bdef0*/  LDC R24, c[0x0][0x3b8] ;  /* 0x0000ee00ff187b82 */ /* 0x000e220000000800 */
[----:B------:R-:W-:Y:S02]  /*bdf00*/  LEA.HI.X.SX32 R19, R3, R16, 0x1, P5 ;  /* 0x0000001003137211 */ /* 0x000fe400028f0eff */
[----:B------:R-:W-:Y:S01]  /*bdf10*/  LEA R14, P5, R15, R0, 0x1 ;  /* 0x000000000f0e7211 */ /* 0x000fe200078a08ff */
[----:B----4-:R-:W-:-:S03]  /*bdf20*/  IMAD R22, R22, 0x2, R15 ;  /* 0x0000000216167824 */ /* 0x010fc600078e020f */
[----:B------:R-:W-:Y:S01]  /*bdf30*/  LEA.HI.X.SX32 R15, R15, R16, 0x1, P5 ;  /* 0x000000100f0f7211 */ /* 0x000fe200028f0eff */
[----:B------:R-:W-:Y:S01]  /*bdf40*/  @P2 STG.E.U16 desc[UR8][R18.64], R27 ;  /* 0x0000001b12002986 */ /* 0x000fe2000c101508 */
[----:B-----5:R-:W-:Y:S02]  /*bdf50*/  PRMT R3, R26, 0x7632, R3 ;  /* 0x000076321a037816 */ /* 0x020fe40000000003 */
[----:B------:R-:W4:Y:S03]  /*bdf60*/  LDC R26, c[0x0][0x3b8] ;  /* 0x0000ee00ff1a7b82 */ /* 0x000f260000000800 */
[----:B------:R5:W-:Y:S04]  /*bdf70*/  @P3 STG.E.U16 desc[UR8][R14.64], R3 ;  /* 0x000000030e003986 */ /* 0x000be8000c101508 */
[----:B-----5:R-:W5:Y:S01]  /*bdf80*/  LDL.LU R15, [R1+0x34] ;  /* 0x00003400010f7983 */ /* 0x020f620000300800 */
[----:B------:R-:W-:Y:S01]  /*bdf90*/  LEA R18, P5, R22, R0, 0x1 ;  /* 0x0000000016127211 */ /* 0x000fe200078a08ff */
[----:B0-----:R-:W-:Y:S01]  /*bdfa0*/  IMAD R3, R24, 0x2, R22 ;  /* 0x0000000218037824 */ /* 0x001fe200078e0216 */
[----:B------:R-:W-:Y:S01]  /*bdfb0*/  ISETP.LT.AND P2, PT, R20, UR5, !P0 ;  /* 0x0000000514007c0c */ /* 0x000fe2000c741270 */
[----:B------:R-:W0:Y:S01]  /*bdfc0*/  LDCU UR5, c[0x0][0x39c] ;  /* 0x00007380ff0577ac */ /* 0x000e220008000800 */
[----:B------:R-:W-:Y:S01]  /*bdfd0*/  LEA.HI.X.SX32 R19, R22, R16, 0x1, P5 ;  /* 0x0000001016137211 */ /* 0x000fe200028f0eff */
[----:B------:R-:W0:Y:S01]  /*bdfe0*/  LDC R24, c[0x0][0x3b8] ;  /* 0x0000ee00ff187b82 */ /* 0x000e220000000800 */
[----:B-1----:R-:W-:Y:S01]  /*bdff0*/  ISETP.LT.AND P5, PT, R5, UR6, !P0 ;  /* 0x0000000605007c0c */ /* 0x002fe2000c7a1270 */
[----:B------:R-:W1:Y:S01]  /*be000*/  LDCU UR6, c[0x0][0x39c] ;  /* 0x00007380ff0677ac */ /* 0x000e620008000800 */
[----:B--2---:R-:W-:Y:S01]  /*be010*/  ISETP.LT.AND P3, PT, R6, UR4, !P0 ;  /* 0x0000000406007c0c */ /* 0x004fe2000c761270 */
[----:B---3--:R-:W-:Y:S01]  /*be020*/  IMAD R6, R25, 0x2, R3 ;  /* 0x0000000219067824 */ /* 0x008fe200078e0203 */
[----:B------:R-:W-:Y:S01]  /*be030*/  PRMT R20, R28, 0x7632, R20 ;  /* 0x000076321c147816 */ /* 0x000fe20000000014 */
[----:B------:R-:W2:Y:S02]  /*be040*/  LDCU UR4, c[0x0][0x39c] ;  /* 0x00007380ff0477ac */ /* 0x000ea40008000800 */
[----:B------:R-:W3:Y:S01]  /*be050*/  LDC R22, c[0x0][0x3b8] ;  /* 0x0000ee00ff167b82 */ /* 0x000ee20000000800 */
[----:B-----5:R-:W-:-:S05]  /*be060*/  PRMT R5, R15, 0x7632, R5 ;  /* 0x000076320f057816 */ /* 0x020fca0000000005 */
[----:B------:R5:W-:Y:S01]  /*be070*/  @P4 STG.E.U16 desc[UR8][R18.64], R5 ;  /* 0x0000000512004986 */ /* 0x000be2000c101508 */
[----:B------:R-:W-:-:S04]  /*be080*/  LEA R14, P4, R3, R0, 0x1 ;  /* 0x00000000030e7211 */ /* 0x000fc800078808ff */
[----:B------:R-:W-:Y:S02]  /*be090*/  LEA.HI.X.SX32 R15, R3, R16, 0x1, P4 ;  /* 0x00000010030f7211 */ /* 0x000fe400020f0eff */
[----:B------:R-:W-:Y:S02]  /*be0a0*/  PRMT R3, R2, 0x7632, R3 ;  /* 0x0000763202037816 */ /* 0x000fe40000000003 */
[----:B------:R-:W3:Y:S01]  /*be0b0*/  LDL.LU R2, [R1+0x1f0] ;  /* 0x0001f00001027983 */ /* 0x000ee20000300800 */
[----:B-----5:R-:W-:Y:S01]  /*be0c0*/  LEA R18, P4, R6, R0, 0x1 ;  /* 0x0000000006127211 */ /* 0x020fe200078808ff */
[----:B----4-:R-:W-:Y:S02]  /*be0d0*/  IMAD R5, R26, 0x2, R6 ;  /* 0x000000021a057824 */ /* 0x010fe400078e0206 */
[----:B------:R4:W-:Y:S01]  /*be0e0*/  @P6 STG.E.U16 desc[UR8][R14.64], R20 ;  /* 0x000000140e006986 */ /* 0x0009e2000c101508 */
[----:B------:R-:W-:Y:S02]  /*be0f0*/  LEA.HI.X.SX32 R19, R6, R16, 0x1, P4 ;  /* 0x0000001006137211 */ /* 0x000fe400020f0eff */
[----:B------:R-:W5:Y:S03]  /*be100*/  LDC R6, c[0x0][0x3b8] ;  /* 0x0000ee00ff067b82 */ /* 0x000f660000000800 */
[----:B------:R1:W-:Y:S01]  /*be110*/  @P2 STG.E.U16 desc[UR8][R18.64], R3 ;  /* 0x0000000312002986 */ /* 0x0003e2000c101508 */
[----:B0-----:R-:W-:Y:S01]  /*be120*/  ISETP.LT.AND P2, PT, R4, UR5, !P0 ;  /* 0x0000000504007c0c */ /* 0x001fe2000c741270 */
[----:B------:R-:W0:Y:S01]  /*be130*/  LDCU UR5, c[0x0][0x39c] ;  /* 0x00007380ff0577ac */ /* 0x000e220008000800 */
[----:B----4-:R-:W-:-:S02]  /*be140*/  LEA R14, P6, R5, R0, 0x1 ;  /* 0x00000000050e7211 */ /* 0x010fc400078c08ff */
[----:B------:R-:W4:Y:S01]  /*be150*/  LDC R20, c[0x0][0x3b8] ;  /* 0x0000ee00ff147b82 */ /* 0x000f220000000800 */
[----:B------:R-:W-:Y:S02]  /*be160*/  PRMT R4, R7, 0x7632, R4 ;  /* 0x0000763207047816 */ /* 0x000fe40000000004 */
[----:B------:R-:W-:Y:S01]  /*be170*/  LEA.HI.X.SX32 R15, R5, R16, 0x1, P6 ;  /* 0x00000010050f7211 */ /* 0x000fe200030f0eff */
[----:B------:R-:W0:Y:S01]  /*be180*/  LDL.LU R7, [R1+0x34c8] ;  /* 0x0034c80001077983 */ /* 0x000e220000300800 */
[----:B-1----:R-:W-:Y:S01]  /*be190*/  ISETP.LT.AND P6, PT, R8, UR6, !P0 ;  /* 0x0000000608007c0c */ /* 0x002fe2000c7c1270 */
[----:B------:R-:W-:Y:S01]  /*be1a0*/  IMAD R3, R24, 0x2, R5 ;  /* 0x0000000218037824 */ /* 0x000fe200078e0205 */
[----:B------:R-:W-:Y:S01]  /*be1b0*/  PRMT R8, R9, 0x7632, R8 ;  /* 0x0000763209087816 */ /* 0x000fe20000000008 */
[----:B------:R-:W1:Y:S01]  /*be1c0*/  LDC R19, c[0x0][0x3b8] ;  /* 0x0000ee00ff137b82 */ /* 0x000e620000000800 */
[----:B------:R-:W4:Y:S01]  /*be1d0*/  LDL.LU R9, [R1+0x34c4] ;  /* 0x0034c40001097983 */ /* 0x000f220000300800 */
[----:B--2---:R-:W-:Y:S01]  /*be1e0*/  ISETP.LT.AND P4, PT, R12, UR4, !P0 ;  /* 0x000000040c007c0c */ /* 0x004fe2000c781270 */
[----:B------:R-:W4:Y:S01]  /*be1f0*/  LDCU UR4, c[0x0][0x39c] ;  /* 0x00007380ff0477ac */ /* 0x000f220008000800 */
[----:B---3--:R-:W-:Y:S01]  /*be200*/  IMAD R12, R22, 0x2, R3 ;  /* 0x00000002160c7824 */ /* 0x008fe200078e0203 */
[----:B------:R2:W-:Y:S01]  /*be210*/  @P3 STG.E.U16 desc[UR8][R14.64], R4 ;  /* 0x000000040e003986 */ /* 0x0005e2000c101508 */
[----:B------:R-:W3:Y:S02]  /*be220*/  LDCU UR6, c[0x0][0x39c] ;  /* 0x00007380ff0677ac */ /* 0x000ee40008000800 */
[----:B------:R-:W0:Y:S01]  /*be230*/  LDC R18, c[0x0][0x3b8] ;  /* 0x0000ee00ff127b82 */ /* 0x000e220000000800 */
[----:B-----5:R-:W-:Y:S01]  /*be240*/  IMAD R6, R6, 0x2, R12 ;  /* 0x0000000206067824 */ /* 0x020fe200078e020c */
[----:B--2---:R-:W-:-:S04]  /*be250*/  LEA R4, P3, R3, R0, 0x1 ;  /* 0x0000000003047211 */ /* 0x004fc800078608ff */
[----:B------:R-:W-:Y:S02]  /*be260*/  LEA.HI.X.SX32 R5, R3, R16, 0x1, P3 ;  /* 0x0000001003057211 */ /* 0x000fe400018f0eff */
[C---:B------:R-:W-:Y:S02]  /*be270*/  LEA R14, P3, R12.reuse, R0, 0x1 ;  /* 0x000000000c0e7211 */ /* 0x040fe400078608ff */
[----:B------:R-:W-:Y:S02]  /*be280*/  PRMT R3, R11, 0x7632, R3 ;  /* 0x000076320b037816 */ /* 0x000fe40000000003 */
[----:B------:R-:W-:Y:S01]  /*be290*/  LEA.HI.X.SX32 R15, R12, R16, 0x1, P3 ;  /* 0x000000100c0f7211 */ /* 0x000fe200018f0eff */
[----:B------:R2:W-:Y:S01]  /*be2a0*/  @P5 STG.E.U16 desc[UR8][R4.64], R8 ;  /* 0x0000000804005986 */ /* 0x0005e2000c101508 */
[----:B------:R-:W5:Y:S03]  /*be2b0*/  LDC R12, c[0x0][0x3b8] ;  /* 0x0000ee00ff0c7b82 */ /* 0x000f660000000800 */
[----:B------:R1:W-:Y:S04]  /*be2c0*/  @P4 STG.E.U16 desc[UR8][R14.64], R3 ;  /* 0x000000030e004986 */ /* 0x0003e8000c101508 */
[----:B------:R-:W3:Y:S01]  /*be2d0*/  LDL.LU R11, [R1+0x34c0] ;  /* 0x0034c000010b7983 */ /* 0x000ee20000300800 */
[----:B--2---:R-:W-:-:S03]  /*be2e0*/  LEA R4, P3, R6, R0, 0x1 ;  /* 0x0000000006047211 */ /* 0x004fc600078608ff */
[----:B------:R-:W2:Y:S01]  /*be2f0*/  LDL.LU R28, [R1] ;  /* 0x00000000011c7983 */ /* 0x000ea20000300800 */
[----:B------:R-:W0:Y:S01]  /*be300*/  LDC R8, c[0x0][0x3b8] ;  /* 0x0000ee00ff087b82 */ /* 0x000e220000000800 */
[----:B------:R-:W-:Y:S01]  /*be310*/  LEA.HI.X.SX32 R5, R6, R16, 0x1, P3 ;  /* 0x0000001006057211 */ /* 0x000fe200018f0eff */
[----:B-1----:R-:W-:Y:S01]  /*be320*/  IMAD R3, R19, 0x2, R6 ;  /* 0x0000000213037824 */ /* 0x002fe200078e0206 */
[----:B------:R-:W2:Y:S04]  /*be330*/  LDL.LU R15, [R1+0x4] ;  /* 0x00000400010f7983 */ /* 0x000ea80000300800 */
[----:B------:R-:W2:Y:S01]  /*be340*/  LDL.LU R24, [R1+0x8] ;  /* 0x0000080001187983 */ /* 0x000ea20000300800 */
[----:B------:R-:W1:Y:S01]  /*be350*/  LDC R14, c[0x0][0x3b8] ;  /* 0x0000ee00ff0e7b82 */ /* 0x000e620000000800 */
[----:B0-----:R-:W-:Y:S01]  /*be360*/  ISETP.LT.AND P4, PT, R7, UR5, !P0 ;  /* 0x0000000507007c0c */ /* 0x001fe2000c781270 */
[----:B------:R-:W0:Y:S01]  /*be370*/  LDCU UR5, c[0x0][0x39c] ;  /* 0x00007380ff0577ac */ /* 0x000e220008000800 */
[----:B------:R-:W-:-:S02]  /*be380*/  PRMT R7, R27, 0x7632, R7 ;  /* 0x000076321b077816 */ /* 0x000fc40000000007 */
[----:B------:R-:W2:Y:S01]  /*be390*/  LDL.LU R27, [R1+0xc] ;  /* 0x00000c00011b7983 */ /* 0x000ea20000300800 */
[----:B----4-:R-:W-:Y:S01]  /*be3a0*/  ISETP.LT.AND P5, PT, R9, UR4, !P0 ;  /* 0x0000000409007c0c */ /* 0x010fe2000c7a1270 */
[----:B------:R-:W4:Y:S01]  /*be3b0*/  LDCU UR4, c[0x0][0x39c] ;  /* 0x00007380ff0477ac */ /* 0x000f220008000800 */
[----:B------:R-:W0:Y:S01]  /*be3c0*/  LDC R9, c[0x0][0x3b8] ;  /* 0x0000ee00ff097b82 */ /* 0x000e220000000800 */
[----:B------:R1:W-:Y:S01]  /*be3d0*/  @P2 STG.E.U16 desc[UR8][R4.64], R7 ;  /* 0x0000000704002986 */ /* 0x0003e2000c101508 */
[----:B------:R-:W-:-:S03]  /*be3e0*/  LEA R6, P2, R3, R0, 0x1 ;  /* 0x0000000003067211 */ /* 0x000fc600078408ff */
[----:B------:R-:W2:Y:S04]  /*be3f0*/  LDL.LU R22, [R1+0x204] ;  /* 0x0002040001167983 */ /* 0x000ea80000300800 */
[----:B------:R-:W2:Y:S01]  /*be400*/  LDL.LU R26, [R1+0x208] ;  /* 0x00020800011a7983 */ /* 0x000ea20000300800 */
[----:B-1----:R-:W-:Y:S01]  /*be410*/  IMAD R5, R18, 0x2, R3 ;  /* 0x0000000212057824 */ /* 0x002fe200078e0203 */
[----:B------:R-:W-:Y:S02]  /*be420*/  LEA.HI.X.SX32 R7, R3, R16, 0x1, P2 ;  /* 0x0000001003077211 */ /* 0x000fe400010f0eff */
[----:B------:R-:W2:Y:S02]  /*be430*/  LDL.LU R25, [R1+0x20c] ;  /* 0x00020c0001197983 */ /* 0x000ea40000300800 */
[----:B------:R-:W-:-:S02]  /*be440*/  LEA R4, P2, R5, R0, 0x1 ;  /* 0x0000000005047211 */ /* 0x000fc400078408ff */
[----:B------:R-:W2:Y:S01]  /*be450*/  LDL.LU R19, [R1+0x200] ;  /* 0x0002000001137983 */ /* 0x000ea20000300800 */
[----:B------:R-:W-:Y:S01]  /*be460*/  IMAD R3, R20, 0x2, R5 ;  /* 0x0000000214037824 */ /* 0x000fe200078e0205 */
[----:B------:R-:W-:Y:S02]  /*be470*/  LEA.HI.X.SX32 R5, R5, R16, 0x1, P2 ;  /* 0x0000001005057211 */ /* 0x000fe400010f0eff */
[----:B------:R-:W2:Y:S01]  /*be480*/  LDL.LU R18, [R1+0x1fc] ;  /* 0x0001fc0001127983 */ /* 0x000ea20000300800 */
[----:B----4-:R-:W-:Y:S01]  /*be490*/  ISETP.LT.AND P2, PT, R13, UR4, !P0 ;  /* 0x000000040d007c0c */ /* 0x010fe2000c741270 */
[----:B------:R-:W1:Y:S02]  /*be4a0*/  LDCU UR4, c[0x0][0x39c] ;  /* 0x00007380ff0477ac */ /* 0x000e640008000800 */
[----:B------:R-:W4:Y:S04]  /*be4b0*/  LDL.LU R20, [R1+0x1f8] ;  /* 0x0001f80001147983 */ /* 0x000f280000300800 */
[----:B------:R-:W2:Y:S01]  /*be4c0*/  LDL.LU R13, [R1+0x1f4] ;  /* 0x0001f400010d7983 */ /* 0x000ea20000300800 */
[----:B---3--:R-:W-:Y:S01]  /*be4d0*/  ISETP.LT.AND P3, PT, R11, UR6, !P0 ;  /* 0x000000060b007c0c */ /* 0x008fe2000c761270 */
[----:B------:R-:W3:Y:S02]  /*be4e0*/  LDCU UR6, c[0x0][0x39c] ;  /* 0x00007380ff0677ac */ /* 0x000ee40008000800 */
[----:B------:R0:W-:Y:S01]  /*be4f0*/  @P6 STG.E.U16 desc[UR8][R6.64], R2 ;  /* 0x0000000206006986 */ /* 0x0001e2000c101508 */
[----:B------:R-:W1:Y:S01]  /*be500*/  LDC R11, c[0x0][0x3b8] ;  /* 0x0000ee00ff0b7b82 */ /* 0x000e620000000800 */
[----:B0-----:R-:W-:-:S04]  /*be510*/  LEA R6, P6, R3, R0, 0x1 ;  /* 0x0000000003067211 */ /* 0x001fc800078c08ff */
[----:B------:R-:W-:Y:S01]  /*be520*/  LEA.HI.X.SX32 R7, R3, R16, 0x1, P6 ;  /* 0x0000001003077211 */ /* 0x000fe200030f0eff */
[----:B------:R-:W-:Y:S02]  /*be530*/  IMAD R3, R9, 0x2, R3 ;  /* 0x0000000209037824 */ /* 0x000fe400078e0203 */
[----:B------:R-:W0:Y:S01]  /*be540*/  LDC R9, c[0x0][0x3b8] ;  /* 0x0000ee00ff097b82 */ /* 0x000e220000000800 */
[----:B--2---:R2:W-:Y:S01]  /*be550*/  @P5 STG.E.U16 desc[UR8][R4.64], R13 ;  /* 0x0000000d04005986 */ /* 0x0045e2000c101508 */
[----:B------:R-:W-:Y:S01]  /*be560*/  ISETP.LT.AND P5, PT, R10, UR5, !P0 ;  /* 0x000000050a007c0c */ /* 0x000fe2000c7a1270 */
[----:B------:R-:W0:Y:S05]  /*be570*/  LDCU UR5, c[0x0][0x39c] ;  /* 0x00007380ff0577ac */ /* 0x000e2a0008000800 */
[----:B------:R-:W0:Y:S01]  /*be580*/  LDC R10, c[0x0][0x3b8] ;  /* 0x0000ee00ff0a7b82 */ /* 0x000e220000000800 */
[----:B----4-:R4:W-:Y:S01]  /*be590*/  @P4 STG.E.U16 desc[UR8][R6.64], R20 ;  /* 0x0000001406004986 */ /* 0x0109e2000c101508 */
[----:B--2---:R-:W-:Y:S01]  /*be5a0*/  LEA R4, P6, R3, R0, 0x1 ;  /* 0x0000000003047211 */ /* 0x004fe200078c08ff */
[----:B----4-:R-:W-:-:S03]  /*be5b0*/  IMAD R7, R8, 0x2, R3 ;  /* 0x0000000208077824 */ /* 0x010fc600078e0203 */
[----:B------:R-:W-:Y:S02]  /*be5c0*/  LEA.HI.X.SX32 R5, R3, R16, 0x1, P6 ;  /* 0x0000001003057211 */ /* 0x000fe400030f0eff */
[----:B---3--:R-:W-:Y:S01]  /*be5d0*/  ISETP.LT.AND P4, PT, R17, UR6, !P0 ;  /* 0x0000000611007c0c */ /* 0x008fe2000c781270 */
[----:B------:R-:W-:Y:S01]  /*be5e0*/  IMAD R3, R14, 0x2, R7 ;  /* 0x000000020e037824 */ /* 0x000fe200078e0207 */
[----:B------:R-:W-:Y:S01]  /*be5f0*/  LEA R6, P6, R7, R0, 0x1 ;  /* 0x0000000007067211 */ /* 0x000fe200078c08ff */
[----:B------:R2:W-:Y:S01]  /*be600*/  @P3 STG.E.U16 desc[UR8][R4.64], R18 ;  /* 0x0000001204003986 */ /* 0x0005e2000c101508 */
[----:B------:R-:W3:Y:S01]  /*be610*/  LDCU UR6, c[0x0][0x39c] ;  /* 0x00007380ff0677ac */ /* 0x000ee20008000800 */
[----:B-1----:R-:W-:Y:S01]  /*be620*/  ISETP.LT.AND P3, PT, R21, UR4, !P0 ;  /* 0x0000000415007c0c */ /* 0x002fe2000c761270 */
[----:B------:R-:W1:Y:S01]  /*be630*/  LDCU UR4, c[0x0][0x39c] ;  /* 0x00007380ff0477ac */ /* 0x000e620008000800 */
[----:B------:R-:W-:Y:S01]  /*be640*/  LEA.HI.X.SX32 R7, R7, R16, 0x1, P6 ;  /* 0x0000001007077211 */ /* 0x000fe200030f0eff */
[----:B-----5:R-:W-:-:S02]  /*be650*/  IMAD R8, R12, 0x2, R3 ;  /* 0x000000020c087824 */ /* 0x020fc400078e0203 */
[----:B------:R-:W4:Y:S01]  /*be660*/  LDC R12, c[0x0][0x3b8] ;  /* 0x0000ee00ff0c7b82 */ /* 0x000f220000000800 */
[C---:B--2---:R-:W-:Y:S01]  /*be670*/  LEA R4, P6, R3.reuse, R0, 0x1 ;  /* 0x0000000003047211 */ /* 0x044fe200078c08ff */
[----:B------:R2:W-:Y:S03]  /*be680*/  @P2 STG.E.U16 desc[UR8][R6.64], R19 ;  /* 0x0000001306002986 */ /* 0x0005e6000c101508 */
[----:B------:R-:W-:Y:S01]  /*be690*/  LEA.HI.X.SX32 R5, R3, R16, 0x1, P6 ;  /* 0x0000001003057211 */ /* 0x000fe200030f0eff */
[----:B0-----:R-:W-:Y:S01]  /*be6a0*/  IMAD R3, R10, 0x2, R8 ;  /* 0x000000020a037824 */ /* 0x001fe200078e0208 */
[----:B------:R-:W-:Y:S01]  /*be6b0*/  ISETP.LT.AND P2, PT, R23, UR5, !P0 ;  /* 0x0000000517007c0c */ /* 0x000fe2000c741270 */
[----:B------:R-:W0:Y:S01]  /*be6c0*/  LDCU UR5, c[0x0][0x39c] ;  /* 0x00007380ff0577ac */ /* 0x000e220008000800 */
[----:B------:R-:W5:Y:S01]  /*be6d0*/  LDC R10, c[0x0][0x3b8] ;  /* 0x0000ee00ff0a7b82 */ /* 0x000f620000000800 */
[----:B------:R1:W-:Y:S01]  /*be6e0*/  @P5 STG.E.U16 desc[UR8][R4.64], R22 ;  /* 0x0000001604005986 */ /* 0x0003e2000c101508 */
[----:B--2---:R-:W-:-:S04]  /*be6f0*/  LEA R6, P6, R8, R0, 0x1 ;  /* 0x0000000008067211 */ /* 0x004fc800078c08ff */
[----:B------:R-:W-:Y:S02]  /*be700*/  LEA.HI.X.SX32 R7, R8, R16, 0x1, P6 ;  /* 0x0000001008077211 */ /* 0x000fe400030f0eff */
[----:B-1----:R-:W-:Y:S01]  /*be710*/  LEA R4, P6, R3, R0, 0x1 ;  /* 0x0000000003047211 */ /* 0x002fe200078c08ff */
[----:B------:R-:W-:Y:S01]  /*be720*/  IMAD R8, R11, 0x2, R3 ;  /* 0x000000020b087824 */ /* 0x000fe200078e0203 */
[----:B---3--:R-:W-:Y:S01]  /*be730*/  ISETP.LT.AND P5, PT, R29, UR6, !P0 ;  /* 0x000000061d007c0c */ /* 0x008fe2000c7a1270 */
[----:B------:R-:W1:Y:S01]  /*be740*/  LDCU UR6, c[0x0][0x39c] ;  /* 0x00007380ff0677ac */ /* 0x000e620008000800 */
[----:B------:R-:W-:Y:S01]  /*be750*/  LEA.HI.X.SX32 R5, R3, R16, 0x1, P6 ;  /* 0x0000001003057211 */ /* 0x000fe200030f0eff */
[----:B------:R2:W-:Y:S01]  /*be760*/  @P4 STG.E.U16 desc[UR8][R6.64], R26 ;  /* 0x0000001a06004986 */ /* 0x0005e2000c101508 */
[----:B------:R-:W-:Y:S01]  /*be770*/  ISETP.LT.AND P6, PT, R28, UR4, !P0 ;  /* 0x000000041c007c0c */ /* 0x000fe2000c7c1270 */
[----:B------:R-:W3:Y:S01]  /*be780*/  LDCU UR4, c[0x0][0x39c] ;  /* 0x00007380ff0477ac */ /* 0x000ee20008000800 */
[----:B------:R-:W5:Y:S01]  /*be790*/  LDC R11, c[0x0][0x3b8] ;  /* 0x0000ee00ff0b7b82 */ /* 0x000f620000000800 */
[----:B------:R0:W-:Y:S01]  /*be7a0*/  @P3 STG.E.U16 desc[UR8][R4.64], R25 ;  /* 0x0000001904003986 */ /* 0x0001e2000c101508 */
[----:B------:R-:W-:-:S03]  /*be7b0*/  IMAD R3, R9, 0x2, R8 ;  /* 0x0000000209037824 */ /* 0x000fc600078e0208 */
[----:B------:R-:W5:Y:S01]  /*be7c0*/  LDL.LU R28, [R1+0x10] ;  /* 0x00001000011c7983 */ /* 0x000f620000300800 */
[----:B--2---:R-:W-:-:S04]  /*be7d0*/  LEA R6, P4, R8, R0, 0x1 ;  /* 0x0000000008067211 */ /* 0x004fc800078808ff */
[----:B------:R-:W-:Y:S02]  /*be7e0*/  LEA.HI.X.SX32 R7, R8, R16, 0x1, P4 ;  /* 0x0000001008077211 */ /* 0x000fe400020f0eff */
[----:B0-----:R-:W-:Y:S01]  /*be7f0*/  PRMT R4, R2, 0x7632, R4 ;  /* 0x0000763202047816 */ /* 0x001fe20000000004 */
[----:B------:R-:W0:Y:S01]  /*be800*/  LDC R8, c[0x0][0x3b8] ;  /* 0x0000ee00ff087b82 */ /* 0x000e220000000800 */
[----:B------:R-:W2:Y:S04]  /*be810*/  LDL.LU R2, [R1+0x34bc] ;  /* 0x0034bc0001027983 */ /* 0x000ea80000300800 */
[----:B------:R3:W-:Y:S01]  /*be820*/  @P2 STG.E.U16 desc[UR8][R6.64], R4 ;  /* 0x0000000406002986 */ /* 0x0007e2000c101508 */
[----:B------:R-:W-:Y:S01]  /*be830*/  ISETP.LT.AND P4, PT, R15, UR5, !P0 ;  /* 0x000000050f007c0c */ /* 0x000fe2000c781270 */
[----:B------:R-:W0:Y:S01]  /*be840*/  LDCU UR5, c[0x0][0x39c] ;  /* 0x00007380ff0577ac */ /* 0x000e220008000800 */
[----:B-1----:R-:W-:Y:S01]  /*be850*/  ISETP.LT.AND P3, PT, R24, UR6, !P0 ;  /* 0x0000000618007c0c */ /* 0x002fe2000c761270 */
[----:B------:R-:W2:Y:S01]  /*be860*/  LDL.LU R15, [R1+0x14] ;  /* 0x00001400010f7983 */ /* 0x000ea20000300800 */
[----:B------:R-:W1:Y:S03]  /*be870*/  LDCU UR6, c[0x0][0x39c] ;  /* 0x00007380ff0677ac */ /* 0x000e660008000800 */
[----:B------:R-:W1:Y:S01]  /*be880*/  LDL.LU R24, [R1+0x18] ;  /* 0x0000180001187983 */ /* 0x000e620000300800 */
[----:B---3--:R-:W-:-:S04]  /*be890*/  LEA R4, P2, R3, R0, 0x1 ;  /* 0x0000000003047211 */ /* 0x008fc800078408ff */
[----:B------:R-:W-:Y:S02]  /*be8a0*/  LEA.HI.X.SX32 R5, R3, R16, 0x1, P2 ;  /* 0x0000001003057211 */ /* 0x000fe400010f0eff */
[----:B------:R-:W-:Y:S01]  /*be8b0*/  ISETP.LT.AND P2, PT, R27, UR4, !P0 ;  /* 0x000000041b007c0c */ /* 0x000fe2000c741270 */
[----:B----4-:R-:W-:Y:S01]  /*be8c0*/  IMAD R6, R12, 0x2, R3 ;  /* 0x000000020c067824 */ /* 0x010fe200078e0203 */
[----:B------:R-:W3:Y:S01]  /*be8d0*/  LDL.LU R27, [R1+0x1c] ;  /* 0x00001c00011b7983 */ /* 0x000ee20000300800 */
[----:B------:R-:W-:Y:S01]  /*be8e0*/  PRMT R7, R13, 0x7632, R7 ;  /* 0x000076320d077816 */ /* 0x000fe20000000007 */
[----:B------:R-:W4:Y:S01]  /*be8f0*/  LDC R12, c[0x0][0x3b8] ;  /* 0x0000ee00ff0c7b82 */ /* 0x000f220000000800 */
[----:B------:R-:W-:Y:S01]  /*be900*/  PRMT R9, R20, 0x7632, R9 ;  /* 0x0000763214097816 */ /* 0x000fe20000000009 */
[----:B------:R-:W2:Y:S02]  /*be910*/  LDCU UR4, c[0x0][0x39c] ;  /* 0x00007380ff0477ac */ /* 0x000ea40008000800 */
[----:B------:R5:W-:Y:S01]  /*be920*/  @P5 STG.E.U16 desc[UR8][R4.64], R7 ;  /* 0x0000000704005986 */ /* 0x000be2000c101508 */
[----:B------:R-:W-:-:S03]  /*be930*/  PRMT R3, R18, 0x7632, R3 ;  /* 0x0000763212037816 */ /* 0x000fc60000000003 */
[----:B------:R-:W1:Y:S01]  /*be940*/  LDC R13, c[0x0][0x3b8] ;  /* 0x0000ee00ff0d7b82 */ /* 0x000e620000000800 */
[----:B-----5:R-:W-:Y:S01]  /*be950*/  LEA R4, P5, R6, R0, 0x1 ;  /* 0x0000000006047211 */ /* 0x020fe200078a08ff */
[----:B------:R-:W-:-:S06]  /*be960*/  IMAD R7, R11, 0x2, R6 ;  /* 0x000000020b077824 */ /* 0x000fcc00078e0206 */
[----:B------:R-:W5:Y:S01]  /*be970*/  LDC R11, c[0x0][0x3b8] ;  /* 0x0000ee00ff0b7b82 */ /* 0x000f620000000800 */
[----:B------:R-:W-:Y:S02]  /*be980*/  LEA.HI.X.SX32 R5, R6, R16, 0x1, P5 ;  /* 0x0000001006057211 */ /* 0x000fe400028f0eff */
[----:B------:R-:W-:Y:S01]  /*be990*/  LEA R6, P5, R7, R0, 0x1 ;  /* 0x0000000007067211 */ /* 0x000fe200078a08ff */
[----:B0-----:R-:W-:-:S03]  /*be9a0*/  IMAD R8, R8, 0x2, R7 ;  /* 0x0000000208087824 */ /* 0x001fc600078e0207 */
[----:B------:R-:W-:Y:S01]  /*be9b0*/  LEA.HI.X.SX32 R7, R7, R16, 0x1, P5 ;  /* 0x0000001007077211 */ /* 0x000fe200028f0eff */
[----:B------:R0:W-:Y:S04]  /*be9c0*/  @P6 STG.E.U16 desc[UR8][R4.64], R9 ;  /* 0x0000000904006986 */ /* 0x0001e8000c101508 */
[----:B------:R4:W-:Y:S01]  /*be9d0*/  @P4 STG.E.U16 desc[UR8][R6.64], R3 ;  /* 0x0000000306004986 */ /* 0x0009e2000c101508 */
[----:B0-----:R-:W-:Y:S01]  /*be9e0*/  LEA R4, P6, R8, R0, 0x1 ;  /* 0x0000000008047211 */ /* 0x001fe200078c08ff */
[----:B----4-:R-:W-:-:S03]  /*be9f0*/  IMAD R3, R10, 0x2, R8 ;  /* 0x000000020a037824 */ /* 0x010fc600078e0208 */
[----:B------:R-:W-:Y:S01]  /*bea00*/  LEA.HI.X.SX32 R5, R8, R16, 0x1, P6 ;  /* 0x0000001008057211 */ /* 0x000fe200030f0eff */
[----:B------:R-:W0:Y:S01]  /*bea10*/  LDC R10, c[0x0][0x3b8] ;  /* 0x0000ee00ff0a7b82 */ /* 0x000e220000000800 */
[----:B------:R-:W-:Y:S02]  /*bea20*/  PRMT R7, R19, 0x7632, R7 ;  /* 0x0000763213077816 */ /* 0x000fe40000000007 */
[----:B------:R-:W-:-:S03]  /*bea30*/  LEA R6, P6, R3, R0, 0x1 ;  /* 0x0000000003067211 */ /* 0x000fc600078c08ff */
[----:B------:R4:W-:Y:S02]  /*bea40*/  @P3 STG.E.U16 desc[UR8][R4.64], R7 ;  /* 0x0000000704003986 */ /* 0x0009e4000c101508 */
[----:B------:R-:W0:Y:S01]  /*bea50*/  LDC R8, c[0x0][0x3b8] ;  /* 0x0000ee00ff087b82 */ /* 0x000e220000000800 */
[----:B----4-:R-:W-:Y:S02]  /*bea60*/  LEA.HI.X.SX32 R7, R3, R16, 0x1, P6 ;  /* 0x0000001003077211 */ /* 0x010fe400030f0eff */
[----:B------:R-:W-:Y:S02]  /*bea70*/  ISETP.LT.AND P5, PT, R28, UR5, !P0 ;  /* 0x000000051c007c0c */ /* 0x000fe4000c7a1270 */
[----:B-1----:R-:W-:Y:S01]  /*bea80*/  ISETP.LT.AND P3, PT, R24, UR6, !P0 ;  /* 0x0000000618007c0c */ /* 0x002fe2000c761270 */
[----:B------:R-:W4:Y:S01]  /*bea90*/  LDL.LU R28, [R1+0x20] ;  /* 0x00002000011c7983 */ /* 0x000f220000300800 */
[----:B------:R-:W-:Y:S01]  /*beaa0*/  PRMT R4, R22, 0x7632, R4 ;  /* 0x0000763216047816 */ /* 0x000fe20000000004 */
[----:B------:R-:W-:Y:S01]  /*beab0*/  IMAD R3, R12, 0x2, R3 ;  /* 0x000000020c037824 */ /* 0x000fe200078e0203 */
[----:B--2---:R-:W-:Y:S01]  /*beac0*/  ISETP.LT.AND P4, PT, R15, UR4, !P0 ;  /* 0x000000040f007c0c */ /* 0x004fe2000c781270 */
[----:B------:R-:W2:Y:S01]  /*bead0*/  LDL.LU R24, [R1+0x24] ;  /* 0x0000240001187983 */ /* 0x000ea20000300800 */
[----:B------:R-:W4:Y:S01]  /*beae0*/  LDCU UR4, c[0x0][0x39c] ;  /* 0x00007380ff0477ac */ /* 0x000f220008000800 */
[----:B---3--:R-:W-:-:S02]  /*beaf0*/  ISETP.LT.AND P6, PT, R27, UR7, !P0 ;  /* 0x000000071b007c0c */ /* 0x008fc4000c7c1270 */
[----:B------:R1:W-:Y:S01]  /*beb00*/  @P2 STG.E.U16 desc[UR8][R6.64], R4 ;  /* 0x0000000406002986 */ /* 0x0003e2000c101508 */
[----:B------:R-:W-:Y:S01]  /*beb10*/  PRMT R9, R26, 0x7632, R9 ;  /* 0x000076321a097816 */ /* 0x000fe20000000009 */
[----:B------:R-:W3:Y:S01]  /*beb20*/  LDCU UR6, c[0x0][0x39c] ;  /* 0x00007380ff0677ac */ /* 0x000ee20008000800 */
[----:B------:R-:W2:Y:S01]  /*beb30*/  LDC R12, c[0x0][0x3b8] ;  /* 0x0000ee00ff0c7b82 */ /* 0x000ea20000000800 */
[----:B------:R-:W3:Y:S01]  /*beb40*/  LDL.LU R27, [R1+0x28] ;  /* 0x00002800011b7983 */ /* 0x000ee20000300800 */
[--C-:B-----5:R-:W-:Y:S01]  /*beb50*/  IMAD R5, R11, 0x2, R3.reuse ;  /* 0x000000020b057824 */ /* 0x120fe200078e0203 */
[----:B------:R-:W2:Y:S02]  /*beb60*/  LDCU UR5, c[0x0][0x39c] ;  /* 0x00007380ff0577ac */ /* 0x000ea40008000800 */
[----:B------:R-:W5:Y:S01]  /*beb70*/  LDL.LU R14, [R1+0xa0] ;  /* 0x0000a000010e7983 */ /* 0x000f620000300800 */
[----:B------:R-:W0:Y:S02]  /*beb80*/  LDCU UR7, c[0x0][0x39c] ;  /* 0x00007380ff0777ac */ /* 0x000e240008000800 */
[----:B------:R-:W2:Y:S01]  /*beb90*/  LDC R11, c[0x0][0x3b8] ;  /* 0x0000ee00ff0b7b82 */ /* 0x000ea20000000800 */
[C---:B-1----:R-:W-:Y:S01]  /*beba0*/  LEA R6, P2, R3.reuse, R0, 0x1 ;  /* 0x0000000003067211 */ /* 0x042fe200078408ff */
[----:B------:R-:W5:Y:S03]  /*bebb0*/  LDL.LU R17, [R1+0xa4] ;  /* 0x0000a40001117983 */ /* 0x000f660000300800 */
[----:B------:R-:W-:Y:S01]  /*bebc0*/  LEA.HI.X.SX32 R7, R3, R16, 0x1, P2 ;  /* 0x0000001003077211 */ /* 0x000fe200010f0eff */
[----:B------:R-:W5:Y:S01]  /*bebd0*/  LDL.LU R26, [R1+0x2c] ;  /* 0x00002c00011a7983 */ /* 0x000f620000300800 */
[----:B------:R-:W-:-:S03]  /*bebe0*/  PRMT R3, R25, 0x7632, R3 ;  /* 0x0000763219037816 */ /* 0x000fc60000000003 */
[----:B------:R-:W5:Y:S04]  /*bebf0*/  LDL.LU R20, [R1+0xa8] ;  /* 0x0000a80001147983 */ /* 0x000f680000300800 */
[----:B------:R-:W5:Y:S01]  /*bec00*/  LDL.LU R25, [R1+0x40] ;  /* 0x0000400001197983 */ /* 0x000f620000300800 */
[C---:B------:R-:W-:Y:S01]  /*bec10*/  LEA R4, P2, R5.reuse, R0, 0x1 ;  /* 0x0000000005047211 */ /* 0x040fe200078408ff */
[----:B0-----:R-:W-:Y:S02]  /*bec20*/  IMAD R8, R8, 0x2, R5 ;  /* 0x0000000208087824 */ /* 0x001fe400078e0205 */
[----:B------:R0:W-:Y:S01]  /*bec30*/  @P5 STG.E.U16 desc[UR8][R6.64], R9 ;  /* 0x0000000906005986 */ /* 0x0001e2000c101508 */
[----:B------:R-:W-:Y:S02]  /*bec40*/  LEA.HI.X.SX32 R5, R5, R16, 0x1, P2 ;  /* 0x0000001005057211 */ /* 0x000fe400010f0eff */
[C---:B0-----:R-:W-:Y:S01]  /*bec50*/  LEA R6, P2, R8.reuse, R0, 0x1 ;  /* 0x0000000008067211 */ /* 0x041fe200078408ff */
[----:B------:R-:W0:Y:S03]  /*bec60*/  LDC R9, c[0x0][0x3b8] ;  /* 0x0000ee00ff097b82 */ /* 0x000e260000000800 */
[----:B------:R-:W-:-:S02]  /*bec70*/  LEA.HI.X.SX32 R7, R8, R16, 0x1, P2 ;  /* 0x0000001008077211 */ /* 0x000fc400010f0eff */
[----:B----4-:R-:W-:Y:S01]  /*bec80*/  ISETP.LT.AND P5, PT, R28, UR4, !P0 ;  /* 0x000000041c007c0c */ /* 0x010fe2000c7a1270 */
[----:B------:R1:W-:Y:S01]  /*bec90*/  @P4 STG.E.U16 desc[UR8][R4.64], R3 ;  /* 0x0000000304004986 */ /* 0x0003e2000c101508 */
[----:B------:R-:W4:Y:S03]  /*beca0*/  LDCU UR4, c[0x0][0x39c] ;  /* 0x00007380ff0477ac */ /* 0x000f260008000800 */
[----:B------:R-:W4:Y:S04]  /*becb0*/  LDL.LU R28, [R1+0xac] ;  /* 0x0000ac00011c7983 */ /* 0x000f280000300800 */
[----:B------:R-:W4:Y:S01]  /*becc0*/  LDL.LU R21, [R1+0x44] ;  /* 0x0000440001157983 */ /* 0x000f220000300800 */
[----:B---3--:R-:W-:Y:S01]  /*becd0*/  ISETP.LT.AND P2, PT, R27, UR6, !P0 ;  /* 0x000000061b007c0c */ /* 0x008fe2000c741270 */
[----:B-1----:R-:W-:-:S02]  /*bece0*/  IMAD R3, R10, 0x2, R8 ;  /* 0x000000020a037824 */ /* 0x002fc400078e0208 */
[----:B------:R-:W3:Y:S01]  /*becf0*/  LDL.LU R27, [R1+0x48] ;  /* 0x00004800011b7983 */ /* 0x000ee20000300800 */
[----:B------:R-:W1:Y:S01]  /*bed00*/  LDC R8, c[0x0][0x3b8] ;  /* 0x0000ee00ff087b82 */ /* 0x000e620000000800 */
[----:B--2---:R-:W-:Y:S01]  /*bed10*/  ISETP.LT.AND P4, PT, R24, UR5, !P0 ;  /* 0x0000000518007c0c */ /* 0x004fe2000c781270 */
[----:B------:R-:W2:Y:S01]  /*bed20*/  LDCU UR5, c[0x0][0x39c] ;  /* 0x00007380ff0577ac */ /* 0x000ea20008000800 */
[----:B------:R-:W3:Y:S01]  /*bed30*/  LDL.LU R15, [R1+0xb0] ;  /* 0x0000b000010f7983 */ /* 0x000ee20000300800 */
[----:B------:R-:W-:Y:S01]  /*bed40*/  IMAD R5, R11, 0x2, R3 ;  /* 0x000000020b057824 */ /* 0x000fe200078e0203 */
[----:B------:R-:W0:Y:S02]  /*bed50*/  LDCU UR6, c[0x0][0x39c] ;  /* 0x00007380ff0677ac */ /* 0x000e240008000800 */
[----:B-----5:R5:W-:Y:S01]  /*bed60*/  @P3 STG.E.U16 desc[UR8][R6.64], R14 ;  /* 0x0000000e06003986 */ /* 0x020be2000c101508 */
[----:B------:R-:W0:Y:S03]  /*bed70*/  LDC R10, c[0x0][0x3b8] ;  /* 0x0000ee00ff0a7b82 */ /* 0x000e260000000800 */
[----:B------:R-:W3:Y:S04]  /*bed80*/  LDL.LU R22, [R1+0xb4] ;  /* 0x0000b40001167983 */ /* 0x000ee80000300800 */
[----:B------:R-:W3:Y:S01]  /*bed90*/  LDL.LU R24, [R1+0xb8] ;  /* 0x0000b80001187983 */ /* 0x000ee20000300800 */
[----:B------:R-:W0:Y:S01]  /*beda0*/  LDC R11, c[0x0][0x3b8] ;  /* 0x0000ee00ff0b7b82 */ /* 0x000e220000000800 */
[----:B-----5:R-:W-:-:S02]  /*bedb0*/  LEA R6, P3, R3, R0, 0x1 ;  /* 0x0000000003067211 */ /* 0x020fc400078608ff */
[----:B------:R-:W5:Y:S02]  /*bedc0*/  LDL.LU R18, [R1+0x4c] ;  /* 0x00004c0001127983 */ /* 0x000f640000300800 */
[----:B------:R-:W-:Y:S02]  /*bedd0*/  LEA.HI.X.SX32 R7, R3, R16, 0x1, P3 ;  /* 0x0000001003077211 */ /* 0x000fe400018f0eff */
[----:B------:R-:W-:Y:S01]  /*bede0*/  LEA R4, P3, R5, R0, 0x1 ;  /* 0x0000000005047211 */ /* 0x000fe200078608ff */
[----:B------:R-:W-:Y:S02]  /*bedf0*/  IMAD R3, R13, 0x2, R5 ;  /* 0x000000020d037824 */ /* 0x000fe400078e0205 */
[----:B------:R4:W-:Y:S01]  /*bee00*/  @P6 STG.E.U16 desc[UR8][R6.64], R17 ;  /* 0x0000001106006986 */ /* 0x0009e2000c101508 */
[----:B------:R-:W-:Y:S01]  /*bee10*/  LEA.HI.X.SX32 R5, R5, R16, 0x1, P3 ;  /* 0x0000001005057211 */ /* 0x000fe200018f0eff */
[----:B------:R-:W0:Y:S01]  /*bee20*/  LDC R13, c[0x0][0x3b8] ;  /* 0x0000ee00ff0d7b82 */ /* 0x000e220000000800 */
[----:B----4-:R-:W-:Y:S01]  /*bee30*/  ISETP.LT.AND P3, PT, R26, UR4, !P0 ;  /* 0x000000041a007c0c */ /* 0x010fe2000c761270 */
[----:B------:R-:W4:Y:S02]  /*bee40*/  LDCU UR4, c[0x0][0x39c] ;  /* 0x00007380ff0477ac */ /* 0x000f240008000800 */
[----:B------:R1:W-:Y:S01]  /*bee50*/  @P5 STG.E.U16 desc[UR8][R4.64], R20 ;  /* 0x0000001404005986 */ /* 0x0003e2000c101508 */
[----:B--2---:R-:W-:Y:S01]  /*bee60*/  ISETP.LT.AND P5, PT, R25, UR5, !P0 ;  /* 0x0000000519007c0c */ /* 0x004fe2000c7a1270 */
[----:B------:R-:W5:Y:S02]  /*bee70*/  LDCU UR5, c[0x0][0x39c] ;  /* 0x00007380ff0577ac */ /* 0x000f640008000800 */
[----:B------:R-:W2:Y:S01]  /*bee80*/  LDL.LU R25, [R1+0x140] ;  /* 0x0001400001197983 */ /* 0x000ea20000300800 */
[----:B------:R-:W-:-:S03]  /*bee90*/  LEA R6, P6, R3, R0, 0x1 ;  /* 0x0000000003067211 */ /* 0x000fc600078c08ff */
[----:B------:R-:W2:Y:S01]  /*beea0*/  LDL.LU R19, [R1+0x144] ;  /* 0x0001440001137983 */ /* 0x000ea20000300800 */
[----:B------:R-:W-:Y:S01]  /*beeb0*/  LEA.HI.X.SX32 R7, R3, R16, 0x1, P6 ;  /* 0x0000001003077211 */ /* 0x000fe200030f0eff */
[----:B-1----:R-:W-:Y:S02]  /*beec0*/  IMAD R3, R8, 0x2, R3 ;  /* 0x0000000208037824 */ /* 0x002fe400078e0203 */
[----:B------:R-:W2:Y:S03]  /*beed0*/  LDL.LU R26, [R1+0xbc] ;  /* 0x0000bc00011a7983 */ /* 0x000ea60000300800 */
[----:B------:R-:W-:-:S04]  /*beee0*/  LEA R4, P6, R3, R0, 0x1 ;  /* 0x0000000003047211 */ /* 0x000fc800078c08ff */
[----:B------:R-:W-:Y:S01]  /*beef0*/  LEA.HI.X.SX32 R5, R3, R16, 0x1, P6 ;  /* 0x0000001003057211 */ /* 0x000fe200030f0eff */
[----:B------:R0:W-:Y:S04]  /*bef00*/  @P4 STG.E.U16 desc[UR8][R6.64], R28 ;  /* 0x0000001c06004986 */ /* 0x0001e8000c101508 */
[----:B---3--:R1:W-:Y:S01]  /*bef10*/  @P2 STG.E.U16 desc[UR8][R4.64], R15 ;  /* 0x0000000f04002986 */ /* 0x0083e2000c101508 */
[----:B----4-:R-:W-:Y:S01]  /*bef20*/  ISETP.LT.AND P2, PT, R27, UR4, !P0 ;  /* 0x000000041b007c0c */ /* 0x010fe2000c741270 */
[----:B0-----:R-:W-:Y:S01]  /*bef30*/  IMAD R7, R10, 0x2, R3 ;  /* 0x000000020a077824 */ /* 0x001fe200078e0203 */
[----:B------:R-:W-:Y:S01]  /*bef40*/  ISETP.LT.AND P4, PT, R21, UR6, !P0 ;  /* 0x0000000615007c0c */ /* 0x000fe2000c781270 */
[----:B------:R-:W3:Y:S01]  /*bef50*/  LDL.LU R27, [R1+0x148] ;  /* 0x00014800011b7983 */ /* 0x000ee20000300800 */
[----:B------:R-:W2:Y:S01]  /*bef60*/  LDCU UR6, c[0x0][0x39c] ;  /* 0x00007380ff0677ac */ /* 0x000ea20008000800 */
[----:B------:R-:W-:Y:S01]  /*bef70*/  IMAD R3, R12, 0x2, R7 ;  /* 0x000000020c037824 */ /* 0x000fe200078e0207 */
[C---:B------:R-:W-:Y:S01]  /*bef80*/  LEA R6, P6, R7.reuse, R0, 0x1 ;  /* 0x0000000007067211 */ /* 0x040fe200078c08ff */
[----:B------:R-:W0:Y:S01]  /*bef90*/  LDC R12, c[0x0][0x3b8] ;  /* 0x0000ee00ff0c7b82 */ /* 0x000e220000000800 */
[----:B------:R-:W4:Y:S02]  /*befa0*/  LDCU UR4, c[0x0][0x39c] ;  /* 0x00007380ff0477ac */ /* 0x000f240008000800 */
[----:B------:R-:W-:-:S02]  /*befb0*/  LEA.HI.X.SX32 R7, R7, R16, 0x1, P6 ;  /* 0x0000001007077211 */ /* 0x000fc400030f0eff */
[----:B-1----:R-:W-:Y:S01]  /*befc0*/  LEA R4, P6, R3, R0, 0x1 ;  /* 0x0000000003047211 */ /* 0x002fe200078c08ff */
[----:B------:R-:W-:Y:S02]  /*befd0*/  IMAD R8, R13, 0x2, R3 ;  /* 0x000000020d087824 */ /* 0x000fe400078e0203 */
[----:B------:R1:W-:Y:S01]  /*befe0*/  @P3 STG.E.U16 desc[UR8][R6.64], R22 ;  /* 0x0000001606003986 */ /* 0x0003e2000c101508 */
[----:B------:R-:W-:Y:S01]  /*beff0*/  LEA.HI.X.SX32 R5, R3, R16, 0x1, P6 ;  /* 0x0000001003057211 */ /* 0x000fe200030f0eff */
[----:B------:R-:W0:Y:S01]  /*bf000*/  LDC R10, c[0x0][0x3b8] ;  /* 0x0000ee00ff0a7b82 */ /* 0x000e220000000800 */
[----:B-----5:R-:W-:Y:S01]  /*bf010*/  ISETP.LT.AND P3, PT, R18, UR5, !P0 ;  /* 0x0000000512007c0c */ /* 0x020fe2000c761270 */
[----:B------:R-:W3:Y:S01]  /*bf020*/  LDCU UR5, c[0x0][0x39c] ;  /* 0x00007380ff0577ac */ /* 0x000ee20008000800 */
[----:B------:R-:W5:Y:S01]  /*bf030*/  LDL.LU R18, [R1+0x14c] ;  /* 0x00014c0001127983 */ /* 0x000f620000300800 */
[----:B------:R-:W-:-:S03]  /*bf040*/  IMAD R3, R9, 0x2, R8 ;  /* 0x0000000209037824 */ /* 0x000fc600078e0208 */
[----:B------:R2:W-:Y:S01]  /*bf050*/  @P5 STG.E.U16 desc[UR8][R4.64], R24 ;  /* 0x0000001804005986 */ /* 0x0005e2000c101508 */
[----:B------:R-:W0:Y:S01]  /*bf060*/  LDC R9, c[0x0][0x3b8] ;  /* 0x0000ee00ff097b82 */ /* 0x000e220000000800 */
[----:B-1----:R-:W-:-:S07]  /*bf070*/  LEA R6, P6, R8, R0, 0x1 ;  /* 0x0000000008067211 */ /* 0x002fce00078c08ff */
[----:B------:R-:W1:Y:S01]  /*bf080*/  LDC R13, c[0x0][0x3b8] ;  /* 0x0000ee00ff0d7b82 */ /* 0x000e620000000800 */
[----:B--2---:R-:W-:Y:S01]  /*bf090*/  ISETP.LT.AND P5, PT, R25, UR6, !P0 ;  /* 0x0000000619007c0c */ /* 0x004fe2000c7a1270 */
[----:B------:R-:W2:Y:S01]  /*bf0a0*/  LDCU UR6, c[0x0][0x39c] ;  /* 0x00007380ff0677ac */ /* 0x000ea20008000800 */
[----:B------:R-:W2:Y:S01]  /*bf0b0*/  LDL.LU R25, [R1+0x150] ;  /* 0x0001500001197983 */ /* 0x000ea20000300800 */
[----:B------:R-:W-:Y:S02]  /*bf0c0*/  LEA.HI.X.SX32 R7, R8, R16, 0x1, P6 ;  /* 0x0000001008077211 */ /* 0x000fe400030f0eff */
[C---:B------:R-:W-:Y:S02]  /*bf0d0*/  LEA R4, P6, R3.reuse, R0, 0x1 ;  /* 0x0000000003047211 */ /* 0x040fe400078c08ff */
[----:B------:R-:W0:Y:S01]  /*bf0e0*/  LDC R8, c[0x0][0x3b8] ;  /* 0x0000ee00ff087b82 */ /* 0x000e220000000800 */
[----:B------:R4:W-:Y:S01]  /*bf0f0*/  @P4 STG.E.U16 desc[UR8][R6.64], R26 ;  /* 0x0000001a06004986 */ /* 0x0009e2000c101508 */
[----:B------:R-:W-:-:S02]  /*bf100*/  LEA.HI.X.SX32 R5, R3, R16, 0x1, P6 ;  /* 0x0000001003057211 */ /* 0x000fc400030f0eff */
[----:B----4-:R-:W-:Y:S01]  /*bf110*/  ISETP.LT.AND P4, PT, R19, UR4, !P0 ;  /* 0x0000000413007c0c */ /* 0x010fe2000c781270 */
[----:B------:R-:W5:Y:S01]  /*bf120*/  LDCU UR4, c[0x0][0x39c] ;  /* 0x00007380ff0477ac */ /* 0x000f620008000800 */
[----:B------:R-:W4:Y:S01]  /*bf130*/  LDL.LU R19, [R1+0x154] ;  /* 0x0001540001137983 */ /* 0x000f220000300800 */
[--C-:B------:R-:W-:Y:S01]  /*bf140*/  IMAD R7, R11, 0x2, R3.reuse ;  /* 0x000000020b077824 */ /* 0x100fe200078e0203 */
[----:B------:R-:W-:Y:S01]  /*bf150*/  PRMT R3, R14, 0x7632, R3 ;  /* 0x000076320e037816 */ /* 0x000fe20000000003 */
[----:B------:R-:W0:Y:S04]  /*bf160*/  LDC R11, c[0x0][0x3b8] ;  /* 0x0000ee00ff0b7b82 */ /* 0x000e280000000800 */
[----:B------:R0:W-:Y:S01]  /*bf170*/  @P2 STG.E.U16 desc[UR8][R4.64], R3 ;  /* 0x0000000304002986 */ /* 0x0001e2000c101508 */
[----:B---3--:R-:W-:Y:S01]  /*bf180*/  ISETP.LT.AND P2, PT, R27, UR5, !P0 ;  /* 0x000000051b007c0c */ /* 0x008fe2000c741270 */
[----:B0-----:R-:W-:-:S02]  /*bf190*/  IMAD R3, R12, 0x2, R7 ;  /* 0x000000020c037824 */ /* 0x001fc400078e0207 */
[----:B------:R-:W3:Y:S01]  /*bf1a0*/  LDL.LU R27, [R1+0x158] ;  /* 0x00015800011b7983 */ /* 0x000ee20000300800 */
[----:B------:R-:W-:Y:S01]  /*bf1b0*/  LEA R6, P6, R7, R0, 0x1 ;  /* 0x0000000007067211 */ /* 0x000fe200078c08ff */
[----:B------:R-:W4:Y:S01]  /*bf1c0*/  LDCU UR5, c[0x0][0x39c] ;  /* 0x00007380ff0577ac */ /* 0x000f220008000800 */
[----:B------:R-:W-:Y:S01]  /*bf1d0*/  PRMT R5, R17, 0x7632, R5 ;  /* 0x0000763211057816 */ /* 0x000fe20000000005 */
[----:B------:R-:W0:Y:S01]  /*bf1e0*/  LDC R12, c[0x0][0x3b8] ;  /* 0x0000ee00ff0c7b82 */ /* 0x000e220000000800 */
[----:B------:R-:W-:Y:S02]  /*bf1f0*/  LEA.HI.X.SX32 R7, R7, R16, 0x1, P6 ;  /* 0x0000001007077211 */ /* 0x000fe400030f0eff */
[----:B------:R-:W-:-:S03]  /*bf200*/  LEA R4, P6, R3, R0, 0x1 ;  /* 0x0000000003047211 */ /* 0x000fc600078c08ff */
[----:B------:R1:W-:Y:S01]  /*bf210*/  @P3 STG.E.U16 desc[UR8][R6.64], R5 ;  /* 0x0000000506003986 */ /* 0x0003e2000c101508 */
[----:B-----5:R-:W-:Y:S01]  /*bf220*/  ISETP.LT.AND P3, PT, R18, UR4, !P0 ;  /* 0x0000000412007c0c */ /* 0x020fe2000c761270 */
[----:B------:R-:W3:Y:S01]  /*bf230*/  LDCU UR4, c[0x0][0x39c] ;  /* 0x00007380ff0477ac */ /* 0x000ee20008000800 */
[--C-:B-1----:R-:W-:Y:S01]  /*bf240*/  IMAD R7, R10, 0x2, R3.reuse ;  /* 0x000000020a077824 */ /* 0x102fe200078e0203 */
[----:B------:R-:W-:Y:S01]  /*bf250*/  LEA.HI.X.SX32 R5, R3, R16, 0x1, P6 ;  /* 0x0000001003057211 */ /* 0x000fe200030f0eff */
[----:B------:R-:W1:Y:S01]  /*bf260*/  LDC R10, c[0x0][0x3b8] ;  /* 0x0000ee00ff0a7b82 */ /* 0x000e620000000800 */
[----:B------:R-:W-:Y:S02]  /*bf270*/  PRMT R3, R20, 0x7632, R3 ;  /* 0x0000763214037816 */ /* 0x000fe40000000003 */
[----:B------:R-:W-:-:S03]  /*bf280*/  LEA R6, P6, R7, R0, 0x1 ;  /* 0x0000000007067211 */ /* 0x000fc600078c08ff */
[----:B------:R5:W-:Y:S01]  /*bf290*/  @P5 STG.E.U16 desc[UR8][R4.64], R3 ;  /* 0x0000000304005986 */ /* 0x000be2000c101508 */
[----:B--2---:R-:W-:Y:S01]  /*bf2a0*/  ISETP.LT.AND P5, PT, R25, UR6, !P0 ;  /* 0x0000000619007c0c */ /* 0x004fe2000c7a1270 */
[----:B------:R-:W2:Y:S02]  /*bf2b0*/  LDCU UR6, c[0x0][0x39c] ;  /* 0x00007380ff0677ac */ /* 0x000ea40008000800 */
[----:B------:R-:W2:Y:S01]  /*bf2c0*/  LDL.LU R25, [R1+0x15c] ;  /* 0x00015c0001197983 */ /* 0x000ea20000300800 */
[----:B-----5:R-:W-:Y:S01]  /*bf2d0*/  PRMT R5, R28, 0x7632, R5 ;  /* 0x000076321c057816 */ /* 0x020fe20000000005 */
[----:B------:R-:W-:Y:S02]  /*bf2e0*/  IMAD R3, R8, 0x2, R7 ;  /* 0x0000000208037824 */ /* 0x000fe400078e0207 */
[----:B------:R-:W5:Y:S01]  /*bf2f0*/  LDL.LU R28, [R1+0x160] ;  /* 0x00016000011c7983 */ /* 0x000f620000300800 */
[----:B------:R-:W-:Y:S01]  /*bf300*/  LEA.HI.X.SX32 R7, R7, R16, 0x1, P6 ;  /* 0x0000001007077211 */ /* 0x000fe200030f0eff */
[----:B------:R-:W0:Y:S01]  /*bf310*/  LDC R8, c[0x0][0x3b8] ;  /* 0x0000ee00ff087b82 */ /* 0x000e220000000800 */
[----:B------:R-:W-:-:S03]  /*bf320*/  LEA R4, P6, R3, R0, 0x1 ;  /* 0x0000000003047211 */ /* 0x000fc600078c08ff */
[----:B------:R4:W-:Y:S02]  /*bf330*/  @P4 STG.E.U16 desc[UR8][R6.64], R5 ;  /* 0x0000000506004986 */ /* 0x0009e4000c101508 */
[--C-:B----4-:R-:W-:Y:S01]  /*bf340*/  IMAD R7, R9, 0x2, R3.reuse ;  /* 0x0000000209077824 */ /* 0x110fe200078e0203 */
[----:B------:R-:W-:Y:S01]  /*bf350*/  LEA.HI.X.SX32 R5, R3, R16, 0x1, P6 ;  /* 0x0000001003057211 */ /* 0x000fe200030f0eff */
[----:B------:R-:W4:Y:S01]  /*bf360*/  LDC R9, c[0x0][0x3b8] ;  /* 0x0000ee00ff097b82 */ /* 0x000f220000000800 */
[----:B------:R-:W-:-:S05]  /*bf370*/  PRMT R3, R15, 0x7632, R3 ;  /* 0x000076320f037816 */ /* 0x000fca0000000003 */
[----:B------:R1:W-:Y:S01]  /*bf380*/  @P2 STG.E.U16 desc[UR8][R4.64], R3 ;  /* 0x0000000304002986 */ /* 0x0003e2000c101508 */
[----:B---3--:R-:W-:Y:S02]  /*bf390*/  ISETP.LT.AND P2, PT, R27, UR4, !P0 ;  /* 0x000000041b007c0c */ /* 0x008fe4000c741270 */
[----:B------:R-:W-:Y:S01]  /*bf3a0*/  ISETP.LT.AND P4, PT, R19, UR5, !P0 ;  /* 0x0000000513007c0c */ /* 0x000fe2000c781270 */
[----:B------:R-:W3:Y:S01]  /*bf3b0*/  LDL.LU R27, [R1+0x164] ;  /* 0x00016400011b7983 */ /* 0x000ee20000300800 */
[----:B------:R-:W2:Y:S01]  /*bf3c0*/  LDCU UR5, c[0x0][0x39c] ;  /* 0x00007380ff0577ac */ /* 0x000ea20008000800 */
[C---:B------:R-:W-:Y:S01]  /*bf3d0*/  LEA R6, P6, R7.reuse, R0, 0x1 ;  /* 0x0000000007067211 */ /* 0x040fe200078c08ff */
[----:B-1----:R-:W-:Y:S01]  /*bf3e0*/  IMAD R3, R10, 0x2, R7 ;  /* 0x000000020a037824 */ /* 0x002fe200078e0207 */
[----:B------:R-:W-:Y:S01]  /*bf3f0*/  PRMT R5, R22, 0x7632, R5 ;  /* 0x0000763216057816 */ /* 0x000fe20000000005 */
[----:B------:R-:W3:Y:S01]  /*bf400*/  LDCU UR4, c[0x0][0x39c] ;  /* 0x00007380ff0477ac */ /* 0x000ee20008000800 */
[----:B------:R-:W-:Y:S01]  /*bf410*/  LEA.HI.X.SX32 R7, R7, R16, 0x1, P6 ;  /* 0x0000001007077211 */ /* 0x000fe200030f0eff */
[----:B0-----:R-:W-:Y:S01]  /*bf420*/  IMAD R8, R8, 0x2, R3 ;  /* 0x0000000208087824 */ /* 0x001fe200078e0203 */
[C---:B------:R-:W-:Y:S01]  /*bf430*/  LEA R4, P6, R3.reuse, R0, 0x1 ;  /* 0x0000000003047211 */ /* 0x040fe200078c08ff */
[----:B------:R-:W4:Y:S01]  /*bf440*/  LDL.LU R22, [R1+0x168] ;  /* 0x0001680001167983 */ /* 0x000f220000300800 */
[----:B------:R-:W0:Y:S03]  /*bf450*/  LDC R10, c[0x0][0x3b8] ;  /* 0x0000ee00ff0a7b82 */ /* 0x000e260000000800 */
[----:B------:R1:W-:Y:S04]  /*bf460*/  @P3 STG.E.U16 desc[UR8][R6.64], R5 ;  /* 0x0000000506003986 */ /* 0x0003e8000c101508 */
[----:B------:R-:W4:Y:S04]  /*bf470*/  LDL.LU R21, [R1+0xc0] ;  /* 0x0000c00001157983 */ /* 0x000f280000300800 */
[----:B------:R-:W4:Y:S01]  /*bf480*/  LDL.LU R17, [R1+0xc4] ;  /* 0x0000c40001117983 */ /* 0x000f220000300800 */
[----:B-1----:R-:W-:-:S02]  /*bf490*/  LEA.HI.X.SX32 R5, R3, R16, 0x1, P6 ;  /* 0x0000001003057211 */ /* 0x002fc400030f0eff */
[----:B------:R-:W-:Y:S02]  /*bf4a0*/  PRMT R3, R24, 0x7632, R3 ;  /* 0x0000763218037816 */ /* 0x000fe40000000003 */
[----:B--2---:R-:W-:-:S03]  /*bf4b0*/  ISETP.LT.AND P3, PT, R25, UR5, !P0 ;  /* 0x0000000519007c0c */ /* 0x004fc6000c761270 */
[----:B------:R4:W-:Y:S01]  /*bf4c0*/  @P5 STG.E.U16 desc[UR8][R4.64], R3 ;  /* 0x0000000304005986 */ /* 0x0009e2000c101508 */
[----:B------:R-:W-:Y:S01]  /*bf4d0*/  LEA R6, P6, R8, R0, 0x1 ;  /* 0x0000000008067211 */ /* 0x000fe200078c08ff */
[----:B------:R-:W1:Y:S02]  /*bf4e0*/  LDCU UR5, c[0x0][0x39c] ;  /* 0x00007380ff0577ac */ /* 0x000e640008000800 */
[----:B------:R-:W2:Y:S01]  /*bf4f0*/  LDL.LU R25, [R1+0x16c] ;  /* 0x00016c0001197983 */ /* 0x000ea20000300800 */
[----:B-----5:R-:W-:Y:S01]  /*bf500*/  ISETP.LT.AND P5, PT, R28, UR6, !P0 ;  /* 0x000000061c007c0c */ /* 0x020fe2000c7a1270 */
[----:B------:R-:W2:Y:S02]  /*bf510*/  LDCU UR6, c[0x0][0x39c] ;  /* 0x00007380ff0677ac */ /* 0x000ea40008000800 */
[----:B------:R-:W5:Y:S04]  /*bf520*/  LDL.LU R28, [R1+0x170] ;  /* 0x00017000011c7983 */ /* 0x000f680000300800 */
[----:B------:R-:W2:Y:S01]  /*bf530*/  LDL.LU R18, [R1+0xc8] ;  /* 0x0000c80001127983 */ /* 0x000ea20000300800 */
[----:B------:R-:W-:-:S03]  /*bf540*/  LEA.HI.X.SX32 R7, R8, R16, 0x1, P6 ;  /* 0x0000001008077211 */ /* 0x000fc600030f0eff */
[----:B------:R-:W2:Y:S01]  /*bf550*/  LDL.LU R24, [R1+0xcc] ;  /* 0x0000cc0001187983 */ /* 0x000ea20000300800 */
[----:B---3--:R-:W-:Y:S01]  /*bf560*/  ISETP.LT.AND P6, PT, R27, UR4, !P0 ;  /* 0x000000041b007c0c */ /* 0x008fe2000c7c1270 */
[----:B----4-:R-:W-:Y:S02]  /*bf570*/  IMAD R3, R9, 0x2, R8 ;  /* 0x0000000209037824 */ /* 0x010fe400078e0208 */
[----:B------:R-:W3:Y:S01]  /*bf580*/  LDL.LU R27, [R1+0x174] ;  /* 0x00017400011b7983 */ /* 0x000ee20000300800 */
[----:B------:R-:W4:Y:S01]  /*bf590*/  LDC R9, c[0x0][0x3b8] ;  /* 0x0000ee00ff097b82 */ /* 0x000f220000000800 */
[----:B------:R-:W-:Y:S01]  /*bf5a0*/  PRMT R4, R26, 0x7632, R4 ;  /* 0x000076321a047816 */ /* 0x000fe20000000004 */
[----:B0-----:R-:W-:Y:S01]  /*bf5b0*/  IMAD R5, R10, 0x2, R3 ;  /* 0x000000020a057824 */ /* 0x001fe200078e0203 */
[----:B------:R-:W3:Y:S01]  /*bf5c0*/  LDL.LU R26, [R1+0xd0] ;  /* 0x0000d000011a7983 */ /* 0x000ee20000300800 */
[----:B------:R-:W3:Y:S03]  /*bf5d0*/  LDCU UR4, c[0x0][0x39c] ;  /* 0x00007380ff0477ac */ /* 0x000ee60008000800 */
[----:B------:R0:W-:Y:S01]  /*bf5e0*/  @P4 STG.E.U16 desc[UR8][R6.64], R4 ;  /* 0x0000000406004986 */ /* 0x0001e2000c101508 */
[----:B------:R-:W2:Y:S03]  /*bf5f0*/  LDC R10, c[0x0][0x3b8] ;  /* 0x0000ee00ff0a7b82 */ /* 0x000ea60000000800 */
[----:B------:R-:W3:Y:S04]  /*bf600*/  LDL.LU R20, [R1+0x178] ;  /* 0x0001780001147983 */ /* 0x000ee80000300800 */
[----:B------:R-:W3:Y:S01]  /*bf610*/  LDL.LU R15, [R1+0xd4] ;  /* 0x0000d400010f7983 */ /* 0x000ee20000300800 */
[----:B------:R-:W3:Y:S01]  /*bf620*/  LDC R8, c[0x0][0x3b8] ;  /* 0x0000ee00ff087b82 */ /* 0x000ee20000000800 */
[----:B0-----:R-:W-:-:S02]  /*bf630*/  LEA R6, P4, R3, R0, 0x1 ;  /* 0x0000000003067211 */ /* 0x001fc400078808ff */
[----:B------:R-:W3:Y:S02]  /*bf640*/  LDL.LU R19, [R1+0x17c] ;  /* 0x00017c0001137983 */ /* 0x000ee40000300800 */
[----:B------:R-:W-:Y:S01]  /*bf650*/  LEA.HI.X.SX32 R7, R3, R16, 0x1, P4 ;  /* 0x0000001003077211 */ /* 0x000fe200020f0eff */
[----:B------:R-:W-:Y:S01]  /*bf660*/  IMAD R3, R12, 0x2, R5 ;  /* 0x000000020c037824 */ /* 0x000fe200078e0205 */
[C---:B------:R-:W-:Y:S01]  /*bf670*/  LEA R4, P4, R5.reuse, R0, 0x1 ;  /* 0x0000000005047211 */ /* 0x040fe200078808ff */
[----:B------:R-:W0:Y:S02]  /*bf680*/  LDC R12, c[0x0][0x3b8] ;  /* 0x0000ee00ff0c7b82 */ /* 0x000e240000000800 */
[----:B------:R5:W-:Y:S01]  /*bf690*/  @P2 STG.E.U16 desc[UR8][R6.64], R21 ;  /* 0x0000001506002986 */ /* 0x000be2000c101508 */
[----:B------:R-:W-:Y:S02]  /*bf6a0*/  LEA.HI.X.SX32 R5, R5, R16, 0x1, P4 ;  /* 0x0000001005057211 */ /* 0x000fe400020f0eff */
[----:B-1----:R-:W-:Y:S01]  /*bf6b0*/  ISETP.LT.AND P2, PT, R22, UR5, !P0 ;  /* 0x0000000516007c0c */ /* 0x002fe2000c741270 */
[----:B------:R-:W1:Y:S01]  /*bf6c0*/  LDCU UR5, c[0x0][0x39c] ;  /* 0x00007380ff0577ac */ /* 0x000e620008000800 */
[----:B-----5:R-:W-:-:S04]  /*bf6d0*/  LEA R6, P4, R3, R0, 0x1 ;  /* 0x0000000003067211 */ /* 0x020fc800078808ff */
[----:B------:R-:W-:Y:S02]  /*bf6e0*/  LEA.HI.X.SX32 R7, R3, R16, 0x1, P4 ;  /* 0x0000001003077211 */ /* 0x000fe400020f0eff */
[----:B------:R-:W-:Y:S01]  /*bf6f0*/  ISETP.LT.AND P4, PT, R28, UR7, !P0 ;  /* 0x000000071c007c0c */ /* 0x000fe2000c781270 */
[----:B----4-:R-:W-:Y:S01]  /*bf700*/  IMAD R3, R9, 0x2, R3 ;  /* 0x0000000209037824 */ /* 0x010fe200078e0203 */
[----:B------:R-:W4:Y:S01]  /*bf710*/  LDL.LU R28, [R1+0x180] ;  /* 0x00018000011c7983 */ /* 0x000f220000300800 */
[----:B------:R-:W5:Y:S01]  /*bf720*/  LDC R9, c[0x0][0x3b8] ;  /* 0x0000ee00ff097b82 */ /* 0x000f620000000800 */
[----:B------:R-:W4:Y:S02]  /*bf730*/  LDCU UR7, c[0x0][0x39c] ;  /* 0x00007380ff0777ac */ /* 0x000f240008000800 */
[----:B------:R-:W4:Y:S04]  /*bf740*/  LDL.LU R22, [R1+0xd8] ;  /* 0x0000d80001167983 */ /* 0x000f280000300800 */
[----:B------:R1:W-:Y:S04]  /*bf750*/  @P3 STG.E.U16 desc[UR8][R4.64], R17 ;  /* 0x0000001104003986 */ /* 0x0003e8000c101508 */
[----:B--2---:R2:W-:Y:S01]  /*bf760*/  @P5 STG.E.U16 desc[UR8][R6.64], R18 ;  /* 0x0000001206005986 */ /* 0x0045e2000c101508 */
[----:B-1----:R-:W-:Y:S01]  /*bf770*/  LEA R4, P5, R3, R0, 0x1 ;  /* 0x0000000003047211 */ /* 0x002fe200078a08ff */
[----:B--2---:R-:W-:-:S03]  /*bf780*/  IMAD R7, R10, 0x2, R3 ;  /* 0x000000020a077824 */ /* 0x004fc600078e0203 */
[----:B------:R-:W-:Y:S01]  /*bf790*/  LEA.HI.X.SX32 R5, R3, R16, 0x1, P5 ;  /* 0x0000001003057211 */ /* 0x000fe200028f0eff */
[----:B------:R-:W1:Y:S01]  /*bf7a0*/  LDC R10, c[0x0][0x3b8] ;  /* 0x0000ee00ff0a7b82 */ /* 0x000e620000000800 */
[----:B------:R-:W-:Y:S01]  /*bf7b0*/  LEA R6, P5, R7, R0, 0x1 ;  /* 0x0000000007067211 */ /* 0x000fe200078a08ff */
[----:B------:R-:W-:Y:S01]  /*bf7c0*/  IMAD R3, R11, 0x2, R7 ;  /* 0x000000020b037824 */ /* 0x000fe200078e0207 */
[----:B------:R-:W-:Y:S01]  /*bf7d0*/  ISETP.LT.AND P3, PT, R25, UR6, !P0 ;  /* 0x0000000619007c0c */ /* 0x000fe2000c761270 */
[----:B------:R-:W2:Y:S01]  /*bf7e0*/  LDCU UR6, c[0x0][0x39c] ;  /* 0x00007380ff0677ac */ /* 0x000ea20008000800 */
[----:B------:R-:W4:Y:S01]  /*bf7f0*/  LDL.LU R25, [R1+0xdc] ;  /* 0x0000dc0001197983 */ /* 0x000f220000300800 */
[----:B------:R-:W-:Y:S02]  /*bf800*/  LEA.HI.X.SX32 R7, R7, R16, 0x1, P5 ;  /* 0x0000001007077211 */ /* 0x000fe400028f0eff */
[----:B------:R-:W0:Y:S01]  /*bf810*/  LDC R11, c[0x0][0x3b8] ;  /* 0x0000ee00ff0b7b82 */ /* 0x000e220000000800 */
[----:B------:R-:W4:Y:S01]  /*bf820*/  LDL.LU R14, [R1+0x184] ;  /* 0x00018400010e7983 */ /* 0x000f220000300800 */
[----:B---3--:R-:W-:-:S03]  /*bf830*/  ISETP.LT.AND P5, PT, R27, UR4, !P0 ;  /* 0x000000041b007c0c */ /* 0x008fc6000c7a1270 */
[----:B------:R3:W-:Y:S01]  /*bf840*/  @P6 STG.E.U16 desc[UR8][R4.64], R24 ;  /* 0x0000001804006986 */ /* 0x0007e2000c101508 */
[----:B------:R-:W-:Y:S01]  /*bf850*/  IMAD R8, R8, 0x2, R3 ;  /* 0x0000000208087824 */ /* 0x000fe200078e0203 */
[----:B------:R-:W0:Y:S02]  /*bf860*/  LDCU UR4, c[0x0][0x39c] ;  /* 0x00007380ff0477ac */ /* 0x000e240008000800 */
[----:B------:R-:W4:Y:S04]  /*bf870*/  LDL.LU R27, [R1+0x188] ;  /* 0x00018800011b7983 */ /* 0x000f280000300800 */
[----:B------:R0:W-:Y:S01]  /*bf880*/  @P2 STG.E.U16 desc[UR8][R6.64], R26 ;  /* 0x0000001a06002986 */ /* 0x0001e2000c101508 */
[----:B---3--:R-:W-:-:S04]  /*bf890*/  LEA R4, P6, R3, R0, 0x1 ;  /* 0x0000000003047211 */ /* 0x008fc800078c08ff */
[----:B------:R-:W-:Y:S02]  /*bf8a0*/  LEA.HI.X.SX32 R5, R3, R16, 0x1, P6 ;  /* 0x0000001003057211 */ /* 0x000fe400030f0eff */
[----:B0-----:R-:W-:Y:S01]  /*bf8b0*/  LEA R6, P6, R8, R0, 0x1 ;  /* 0x0000000008067211 */ /* 0x001fe200078c08ff */
[--C-:B-----5:R-:W-:Y:S01]  /*bf8c0*/  IMAD R3, R9, 0x2, R8.reuse ;  /* 0x0000000209037824 */ /* 0x120fe200078e0208 */
[----:B------:R-:W-:Y:S01]  /*bf8d0*/  ISETP.LT.AND P2, PT, R20, UR5, !P0 ;  /* 0x0000000514007c0c */ /* 0x000fe2000c741270 */
[----:B------:R-:W0:Y:S01]  /*bf8e0*/  LDCU UR5, c[0x0][0x39c] ;  /* 0x00007380ff0577ac */ /* 0x000e220008000800 */
[----:B------:R-:W-:Y:S01]  /*bf8f0*/  LEA.HI.X.SX32 R7, R8, R16, 0x1, P6 ;  /* 0x0000001008077211 */ /* 0x000fe200030f0eff */
[----:B------:R-:W3:Y:S04]  /*bf900*/  LDL.LU R20, [R1+0x18c] ;  /* 0x00018c0001147983 */ /* 0x000ee80000300800 */
[----:B------:R1:W-:Y:S01]  /*bf910*/  @P3 STG.E.U16 desc[UR8][R4.64], R15 ;  /* 0x0000000f04003986 */ /* 0x0003e2000c101508 */
[----:B--2---:R-:W-:Y:S01]  /*bf920*/  ISETP.LT.AND P3, PT, R19, UR6, !P0 ;  /* 0x0000000613007c0c */ /* 0x004fe2000c761270 */
[----:B------:R-:W2:Y:S01]  /*bf930*/  LDC R9, c[0x0][0x3b8] ;  /* 0x0000ee00ff097b82 */ /* 0x000ea20000000800 */
[----:B------:R-:W-:Y:S01]  /*bf940*/  PRMT R8, R21, 0x7632, R8 ;  /* 0x0000763215087816 */ /* 0x000fe20000000008 */
[----:B------:R-:W5:Y:S01]  /*bf950*/  LDL.LU R19, [R1+0x190] ;  /* 0x0001900001137983 */ /* 0x000f620000300800 */
[----:B------:R-:W3:Y:S01]  /*bf960*/  LDCU UR6, c[0x0][0x39c] ;  /* 0x00007380ff0677ac */ /* 0x000ee20008000800 */
[----:B-1----:R-:W-:Y:S01]  /*bf970*/  IMAD R5, R10, 0x2, R3 ;  /* 0x000000020a057824 */ /* 0x002fe200078e0203 */
[----:B----4-:R-:W-:Y:S01]  /*bf980*/  ISETP.LT.AND P6, PT, R28, UR7, !P0 ;  /* 0x000000071c007c0c */ /* 0x010fe2000c7c1270 */
[----:B------:R-:W1:Y:S01]  /*bf990*/  LDCU UR7, c[0x0][0x39c] ;  /* 0x00007380ff0777ac */ /* 0x000e620008000800 */
[----:B------:R-:W4:Y:S04]  /*bf9a0*/  LDL.LU R28, [R1+0x194] ;  /* 0x00019400011c7983 */ /* 0x000f280000300800 */
[----:B------:R0:W-:Y:S02]  /*bf9b0*/  @P4 STG.E.U16 desc[UR8][R6.64], R22 ;  /* 0x0000001606004986 */ /* 0x0001e4000c101508 */
[----:B0-----:R-:W-:-:S04]  /*bf9c0*/  LEA R6, P4, R3, R0, 0x1 ;  /* 0x0000000003067211 */ /* 0x001fc800078808ff */
[----:B------:R-:W-:Y:S02]  /*bf9d0*/  LEA.HI.X.SX32 R7, R3, R16, 0x1, P4 ;  /* 0x0000001003077211 */ /* 0x000fe400020f0eff */
[C---:B------:R-:W-:Y:S01]  /*bf9e0*/  LEA R4, P4, R5.reuse, R0, 0x1 ;  /* 0x0000000005047211 */ /* 0x040fe200078808ff */
[----:B------:R-:W-:Y:S02]  /*bf9f0*/  IMAD R3, R12, 0x2, R5 ;  /* 0x000000020c037824 */ /* 0x000fe400078e0205 */
[----:B------:R-:W0:Y:S01]  /*bfa00*/  LDC R12, c[0x0][0x3b8] ;  /* 0x0000ee00ff0c7b82 */ /* 0x000e220000000800 */
[----:B------:R-:W-:Y:S01]  /*bfa10*/  LEA.HI.X.SX32 R5, R5, R16, 0x1, P4 ;  /* 0x0000001005057211 */ /* 0x000fe200020f0eff */
[----:B------:R0:W-:Y:S04]  /*bfa20*/  @P5 STG.E.U16 desc[UR8][R6.64], R25 ;  /* 0x0000001906005986 */ /* 0x0001e8000c101508 */
[----:B------:R0:W-:Y:S01]  /*bfa30*/  @P2 STG.E.U16 desc[UR8][R4.64], R8 ;  /* 0x0000000804002986 */ /* 0x0001e2000c101508 */
[----:B------:R-:W-:Y:S01]  /*bfa40*/  ISETP.LT.AND P2, PT, R27, UR5, !P0 ;  /* 0x000000051b007c0c */ /* 0x000fe2000c741270 */
[----:B------:R-:W4:Y:S02]  /*bfa50*/  LDCU UR5, c[0x0][0x39c] ;  /* 0x00007380ff0577ac */ /* 0x000f240008000800 */
[----:B------:R-:W4:Y:S01]  /*bfa60*/  LDL.LU R27, [R1+0x198] ;  /* 0x00019800011b7983 */ /* 0x000f220000300800 */
[----:B0-----:R-:W-:-:S02]  /*bfa70*/  LEA R6, P4, R3, R0, 0x1 ;  /* 0x0000000003067211 */ /* 0x001fc400078808ff */
[----:B------:R-:W-:Y:S02]  /*bfa80*/  PRMT R4, R17, 0x7632, R4 ;  /* 0x0000763211047816 */ /* 0x000fe40000000004 */
[----:B------:R-:W-:Y:S01]  /*bfa90*/  LEA.HI.X.SX32 R7, R3, R16, 0x1, P4 ;  /* 0x0000001003077211 */ /* 0x000fe200020f0eff */
[----:B--2---:R-:W-:Y:S01]  /*bfaa0*/  IMAD R3, R9, 0x2, R3 ;  /* 0x0000000209037824 */ /* 0x004fe200078e0203 */
[----:B------:R-:W-:Y:S01]  /*bfab0*/  ISETP.LT.AND P5, PT, R14, UR4, !P0 ;  /* 0x000000040e007c0c */ /* 0x000fe2000c7a1270 */
[----:B------:R-:W5:Y:S02]  /*bfac0*/  LDCU UR4, c[0x0][0x39c] ;  /* 0x00007380ff0477ac */ /* 0x000f640008000800 */
[----:B------:R0:W-:Y:S01]  /*bfad0*/  @P3 STG.E.U16 desc[UR8][R6.64], R4 ;  /* 0x0000000406003986 */ /* 0x0001e2000c101508 */
[----:B------:R-:W-:Y:S02]  /*bfae0*/  PRMT R10, R18, 0x7632, R10 ;  /* 0x00007632120a7816 */ /* 0x000fe4000000000a */
[----:B0-----:R-:W-:Y:S01]  /*bfaf0*/  LEA R4, P3, R3, R0, 0x1 ;  /* 0x0000000003047211 */ /* 0x001fe200078608ff */
[----:B------:R-:W-:Y:S01]  /*bfb00*/  IMAD R6, R11, 0x2, R3 ;  /* 0x000000020b067824 */ /* 0x000fe200078e0203 */
[----:B---3--:R-:W-:Y:S01]  /*bfb10*/  ISETP.LT.AND P4, PT, R20, UR6, !P0 ;  /* 0x0000000614007c0c */ /* 0x008fe2000c781270 */
[----:B------:R-:W0:Y:S01]  /*bfb20*/  LDCU UR6, c[0x0][0x39c] ;  /* 0x00007380ff0677ac */ /* 0x000e220008000800 */
[----:B------:R-:W-:Y:S01]  /*bfb30*/  LEA.HI.X.SX32 R5, R3, R16, 0x1, P3 ;  /* 0x0000001003057211 */ /* 0x000fe200018f0eff */
[----:B------:R-:W2:Y:S01]  /*bfb40*/  LDC R11, c[0x0][0x3b8] ;  /* 0x0000ee00ff0b7b82 */ /* 0x000ea20000000800 */
[----:B------:R-:W-:-:S02]  /*bfb50*/  LEA R8, P3, R6, R0, 0x1 ;  /* 0x0000000006087211 */ /* 0x000fc400078608ff */
[----:B------:R-:W-:Y:S02]  /*bfb60*/  PRMT R7, R24, 0x7632, R7 ;  /* 0x0000763218077816 */ /* 0x000fe40000000007 */
[----:B------:R-:W3:Y:S01]  /*bfb70*/  LDL.LU R24, [R1+0x19c] ;  /* 0x00019c0001187983 */ /* 0x000ee20000300800 */
[----:B------:R-:W-:Y:S01]  /*bfb80*/  LEA.HI.X.SX32 R9, R6, R16, 0x1, P3 ;  /* 0x0000001006097211 */ /* 0x000fe200018f0eff */
[----:B------:R-:W-:Y:S02]  /*bfb90*/  IMAD R3, R13, 0x2, R6 ;  /* 0x000000020d037824 */ /* 0x000fe400078e0206 */
[----:B------:R0:W-:Y:S01]  /*bfba0*/  @P6 STG.E.U16 desc[UR8][R4.64], R10 ;  /* 0x0000000a04006986 */ /* 0x0001e2000c101508 */
[----:B-----5:R-:W-:Y:S01]  /*bfbb0*/  ISETP.LT.AND P3, PT, R19, UR4, !P0 ;  /* 0x0000000413007c0c */ /* 0x020fe2000c761270 */
[----:B------:R-:W3:Y:S01]  /*bfbc0*/  LDCU UR4, c[0x0][0x39c] ;  /* 0x00007380ff0477ac */ /* 0x000ee20008000800 */
[----:B------:R-:W5:Y:S01]  /*bfbd0*/  LDC R13, c[0x0][0x3b8] ;  /* 0x0000ee00ff0d7b82 */ /* 0x000f620000000800 */
[----:B------:R1:W-:Y:S01]  /*bfbe0*/  @P5 STG.E.U16 desc[UR8][R8.64], R7 ;  /* 0x0000000708005986 */ /* 0x0003e2000c101508 */
[----:B----4-:R-:W-:Y:S01]  /*bfbf0*/  ISETP.LT.AND P5, PT, R28, UR5, !P0 ;  /* 0x000000051c007c0c */ /* 0x010fe2000c7a1270 */
[----:B------:R-:W4:Y:S02]  /*bfc00*/  LDCU UR5, c[0x0][0x39c] ;  /* 0x00007380ff0577ac */ /* 0x000f240008000800 */
[----:B------:R-:W4:Y:S01]  /*bfc10*/  LDL.LU R28, [R1+0x1a0] ;  /* 0x0001a000011c7983 */ /* 0x000f220000300800 */
[----:B0-----:R-:W-:-:S02]  /*bfc20*/  LEA R4, P6, R3, R0, 0x1 ;  /* 0x0000000003047211 */ /* 0x001fc400078c08ff */
[----:B------:R-:W0:Y:S01]  /*bfc30*/  LDC R10, c[0x0][0x3b8] ;  /* 0x0000ee00ff0a7b82 */ /* 0x000e220000000800 */
[--C-:B-1----:R-:W-:Y:S01]  /*bfc40*/  IMAD R8, R12, 0x2, R3.reuse ;  /* 0x000000020c087824 */ /* 0x102fe200078e0203 */
[----:B------:R-:W-:Y:S02]  /*bfc50*/  LEA.HI.X.SX32 R5, R3, R16, 0x1, P6 ;  /* 0x0000001003057211 */ /* 0x000fe400030f0eff */
[----:B------:R-:W-:-:S04]  /*bfc60*/  PRMT R3, R26, 0x7632, R3 ;  /* 0x000076321a037816 */ /* 0x000fc80000000003 */
[----:B------:R-:W1:Y:S01]  /*bfc70*/  LDC R9, c[0x0][0x3b8] ;  /* 0x0000ee00ff097b82 */ /* 0x000e620000000800 */
[----:B------:R0:W-:Y:S07]  /*bfc80*/  @P2 STG.E.U16 desc[UR8][R4.64], R3 ;  /* 0x0000000304002986 */ /* 0x0001ee000c101508 */
[----:B------:R-:W0:Y:S01]  /*bfc90*/  LDC R12, c[0x0][0x3b8] ;  /* 0x0000ee00ff0c7b82 */ /* 0x000e220000000800 */
[----:B------:R-:W-:Y:S02]  /*bfca0*/  ISETP.LT.AND P2, PT, R27, UR6, !P0 ;  /* 0x000000061b007c0c */ /* 0x000fe4000c741270 */
[C---:B------:R-:W-:Y:S01]  /*bfcb0*/  LEA R6, P6, R8.reuse, R0, 0x1 ;  /* 0x0000000008067211 */ /* 0x040fe200078c08ff */
[----:B------:R-:W5:Y:S01]  /*bfcc0*/  LDL.LU R27, [R1+0x1a4] ;  /* 0x0001a400011b7983 */ /* 0x000f620000300800 */
[----:B0-----:R-:W-:Y:S01]  /*bfcd0*/  PRMT R4, R15, 0x7632, R4 ;  /* 0x000076320f047816 */ /* 0x001fe20000000004 */
[----:B--2---:R-:W-:Y:S01]  /*bfce0*/  IMAD R3, R11, 0x2, R8 ;  /* 0x000000020b037824 */ /* 0x004fe200078e0208 */
[----:B------:R-:W0:Y:S01]  /*bfcf0*/  LDCU UR6, c[0x0][0x39c] ;  /* 0x00007380ff0677ac */ /* 0x000e220008000800 */
[----:B------:R-:W2:Y:S01]  /*bfd00*/  LDL.LU R26, [R1+0x1a8] ;  /* 0x0001a800011a7983 */ /* 0x000ea20000300800 */
[----:B------:R-:W-:Y:S01]  /*bfd10*/  LEA.HI.X.SX32 R7, R8, R16, 0x1, P6 ;  /* 0x0000001008077211 */ /* 0x000fe200030f0eff */
[----:B------:R-:W0:Y:S02]  /*bfd20*/  LDC R11, c[0x0][0x3b8] ;  /* 0x0000ee00ff0b7b82 */ /* 0x000e240000000800 */
[----:B------:R-:W2:Y:S04]  /*bfd30*/  LDL.LU R14, [R1+0xe0] ;  /* 0x0000e000010e7983 */ /* 0x000ea80000300800 */
[----:B------:R1:W-:Y:S04]  /*bfd40*/  @P4 STG.E.U16 desc[UR8][R6.64], R4 ;  /* 0x0000000406004986 */ /* 0x0003e8000c101508 */
[----:B------:R-:W2:Y:S01]  /*bfd50*/  LDL.LU R17, [R1+0xe4] ;  /* 0x0000e40001117983 */ /* 0x000ea20000300800 */
[----:B-1----:R-:W-:-:S02]  /*bfd60*/  LEA R4, P4, R3, R0, 0x1 ;  /* 0x0000000003047211 */ /* 0x002fc400078808ff */
[----:B------:R-:W-:Y:S02]  /*bfd70*/  PRMT R7, R22, 0x7632, R7 ;  /* 0x0000763216077816 */ /* 0x000fe40000000007 */
[----:B------:R-:W-:Y:S02]  /*bfd80*/  LEA.HI.X.SX32 R5, R3, R16, 0x1, P4 ;  /* 0x0000001003057211 */ /* 0x000fe400020f0eff */
[----:B---3--:R-:W-:Y:S01]  /*bfd90*/  ISETP.LT.AND P4, PT, R24, UR4, !P0 ;  /* 0x0000000418007c0c */ /* 0x008fe2000c781270 */
[----:B------:R-:W-:Y:S01]  /*bfda0*/  IMAD R6, R10, 0x2, R3 ;  /* 0x000000020a067824 */ /* 0x000fe200078e0203 */
[----:B------:R-:W3:Y:S01]  /*bfdb0*/  LDL.LU R24, [R1+0x1ac] ;  /* 0x0001ac0001187983 */ /* 0x000ee20000300800 */
[----:B------:R-:W1:Y:S01]  /*bfdc0*/  LDCU UR4, c[0x0][0x39c] ;  /* 0x00007380ff0477ac */ /* 0x000e620008000800 */
[----:B------:R-:W0:Y:S02]  /*bfdd0*/  LDC R10, c[0x0][0x3b8] ;  /* 0x0000ee00ff0a7b82 */ /* 0x000e240000000800 */
[----:B------:R-:W3:Y:S01]  /*bfde0*/  LDL.LU R20, [R1+0xe8] ;  /* 0x0000e80001147983 */ /* 0x000ee20000300800 */
[----:B------:R-:W-:-:S03]  /*bfdf0*/  LEA R8, P6, R6, R0, 0x1 ;  /* 0x0000000006087211 */ /* 0x000fc600078c08ff */
[----:B------:R1:W-:Y:S01]  /*bfe00*/  @P3 STG.E.U16 desc[UR8][R4.64], R7 ;  /* 0x0000000704003986 */ /* 0x0003e2000c101508 */
[----:B----4-:R-:W-:Y:S01]  /*bfe10*/  ISETP.LT.AND P3, PT, R28, UR5, !P0 ;  /* 0x000000051c007c0c */ /* 0x010fe2000c761270 */
[----:B------:R-:W4:Y:S02]  /*bfe20*/  LDCU UR5, c[0x0][0x39c] ;  /* 0x00007380ff0577ac */ /* 0x000f240008000800 */
[----:B------:R-:W4:Y:S01]  /*bfe30*/  LDL.LU R28, [R1+0x1b0] ;  /* 0x0001b000011c7983 */ /* 0x000f220000300800 */
[----:B------:R-:W-:-:S03]  /*bfe40*/  PRMT R3, R25, 0x7632, R3 ;  /* 0x0000763219037816 */ /* 0x000fc60000000003 */
[----:B------:R-:W4:Y:S01]  /*bfe50*/  LDL.LU R25, [R1+0xec] ;  /* 0x0000ec0001197983 */ /* 0x000f220000300800 */
[----:B-1----:R-:W-:Y:S01]  /*bfe60*/  IMAD R7, R9, 0x2, R6 ;  /* 0x0000000209077824 */ /* 0x002fe200078e0206 */
[----:B------:R-:W-:-:S05]  /*bfe70*/  LEA.HI.X.SX32 R9, R6, R16, 0x1, P6 ;  /* 0x0000001006097211 */ /* 0x000fca00030f0eff */
[----:B------:R5:W-:Y:S01]  /*bfe80*/  @P5 STG.E.U16 desc[UR8][R8.64], R3 ;  /* 0x0000000308005986 */ /* 0x000be2000c101508 */
[----:B------:R-:W-:Y:S01]  /*bfe90*/  LEA R4, P6, R7, R0, 0x1 ;  /* 0x0000000007047211 */ /* 0x000fe200078c08ff */
[----:B-----5:R-:W-:Y:S01]  /*bfea0*/  IMAD R3, R13, 0x2, R7 ;  /* 0x000000020d037824 */ /* 0x020fe200078e0207 */
[----:B------:R-:W1:Y:S01]  /*bfeb0*/  LDC R9, c[0x0][0x3b8] ;  /* 0x0000ee00ff097b82 */ /* 0x000e620000000800 */
[----:B0-----:R-:W-:Y:S02]  /*bfec0*/  ISETP.LT.AND P5, PT, R27, UR6, !P0 ;  /* 0x000000061b007c0c */ /* 0x001fe4000c7a1270 */
[----:B------:R-:W-:Y:S01]  /*bfed0*/  LEA.HI.X.SX32 R5, R7, R16, 0x1, P6 ;  /* 0x0000001007057211 */ /* 0x000fe200030f0eff */
[----:B------:R-:W5:Y:S01]  /*bfee0*/  LDL.LU R27, [R1+0x1b4] ;  /* 0x0001b400011b7983 */ /* 0x000f620000300800 */
[----:B------:R-:W-:Y:S01]  /*bfef0*/  IMAD R8, R12, 0x2, R3 ;  /* 0x000000020c087824 */ /* 0x000fe200078e0203 */
[----:B------:R-:W0:Y:S02]  /*bff00*/  LDCU UR6, c[0x0][0x39c] ;  /* 0x00007380ff0677ac */ /* 0x000e240008000800 */
[----:B------:R-:W0:Y:S01]  /*bff10*/  LDC R12, c[0x0][0x3b8] ;  /* 0x0000ee00ff0c7b82 */ /* 0x000e220000000800 */
[----:B------:R-:W5:Y:S04]  /*bff20*/  LDL.LU R19, [R1+0xf0] ;  /* 0x0000f00001137983 */ /* 0x000f680000300800 */
[----:B--2---:R2:W-:Y:S01]  /*bff30*/  @P2 STG.E.U16 desc[UR8][R4.64], R14 ;  /* 0x0000000e04002986 */ /* 0x0045e2000c101508 */
[----:B------:R-:W-:-:S02]  /*bff40*/  LEA R6, P6, R8, R0, 0x1 ;  /* 0x0000000008067211 */ /* 0x000fc400078c08ff */
[----:B------:R-:W0:Y:S01]  /*bff50*/  LDC R13, c[0x0][0x3b8] ;  /* 0x0000ee00ff0d7b82 */ /* 0x000e220000000800 */
[----:B------:R-:W5:Y:S01]  /*bff60*/  LDL.LU R21, [R1+0x1b8] ;  /* 0x0001b80001157983 */ /* 0x000f620000300800 */
[----:B--2---:R-:W-:-:S04]  /*bff70*/  LEA R4, P2, R3, R0, 0x1 ;  /* 0x0000000003047211 */ /* 0x004fc800078408ff */
[-C--:B------:R-:W-:Y:S02]  /*bff80*/  LEA.HI.X.SX32 R5, R3, R16.reuse, 0x1, P2 ;  /* 0x0000001003057211 */ /* 0x080fe400010f0eff */
[----:B------:R-:W-:Y:S01]  /*bff90*/  ISETP.LT.AND P2, PT, R26, UR4, !P0 ;  /* 0x000000041a007c0c */ /* 0x000fe2000c741270 */
[----:B------:R-:W5:Y:S01]  /*bffa0*/  LDCU UR4, c[0x0][0x39c] ;  /* 0x00007380ff0477ac */ /* 0x000f620008000800 */
[----:B------:R-:W2:Y:S01]  /*bffb0*/  LDL.LU R26, [R1+0xf4] ;  /* 0x0000f400011a7983 */ /* 0x000ea20000300800 */
[----:B------:R-:W-:-:S03]  /*bffc0*/  LEA.HI.X.SX32 R7, R8, R16, 0x1, P6 ;  /* 0x0000001008077211 */ /* 0x000fc600030f0eff */
[----:B------:R1:W-:Y:S04]  /*bffd0*/  @P4 STG.E.U16 desc[UR8][R4.64], R17 ;  /* 0x0000001104004986 */ /* 0x0003e8000c101508 */
[----:B------:R-:W2:Y:S04]  /*bffe0*/  LDL.LU R18, [R1+0x1bc] ;  /* 0x0001bc0001127983 */ /* 0x000ea80000300800 */
[----:B---3--:R3:W-:Y:S01]  /*bfff0*/  @P3 STG.E.U16 desc[UR8][R6.64], R20 ;  /* 0x0000001406003986 */ /* 0x0087e2000c101508 */
[----:B-1----:R-:W-:-:S03]  /*c0000*/  IMAD R4, R11, 0x2, R8 ;  /* 0x000000020b047824 */ /* 0x002fc600078e0208 */
[----:B------:R-:W2:Y:S01]  /*c0010*/  LDL.LU R15, [R1+0x1c0] ;  /* 0x0001c000010f7983 */ /* 0x000ea20000300800 */
[----:B----4-:R-:W-:Y:S01]  /*c0020*/  ISETP.LT.AND P4, PT, R24, UR5, !P0 ;  /* 0x0000000518007c0c */ /* 0x010fe2000c781270 */
[----:B------:R-:W1:Y:S01]  /*c0030*/  LDC R8, c[0x0][0x3b8] ;  /* 0x0000ee00ff087b82 */ /* 0x000e620000000800 */
[----:B------:R-:W4:Y:S01]  /*c0040*/  LDCU UR5, c[0x0][0x39c] ;  /* 0x00007380ff0577ac */ /* 0x000f220008000800 */
[----:B------:R-:W2:Y:S01]  /*c0050*/  LDL.LU R22, [R1+0xf8] ;  /* 0x0000f80001167983 */ /* 0x000ea20000300800 */
[----:B---3--:R-:W-:-:S03]  /*c0060*/  LEA R6, P3, R4, R0, 0x1 ;  /* 0x0000000004067211 */ /* 0x008fc600078608ff */
[----:B------:R-:W3:Y:S02]  /*c0070*/  LDL.LU R24, [R1+0xfc] ;  /* 0x0000fc0001187983 */ /* 0x000ee40000300800 */
[----:B------:R-:W1:Y:S01]  /*c0080*/  LDC R11, c[0x0][0x3b8] ;  /* 0x0000ee00ff0b7b82 */ /* 0x000e620000000800 */
[----:B------:R-:W-:Y:S02]  /*c0090*/  LEA.HI.X.SX32 R7, R4, R16, 0x1, P3 ;  /* 0x0000001004077211 */ /* 0x000fe400018f0eff */
[----:B0-----:R-:W-:Y:S01]  /*c00a0*/  ISETP.LT.AND P3, PT, R28, UR6, !P0 ;  /* 0x000000061c007c0c */ /* 0x001fe2000c761270 */
[----:B------:R-:W-:Y:S01]  /*c00b0*/  IMAD R3, R10, 0x2, R4 ;  /* 0x000000020a037824 */ /* 0x000fe200078e0204 */
[----:B------:R-:W3:Y:S01]  /*c00c0*/  LDL.LU R28, [R1+0x1c4] ;  /* 0x0001c400011c7983 */ /* 0x000ee20000300800 */
[----:B------:R-:W0:Y:S02]  /*c00d0*/  LDCU UR6, c[0x0][0x39c] ;  /* 0x00007380ff0677ac */ /* 0x000e240008000800 */
[----:B------:R-:W0:Y:S01]  /*c00e0*/  LDC R10, c[0x0][0x3b8] ;  /* 0x0000ee00ff0a7b82 */ /* 0x000e220000000800 */
[----:B------:R0:W-:Y:S01]  /*c00f0*/  @P5 STG.E.U16 desc[UR8][R6.64], R25 ;  /* 0x0000001906005986 */ /* 0x0001e2000c101508 */
[----:B-----5:R-:W-:Y:S01]  /*c0100*/  ISETP.LT.AND P5, PT, R27, UR4, !P0 ;  /* 0x000000041b007c0c */ /* 0x020fe2000c7a1270 */
[----:B0-----:R-:W-:-:S02]  /*c0110*/  IMAD R7, R9, 0x2, R3 ;  /* 0x0000000209077824 */ /* 0x001fc400078e0203 */
[----:B------:R-:W5:Y:S01]  /*c0120*/  LDL.LU R27, [R1+0x1c8] ;  /* 0x0001c800011b7983 */ /* 0x000f620000300800 */
[C---:B------:R-:W-:Y:S01]  /*c0130*/  LEA R4, P6, R3.reuse, R0, 0x1 ;  /* 0x0000000003047211 */ /* 0x040fe200078c08ff */
[----:B------:R-:W0:Y:S01]  /*c0140*/  LDCU UR4, c[0x0][0x39c] ;  /* 0x00007380ff0477ac */ /* 0x000e220008000800 */
[----:B------:R-:W0:Y:S02]  /*c0150*/  LDC R9, c[0x0][0x3b8] ;  /* 0x0000ee00ff097b82 */ /* 0x000e240000000800 */
[----:B------:R-:W-:Y:S02]  /*c0160*/  LEA.HI.X.SX32 R5, R3, R16, 0x1, P6 ;  /* 0x0000001003057211 */ /* 0x000fe400030f0eff */
[C---:B------:R-:W-:Y:S01]  /*c0170*/  LEA R6, P6, R7.reuse, R0, 0x1 ;  /* 0x0000000007067211 */ /* 0x040fe200078c08ff */
[----:B------:R-:W-:Y:S02]  /*c0180*/  IMAD R3, R12, 0x2, R7 ;  /* 0x000000020c037824 */ /* 0x000fe400078e0207 */
[----:B------:R1:W-:Y:S01]  /*c0190*/  @P2 STG.E.U16 desc[UR8][R4.64], R19 ;  /* 0x0000001304002986 */ /* 0x0003e2000c101508 */
[----:B------:R-:W-:Y:S01]  /*c01a0*/  LEA.HI.X.SX32 R7, R7, R16, 0x1, P6 ;  /* 0x0000001007077211 */ /* 0x000fe200030f0eff */
[----:B------:R-:W0:Y:S01]  /*c01b0*/  LDC R12, c[0x0][0x3b8] ;  /* 0x0000ee00ff0c7b82 */ /* 0x000e220000000800 */
[----:B----4-:R-:W-:Y:S01]  /*c01c0*/  ISETP.LT.AND P2, PT, R21, UR5, !P0 ;  /* 0x0000000515007c0c */ /* 0x010fe2000c741270 */
[----:B------:R-:W4:Y:S01]  /*c01d0*/  LDCU UR5, c[0x0][0x39c] ;  /* 0x00007380ff0577ac */ /* 0x000f220008000800 */
[C---:B-1----:R-:W-:Y:S01]  /*c01e0*/  LEA R4, P6, R3.reuse, R0, 0x1 ;  /* 0x0000000003047211 */ /* 0x042fe200078c08ff */
[----:B--2---:R1:W-:Y:S03]  /*c01f0*/  @P4 STG.E.U16 desc[UR8][R6.64], R26 ;  /* 0x0000001a06004986 */ /* 0x0043e6000c101508 */
[----:B------:R-:W-:Y:S01]  /*c0200*/  LEA.HI.X.SX32 R5, R3, R16, 0x1, P6 ;  /* 0x0000001003057211 */ /* 0x000fe200030f0eff */
[----:B-1----:R-:W-:Y:S01]  /*c0210*/  IMAD R7, R8, 0x2, R3 ;  /* 0x0000000208077824 */ /* 0x002fe200078e0203 */
[----:B------:R-:W-:Y:S01]  /*c0220*/  ISETP.LT.AND P4, PT, R18, UR6, !P0 ;  /* 0x0000000612007c0c */ /* 0x000fe2000c781270 */
[----:B------:R-:W5:Y:S01]  /*c0230*/  LDCU UR6, c[0x0][0x39c] ;  /* 0x00007380ff0677ac */ /* 0x000f620008000800 */
[----:B------:R-:W2:Y:S02]  /*c0240*/  LDL.LU R18, [R1+0x1cc] ;  /* 0x0001cc0001127983 */ /* 0x000ea40000300800 */
[----:B------:R-:W-:Y:S01]  /*c0250*/  LEA R6, P6, R7, R0, 0x1 ;  /* 0x0000000007067211 */ /* 0x000fe200078c08ff */
[----:B------:R-:W-:-:S02]  /*c0260*/  IMAD R3, R11, 0x2, R7 ;  /* 0x000000020b037824 */ /* 0x000fc400078e0207 */
[----:B------:R-:W1:Y:S01]  /*c0270*/  LDC R11, c[0x0][0x3b8] ;  /* 0x0000ee00ff0b7b82 */ /* 0x000e620000000800 */
[----:B------:R-:W-:Y:S01]  /*c0280*/  LEA.HI.X.SX32 R7, R7, R16, 0x1, P6 ;  /* 0x0000001007077211 */ /* 0x000fe200030f0eff */
[----:B------:R0:W-:Y:S04]  /*c0290*/  @P3 STG.E.U16 desc[UR8][R4.64], R22 ;  /* 0x0000001604003986 */ /* 0x0001e8000c101508 */
[----:B---3--:R3:W-:Y:S01]  /*c02a0*/  @P5 STG.E.U16 desc[UR8][R6.64], R24 ;  /* 0x0000001806005986 */ /* 0x0087e2000c101508 */
[----:B------:R-:W-:Y:S01]  /*c02b0*/  IMAD R8, R10, 0x2, R3 ;  /* 0x000000020a087824 */ /* 0x000fe200078e0203 */
[C---:B0-----:R-:W-:Y:S01]  /*c02c0*/  LEA R4, P6, R3.reuse, R0, 0x1 ;  /* 0x0000000003047211 */ /* 0x041fe200078c08ff */
[----:B------:R-:W0:Y:S01]  /*c02d0*/  LDC R10, c[0x0][0x3b8] ;  /* 0x0000ee00ff0a7b82 */ /* 0x000e220000000800 */
[----:B----4-:R-:W-:Y:S01]  /*c02e0*/  ISETP.LT.AND P5, PT, R28, UR5, !P0 ;  /* 0x000000051c007c0c */ /* 0x010fe2000c7a1270 */
[----:B------:R-:W4:Y:S01]  /*c02f0*/  LDCU UR5, c[0x0][0x39c] ;  /* 0x00007380ff0577ac */ /* 0x000f220008000800 */
[----:B------:R-:W4:Y:S01]  /*c0300*/  LDL.LU R28, [R1+0x1d0] ;  /* 0x0001d000011c7983 */ /* 0x000f220000300800 */
[----:B------:R-:W-:-:S02]  /*c0310*/  LEA.HI.X.SX32 R5, R3, R16, 0x1, P6 ;  /* 0x0000001003057211 */ /* 0x000fc400030f0eff */
[----:B------:R-:W-:Y:S02]  /*c0320*/  PRMT R3, R14, 0x7632, R3 ;  /* 0x000076320e037816 */ /* 0x000fe40000000003 */
[----:B------:R-:W-:Y:S01]  /*c0330*/  ISETP.LT.AND P3, PT, R15, UR4, !P0 ;  /* 0x000000040f007c0c */ /* 0x000fe2000c761270 */
[----:B------:R-:W2:Y:S01]  /*c0340*/  LDCU UR4, c[0x0][0x39c] ;  /* 0x00007380ff0477ac */ /* 0x000ea20008000800 */
[----:B------:R-:W4:Y:S04]  /*c0350*/  LDL.LU R15, [R1+0x1d4] ;  /* 0x0001d400010f7983 */ /* 0x000f280000300800 */
[----:B------:R0:W-:Y:S01]  /*c0360*/  @P2 STG.E.U16 desc[UR8][R4.64], R3 ;  /* 0x0000000304002986 */ /* 0x0001e2000c101508 */
[----:B-----5:R-:W-:Y:S02]  /*c0370*/  ISETP.LT.AND P2, PT, R27, UR6, !P0 ;  /* 0x000000061b007c0c */ /* 0x020fe4000c741270 */
[C---:B---3--:R-:W-:Y:S01]  /*c0380*/  LEA R6, P6, R8.reuse, R0, 0x1 ;  /* 0x0000000008067211 */ /* 0x048fe200078c08ff */
[----:B------:R-:W3:Y:S01]  /*c0390*/  LDL.LU R27, [R1+0x1d8] ;  /* 0x0001d800011b7983 */ /* 0x000ee20000300800 */
[----:B0-----:R-:W-:Y:S01]  /*c03a0*/  PRMT R4, R17, 0x7632, R4 ;  /* 0x0000763211047816 */ /* 0x001fe20000000004 */
[----:B------:R-:W-:Y:S01]  /*c03b0*/  IMAD R3, R9, 0x2, R8 ;  /* 0x0000000209037824 */ /* 0x000fe200078e0208 */
[----:B------:R-:W-:Y:S01]  /*c03c0*/  LEA.HI.X.SX32 R7, R8, R16, 0x1, P6 ;  /* 0x0000001008077211 */ /* 0x000fe200030f0eff */
[----:B------:R-:W0:Y:S04]  /*c03d0*/  LDCU UR6, c[0x0][0x39c] ;  /* 0x00007380ff0677ac */ /* 0x000e280008000800 */
[----:B------:R5:W-:Y:S01]  /*c03e0*/  @P4 STG.E.U16 desc[UR8][R6.64], R4 ;  /* 0x0000000406004986 */ /* 0x000be2000c101508 */
[----:B------:R-:W-:-:S02]  /*c03f0*/  PRMT R9, R20, 0x7632, R9 ;  /* 0x0000763214097816 */ /* 0x000fc40000000009 */
[----:B-----5:R-:W-:Y:S01]  /*c0400*/  LEA R4, P4, R3, R0, 0x1 ;  /* 0x0000000003047211 */ /* 0x020fe200078808ff */
[----:B-1----:R-:W-:Y:S01]  /*c0410*/  IMAD R6, R11, 0x2, R3 ;  /* 0x000000020b067824 */ /* 0x002fe200078e0203 */
[----:B------:R-:W-:Y:S01]  /*c0420*/  PRMT R7, R25, 0x7632, R7 ;  /* 0x0000763219077816 */ /* 0x000fe20000000007 */
[----:B------:R-:W1:Y:S01]  /*c0430*/  LDC R11, c[0x0][0x3b8] ;  /* 0x0000ee00ff0b7b82 */ /* 0x000e620000000800 */
[----:B------:R-:W-:Y:S01]  /*c0440*/  LEA.HI.X.SX32 R5, R3, R16, 0x1, P4 ;  /* 0x0000001003057211 */ /* 0x000fe200020f0eff */
[----:B------:R-:W-:Y:S01]  /*c0450*/  IMAD R3, R12, 0x2, R6 ;  /* 0x000000020c037824 */ /* 0x000fe200078e0206 */
[----:B------:R-:W-:Y:S01]  /*c0460*/  LEA R8, P6, R6, R0, 0x1 ;  /* 0x0000000006087211 */ /* 0x000fe200078c08ff */
[----:B------:R-:W5:Y:S04]  /*c0470*/  LDL.LU R25, [R1+0x1dc] ;  /* 0x0001dc0001197983 */ /* 0x000f680000300800 */
[----:B------:R0:W-:Y:S01]  /*c0480*/  @P3 STG.E.U16 desc[UR8][R4.64], R9 ;  /* 0x0000000904003986 */ /* 0x0001e2000c101508 */
[----:B------:R-:W1:Y:S01]  /*c0490*/  LDC R12, c[0x0][0x3b8] ;  /* 0x0000ee00ff0c7b82 */ /* 0x000e620000000800 */
[----:B--2---:R-:W-:Y:S01]  /*c04a0*/  ISETP.LT.AND P4, PT, R18, UR4, !P0 ;  /* 0x0000000412007c0c */ /* 0x004fe2000c781270 */
[----:B------:R-:W3:Y:S01]  /*c04b0*/  LDCU UR4, c[0x0][0x39c] ;  /* 0x00007380ff0477ac */ /* 0x000ee20008000800 */
[----:B0-----:R-:W-:-:S02]  /*c04c0*/  LEA.HI.X.SX32 R9, R6, R16, 0x1, P6 ;  /* 0x0000001006097211 */ /* 0x001fc400030f0eff */
[C---:B------:R-:W-:Y:S01]  /*c04d0*/  LEA R4, P6, R3.reuse, R0, 0x1 ;  /* 0x0000000003047211 */ /* 0x040fe200078c08ff */
[----:B------:R-:W-:Y:S02]  /*c04e0*/  IMAD R6, R10, 0x2, R3 ;  /* 0x000000020a067824 */ /* 0x000fe400078e0203 */
[----:B------:R0:W-:Y:S01]  /*c04f0*/  @P5 STG.E.U16 desc[UR8][R8.64], R7 ;  /* 0x0000000708005986 */ /* 0x0001e2000c101508 */
[----:B------:R-:W-:Y:S01]  /*c0500*/  LEA.HI.X.SX32 R5, R3, R16, 0x1, P6 ;  /* 0x0000001003057211 */ /* 0x000fe200030f0eff */
[----:B------:R-:W2:Y:S01]  /*c0510*/  LDC R10, c[0x0][0x3b8] ;  /* 0x0000ee00ff0a7b82 */ /* 0x000ea20000000800 */
[----:B0-----:R-:W-:-:S07]  /*c0520*/  PRMT R7, R19, 0x7632, R7 ;  /* 0x0000763213077816 */ /* 0x001fce0000000007 */
[----:B------:R-:W0:Y:S01]  /*c0530*/  LDC R9, c[0x0][0x3b8] ;  /* 0x0000ee00ff097b82 */ /* 0x000e220000000800 */
[----:B----4-:R-:W-:Y:S01]  /*c0540*/  ISETP.LT.AND P3, PT, R28, UR5, !P0 ;  /* 0x000000051c007c0c */ /* 0x010fe2000c761270 */
[----:B------:R-:W5:Y:S01]  /*c0550*/  LDCU UR5, c[0x0][0x39c] ;  /* 0x00007380ff0577ac */ /* 0x000f620008000800 */
[----:B------:R-:W4:Y:S04]  /*c0560*/  LDL.LU R28, [R1+0x1e0] ;  /* 0x0001e000011c7983 */ /* 0x000f280000300800 */
[----:B------:R1:W-:Y:S02]  /*c0570*/  @P2 STG.E.U16 desc[UR8][R4.64], R7 ;  /* 0x0000000704002986 */ /* 0x0003e4000c101508 */
[----:B-1----:R-:W-:-:S04]  /*c0580*/  LEA R4, P2, R6, R0, 0x1 ;  /* 0x0000000006047211 */ /* 0x002fc800078408ff */
[----:B------:R-:W-:Y:S02]  /*c0590*/  LEA.HI.X.SX32 R5, R6, R16, 0x1, P2 ;  /* 0x0000001006057211 */ /* 0x000fe400010f0eff */
[----:B---3--:R-:W-:Y:S02]  /*c05a0*/  ISETP.LT.AND P2, PT, R27, UR4, !P0 ;  /* 0x000000041b007c0c */ /* 0x008fe4000c741270 */
[----:B------:R-:W-:Y:S01]  /*c05b0*/  ISETP.LT.AND P5, PT, R15, UR6, !P0 ;  /* 0x000000060f007c0c */ /* 0x000fe2000c7a1270 */
[----:B------:R-:W3:Y:S01]  /*c05c0*/  LDL.LU R27, [R1+0x1e4] ;  /* 0x0001e400011b7983 */ /* 0x000ee20000300800 */
[----:B------:R-:W4:Y:S01]  /*c05d0*/  LDCU UR6, c[0x0][0x39c] ;  /* 0x00007380ff0677ac */ /* 0x000f220008000800 */
[----:B------:R-:W-:Y:S01]  /*c05e0*/  IMAD R3, R11, 0x2, R6 ;  /* 0x000000020b037824 */ /* 0x000fe200078e0206 */
[----:B------:R-:W-:Y:S01]  /*c05f0*/  PRMT R7, R26, 0x7632, R7 ;  /* 0x000076321a077816 */ /* 0x000fe20000000007 */
[----:B------:R-:W1:Y:S01]  /*c0600*/  LDC R11, c[0x0][0x3b8] ;  /* 0x0000ee00ff0b7b82 */ /* 0x000e620000000800 */
[----:B------:R-:W3:Y:S01]  /*c0610*/  LDL.LU R26, [R1+0x1e8] ;  /* 0x0001e800011a7983 */ /* 0x000ee20000300800 */
[----:B------:R-:W3:Y:S01]  /*c0620*/  LDCU UR4, c[0x0][0x39c] ;  /* 0x00007380ff0477ac */ /* 0x000ee20008000800 */
[C---:B------:R-:W-:Y:S01]  /*c0630*/  LEA R6, P6, R3.reuse, R0, 0x1 ;  /* 0x0000000003067211 */ /* 0x040fe200078c08ff */
[----:B------:R-:W-:Y:S01]  /*c0640*/  IMAD R8, R12, 0x2, R3 ;  /* 0x000000020c087824 */ /* 0x000fe200078e0203 */
[----:B------:R-:W3:Y:S03]  /*c0650*/  LDL.LU R14, [R1+0x100] ;  /* 0x00010000010e7983 */ /* 0x000ee60000300800 */
[----:B------:R-:W0:Y:S01]  /*c0660*/  LDC R12, c[0x0][0x3b8] ;  /* 0x0000ee00ff0c7b82 */ /* 0x000e220000000800 */
[----:B------:R2:W-:Y:S04]  /*c0670*/  @P4 STG.E.U16 desc[UR8][R4.64], R7 ;  /* 0x0000000704004986 */ /* 0x0005e8000c101508 */
[----:B------:R-:W3:Y:S01]  /*c0680*/  LDL.LU R17, [R1+0x104] ;  /* 0x0001040001117983 */ /* 0x000ee20000300800 */
[----:B--2---:R-:W-:-:S02]  /*c0690*/  LEA.HI.X.SX32 R7, R3, R16, 0x1, P6 ;  /* 0x0000001003077211 */ /* 0x004fc400030f0eff */
[----:B------:R-:W-:Y:S02]  /*c06a0*/  PRMT R3, R22, 0x7632, R3 ;  /* 0x0000763216037816 */ /* 0x000fe40000000003 */
[----:B-----5:R-:W-:Y:S01]  /*c06b0*/  ISETP.LT.AND P4, PT, R25, UR5, !P0 ;  /* 0x0000000519007c0c */ /* 0x020fe2000c781270 */
[----:B------:R-:W2:Y:S01]  /*c06c0*/  LDCU UR5, c[0x0][0x39c] ;  /* 0x00007380ff0577ac */ /* 0x000ea20008000800 */
[----:B------:R-:W5:Y:S04]  /*c06d0*/  LDL.LU R25, [R1+0x1ec] ;  /* 0x0001ec0001197983 */ /* 0x000f680000300800 */
[----:B------:R0:W-:Y:S01]  /*c06e0*/  @P3 STG.E.U16 desc[UR8][R6.64], R3 ;  /* 0x0000000306003986 */ /* 0x0001e2000c101508 */
[----:B------:R-:W-:-:S04]  /*c06f0*/  LEA R4, P6, R8, R0, 0x1 ;  /* 0x0000000008047211 */ /* 0x000fc800078c08ff */
[----:B------:R-:W-:Y:S02]  /*c0700*/  LEA.HI.X.SX32 R5, R8, R16, 0x1, P6 ;  /* 0x0000001008057211 */ /* 0x000fe400030f0eff */
[----:B----4-:R-:W-:Y:S01]  /*c0710*/  ISETP.LT.AND P3, PT, R28, UR6, !P0 ;  /* 0x000000061c007c0c */ /* 0x010fe2000c761270 */
[----:B0-----:R-:W-:Y:S01]  /*c0720*/  IMAD R3, R10, 0x2, R8 ;  /* 0x000000020a037824 */ /* 0x001fe200078e0208 */
[----:B------:R-:W4:Y:S01]  /*c0730*/  LDL.LU R28, [R1+0x210] ;  /* 0x00021000011c7983 */ /* 0x000f220000300800 */
[----:B------:R-:W-:Y:S01]  /*c0740*/  PRMT R6, R24, 0x7632, R6 ;  /* 0x0000763218067816 */ /* 0x000fe20000000006 */
[----:B------:R-:W0:Y:S01]  /*c0750*/  LDC R10, c[0x0][0x3b8] ;  /* 0x0000ee00ff0a7b82 */ /* 0x000e220000000800 */
[----:B------:R-:W5:Y:S01]  /*c0760*/  LDCU UR6, c[0x0][0x39c] ;  /* 0x00007380ff0677ac */ /* 0x000f620008000800 */
[----:B------:R-:W4:Y:S04]  /*c0770*/  LDL.LU R20, [R1+0x108] ;  /* 0x0001080001147983 */ /* 0x000f280000300800 */
[----:B------:R-:W4:Y:S02]  /*c0780*/  LDL.LU R18, [R1+0x10c] ;  /* 0x00010c0001127983 */ /* 0x000f240000300800 */
[----:B------:R-:W0:Y:S01]  /*c0790*/  LDC R8, c[0x0][0x3b8] ;  /* 0x0000ee00ff087b82 */ /* 0x000e220000000800 */
[----:B---3--:R-:W-:Y:S01]  /*c07a0*/  ISETP.LT.AND P6, PT, R27, UR4, !P0 ;  /* 0x000000041b007c0c */ /* 0x008fe2000c7c1270 */
[----:B------:R3:W-:Y:S01]  /*c07b0*/  @P5 STG.E.U16 desc[UR8][R4.64], R6 ;  /* 0x0000000604005986 */ /* 0x0007e2000c101508 */
[----:B------:R-:W0:Y:S03]  /*c07c0*/  LDCU UR4, c[0x0][0x39c] ;  /* 0x00007380ff0477ac */ /* 0x000e260008000800 */
[----:B------:R-:W4:Y:S04]  /*c07d0*/  LDL.LU R27, [R1+0x214] ;  /* 0x00021400011b7983 */ /* 0x000f280000300800 */
[----:B------:R-:W4:Y:S01]  /*c07e0*/  LDL.LU R15, [R1+0x110] ;  /* 0x00011000010f7983 */ /* 0x000f220000300800 */
[----:B---3--:R-:W-:Y:S01]  /*c07f0*/  LEA R6, P5, R3, R0, 0x1 ;  /* 0x0000000003067211 */ /* 0x008fe200078a08ff */
[----:B-1----:R-:W-:-:S02]  /*c0800*/  IMAD R5, R11, 0x2, R3 ;  /* 0x000000020b057824 */ /* 0x002fc400078e0203 */
[----:B------:R-:W3:Y:S01]  /*c0810*/  LDL.LU R22, [R1+0x114] ;  /* 0x0001140001167983 */ /* 0x000ee20000300800 */
[----:B------:R-:W1:Y:S01]  /*c0820*/  LDC R11, c[0x0][0x3b8] ;  /* 0x0000ee00ff0b7b82 */ /* 0x000e620000000800 */
[----:B------:R-:W-:Y:S01]  /*c0830*/  LEA.HI.X.SX32 R7, R3, R16, 0x1, P5 ;  /* 0x0000001003077211 */ /* 0x000fe200028f0eff */
[----:B------:R-:W-:Y:S01]  /*c0840*/  IMAD R3, R13, 0x2, R5 ;  /* 0x000000020d037824 */ /* 0x000fe200078e0205 */
[C---:B------:R-:W-:Y:S01]  /*c0850*/  LEA R4, P5, R5.reuse, R0, 0x1 ;  /* 0x0000000005047211 */ /* 0x040fe200078a08ff */
[----:B------:R-:W3:Y:S03]  /*c0860*/  LDL.LU R23, [R1+0x218] ;  /* 0x0002180001177983 */ /* 0x000ee60000300800 */
[----:B------:R-:W-:Y:S01]  /*c0870*/  LEA.HI.X.SX32 R5, R5, R16, 0x1, P5 ;  /* 0x0000001005057211 */ /* 0x000fe200028f0eff */
[----:B------:R0:W-:Y:S01]  /*c0880*/  @P2 STG.E.U16 desc[UR8][R6.64], R14 ;  /* 0x0000000e06002986 */ /* 0x0001e2000c101508 */
[----:B------:R-:W1:Y:S03]  /*c0890*/  LDC R13, c[0x0][0x3b8] ;  /* 0x0000ee00ff0d7b82 */ /* 0x000e660000000800 */
[----:B------:R-:W3:Y:S04]  /*c08a0*/  LDL.LU R21, [R1+0x21c] ;  /* 0x00021c0001157983 */ /* 0x000ee80000300800 */
[----:B------:R-:W3:Y:S01]  /*c08b0*/  LDL.LU R19, [R1+0x220] ;  /* 0x0002200001137983 */ /* 0x000ee20000300800 */
[----:B0-----:R-:W-:-:S03]  /*c08c0*/  LEA R6, P5, R3, R0, 0x1 ;  /* 0x0000000003067211 */ /* 0x001fc600078a08ff */
[----:B------:R0:W-:Y:S01]  /*c08d0*/  @P4 STG.E.U16 desc[UR8][R4.64], R17 ;  /* 0x0000001104004986 */ /* 0x0001e2000c101508 */
[----:B------:R-:W-:Y:S01]  /*c08e0*/  LEA.HI.X.SX32 R7, R3, R16, 0x1, P5 ;  /* 0x0000001003077211 */ /* 0x000fe200028f0eff */
[----:B------:R-:W-:Y:S02]  /*c08f0*/  IMAD R3, R9, 0x2, R3 ;  /* 0x0000000209037824 */ /* 0x000fe400078e0203 */
[----:B------:R-:W3:Y:S01]  /*c0900*/  LDL.LU R24, [R1+0x118] ;  /* 0x0001180001187983 */ /* 0x000ee20000300800 */
[----:B-----5:R-:W-:Y:S01]  /*c0910*/  ISETP.LT.AND P4, PT, R25, UR6, !P0 ;  /* 0x0000000619007c0c */ /* 0x020fe2000c781270 */
[----:B------:R-:W5:Y:S01]  /*c0920*/  LDC R9, c[0x0][0x3b8] ;  /* 0x0000ee00ff097b82 */ /* 0x000f620000000800 */
[----:B--2---:R-:W-:Y:S01]  /*c0930*/  ISETP.LT.AND P2, PT, R26, UR5, !P0 ;  /* 0x000000051a007c0c */ /* 0x004fe2000c741270 */
[----:B------:R-:W2:Y:S01]  /*c0940*/  LDL.LU R25, [R1+0x11c] ;  /* 0x00011c0001197983 */ /* 0x000ea20000300800 */
[----:B------:R-:W1:Y:S01]  /*c0950*/  LDCU UR6, c[0x0][0x39c] ;  /* 0x00007380ff0677ac */ /* 0x000e620008000800 */
[----:B0-----:R-:W-:-:S02]  /*c0960*/  IMAD R5, R10, 0x2, R3 ;  /* 0x000000020a057824 */ /* 0x001fc400078e0203 */
[----:B------:R-:W2:Y:S01]  /*c0970*/  LDL.LU R26, [R1+0x224] ;  /* 0x00022400011a7983 */ /* 0x000ea20000300800 */
[----:B------:R-:W0:Y:S01]  /*c0980*/  LDCU UR5, c[0x0][0x39c] ;  /* 0x00007380ff0577ac */ /* 0x000e220008000800 */
[----:B------:R-:W0:Y:S02]  /*c0990*/  LDC R10, c[0x0][0x3b8] ;  /* 0x0000ee00ff0a7b82 */ /* 0x000e240000000800 */
[----:B----4-:R4:W-:Y:S01]  /*c09a0*/  @P3 STG.E.U16 desc[UR8][R6.64], R20 ;  /* 0x0000001406003986 */ /* 0x0109e2000c101508 */
[----:B------:R-:W-:Y:S01]  /*c09b0*/  ISETP.LT.AND P5, PT, R28, UR7, !P0 ;  /* 0x000000071c007c0c */ /* 0x000fe2000c7a1270 */
[----:B------:R-:W0:Y:S02]  /*c09c0*/  LDCU UR7, c[0x0][0x39c] ;  /* 0x00007380ff0777ac */ /* 0x000e240008000800 */
[----:B------:R-:W2:Y:S01]  /*c09d0*/  LDL.LU R28, [R1+0x228] ;  /* 0x00022800011c7983 */ /* 0x000ea20000300800 */
[----:B----4-:R-:W-:-:S04]  /*c09e0*/  LEA R6, P3, R3, R0, 0x1 ;  /* 0x0000000003067211 */ /* 0x010fc800078608ff */
[----:B------:R-:W-:Y:S02]  /*c09f0*/  LEA.HI.X.SX32 R7, R3, R16, 0x1, P3 ;  /* 0x0000001003077211 */ /* 0x000fe400018f0eff */
[C---:B------:R-:W-:Y:S01]  /*c0a00*/  LEA R4, P3, R5.reuse, R0, 0x1 ;  /* 0x0000000005047211 */ /* 0x040fe200078608ff */
[----:B------:R-:W-:Y:S02]  /*c0a10*/  IMAD R3, R12, 0x2, R5 ;  /* 0x000000020c037824 */ /* 0x000fe400078e0205 */
[----:B------:R4:W-:Y:S01]  /*c0a20*/  @P6 STG.E.U16 desc[UR8][R6.64], R18 ;  /* 0x0000001206006986 */ /* 0x0009e2000c101508 */
[----:B------:R-:W-:Y:S01]  /*c0a30*/  LEA.HI.X.SX32 R5, R5, R16, 0x1, P3 ;  /* 0x0000001005057211 */ /* 0x000fe200018f0eff */
[----:B------:R-:W0:Y:S01]  /*c0a40*/  LDC R12, c[0x0][0x3b8] ;  /* 0x0000ee00ff0c7b82 */ /* 0x000e220000000800 */
[----:B------:R-:W-:Y:S01]  /*c0a50*/  ISETP.LT.AND P3, PT, R27, UR4, !P0 ;  /* 0x000000041b007c0c */ /* 0x000fe2000c761270 */
[----:B------:R-:W1:Y:S01]  /*c0a60*/  LDCU UR4, c[0x0][0x39c] ;  /* 0x00007380ff0477ac */ /* 0x000e620008000800 */
[----:B------:R-:W2:Y:S01]  /*c0a70*/  LDL.LU R27, [R1+0x22c] ;  /* 0x00022c00011b7983 */ /* 0x000ea20000300800 */
[----:B----4-:R-:W-:-:S04]  /*c0a80*/  LEA R6, P6, R3, R0, 0x1 ;  /* 0x0000000003067211 */ /* 0x010fc800078c08ff */
[----:B------:R-:W-:Y:S01]  /*c0a90*/  LEA.HI.X.SX32 R7, R3, R16, 0x1, P6 ;  /* 0x0000001003077211 */ /* 0x000fe200030f0eff */
[----:B-----5:R-:W-:Y:S01]  /*c0aa0*/  IMAD R3, R9, 0x2, R3 ;  /* 0x0000000209037824 */ /* 0x020fe200078e0203 */
[----:B------:R4:W-:Y:S01]  /*c0ab0*/  @P2 STG.E.U16 desc[UR8][R4.64], R15 ;  /* 0x0000000f04002986 */ /* 0x0009e2000c101508 */
[----:B------:R-:W5:Y:S03]  /*c0ac0*/  LDC R9, c[0x0][0x3b8] ;  /* 0x0000ee00ff097b82 */ /* 0x000f660000000800 */
[----:B---3--:R3:W-:Y:S01]  /*c0ad0*/  @P4 STG.E.U16 desc[UR8][R6.64], R22 ;  /* 0x0000001606004986 */ /* 0x0087e2000c101508 */
[----:B0-----:R-:W-:Y:S01]  /*c0ae0*/  ISETP.LT.AND P2, PT, R23, UR5, !P0 ;  /* 0x0000000517007c0c */ /* 0x001fe2000c741270 */
[----:B------:R-:W0:Y:S01]  /*c0af0*/  LDCU UR5, c[0x0][0x39c] ;  /* 0x00007380ff0577ac */ /* 0x000e220008000800 */
[----:B----4-:R-:W-:Y:S01]  /*c0b00*/  IMAD R5, R8, 0x2, R3 ;  /* 0x0000000208057824 */ /* 0x010fe200078e0203 */
[----:B---3--:R-:W-:-:S02]  /*c0b10*/  LEA R6, P6, R3, R0, 0x1 ;  /* 0x0000000003067211 */ /* 0x008fc400078c08ff */
[----:B-1----:R-:W-:Y:S01]  /*c0b20*/  ISETP.LT.AND P4, PT, R21, UR6, !P0 ;  /* 0x0000000615007c0c */ /* 0x002fe2000c781270 */
[----:B------:R-:W1:Y:S01]  /*c0b30*/  LDCU UR6, c[0x0][0x39c] ;  /* 0x00007380ff0677ac */ /* 0x000e620008000800 */
[----:B------:R-:W-:Y:S01]  /*c0b40*/  LEA.HI.X.SX32 R7, R3, R16, 0x1, P6 ;  /* 0x0000001003077211 */ /* 0x000fe200030f0eff */
[----:B------:R-:W-:Y:S01]  /*c0b50*/  IMAD R3, R11, 0x2, R5 ;  /* 0x000000020b037824 */ /* 0x000fe200078e0205 */
[C---:B------:R-:W-:Y:S01]  /*c0b60*/  LEA R4, P6, R5.reuse, R0, 0x1 ;  /* 0x0000000005047211 */ /* 0x040fe200078c08ff */
[----:B------:R-:W3:Y:S02]  /*c0b70*/  LDC R11, c[0x0][0x3b8] ;  /* 0x0000ee00ff0b7b82 */ /* 0x000ee40000000800 */
[----:B------:R-:W-:Y:S01]  /*c0b80*/  IMAD R8, R10, 0x2, R3 ;  /* 0x000000020a087824 */ /* 0x000fe200078e0203 */
[----:B------:R-:W-:Y:S01]  /*c0b90*/  LEA.HI.X.SX32 R5, R5, R16, 0x1, P6 ;  /* 0x0000001005057211 */ /* 0x000fe200030f0eff */
[----:B------:R4:W-:Y:S04]  /*c0ba0*/  @P5 STG.E.U16 desc[UR8][R6.64], R24 ;  /* 0x0000001806005986 */ /* 0x0009e8000c101508 */
[----:B--2---:R2:W-:Y:S01]  /*c0bb0*/  @P3 STG.E.U16 desc[UR8][R4.64], R25 ;  /* 0x0000001904003986 */ /* 0x0045e2000c101508 */
[----:B----4-:R-:W-:-:S04]  /*c0bc0*/  LEA R6, P5, R3, R0, 0x1 ;  /* 0x0000000003067211 */ /* 0x010fc800078a08ff */
[----:B------:R-:W-:Y:S02]  /*c0bd0*/  LEA.HI.X.SX32 R7, R3, R16, 0x1, P5 ;  /* 0x0000001003077211 */ /* 0x000fe400028f0eff */
[----:B------:R-:W-:Y:S02]  /*c0be0*/  PRMT R3, R14, 0x7632, R3 ;  /* 0x000076320e037816 */ /* 0x000fe40000000003 */
[C---:B--2---:R-:W-:Y:S02]  /*c0bf0*/  LEA R4, P5, R8.reuse, R0, 0x1 ;  /* 0x0000000008047211 */ /* 0x044fe400078a08ff */
[----:B------:R-:W-:Y:S01]  /*c0c00*/  ISETP.LT.AND P6, PT, R19, UR4, !P0 ;  /* 0x0000000413007c0c */ /* 0x000fe2000c7c1270 */
[----:B------:R5:W-:Y:S01]  /*c0c10*/  @P2 STG.E.U16 desc[UR8][R6.64], R3 ;  /* 0x0000000306002986 */ /* 0x000be2000c101508 */
[----:B------:R-:W-:Y:S01]  /*c0c20*/  LEA.HI.X.SX32 R5, R8, R16, 0x1, P5 ;  /* 0x0000001008057211 */ /* 0x000fe200028f0eff */
[----:B------:R-:W2:Y:S02]  /*c0c30*/  LDCU UR4, c[0x0][0x39c] ;  /* 0x00007380ff0477ac */ /* 0x000ea40008000800 */
[----:B------:R-:W2:Y:S01]  /*c0c40*/  LDL.LU R19, [R1+0x230] ;  /* 0x0002300001137983 */ /* 0x000ea20000300800 */
[----:B------:R-:W-:Y:S01]  /*c0c50*/  ISETP.LT.AND P2, PT, R28, UR7, !P0 ;  /* 0x000000071c007c0c */ /* 0x000fe2000c741270 */
[----:B------:R-:W4:Y:S02]  /*c0c60*/  LDCU UR7, c[0x0][0x39c] ;  /* 0x00007380ff0777ac */ /* 0x000f240008000800 */
[----:B------:R-:W2:Y:S01]  /*c0c70*/  LDL.LU R28, [R1+0x234] ;  /* 0x00023400011c7983 */ /* 0x000ea20000300800 */
[----:B-1----:R-:W-:Y:S01]  /*c0c80*/  ISETP.LT.AND P5, PT, R27, UR6, !P0 ;  /* 0x000000061b007c0c */ /* 0x002fe2000c7a1270 */
[----:B-----5:R-:W-:-:S02]  /*c0c90*/  IMAD R3, R9, 0x2, R8 ;  /* 0x0000000209037824 */ /* 0x020fc400078e0208 */
[----:B------:R-:W5:Y:S01]  /*c0ca0*/  LDL.LU R27, [R1+0x238] ;  /* 0x00023800011b7983 */ /* 0x000f620000300800 */
[----:B------:R-:W-:Y:S01]  /*c0cb0*/  PRMT R6, R17, 0x7632, R6 ;  /* 0x0000763211067816 */ /* 0x000fe20000000006 */
[----:B------:R-:W5:Y:S01]  /*c0cc0*/  LDCU UR6, c[0x0][0x39c] ;  /* 0x00007380ff0677ac */ /* 0x000f620008000800 */
[----:B0-----:R-:W-:Y:S02]  /*c0cd0*/  ISETP.LT.AND P3, PT, R26, UR5, !P0 ;  /* 0x000000051a007c0c */ /* 0x001fe4000c761270 */
[----:B------:R-:W4:Y:S01]  /*c0ce0*/  LDL.LU R26, [R1+0x23c] ;  /* 0x00023c00011a7983 */ /* 0x000f220000300800 */
[----:B------:R-:W2:Y:S03]  /*c0cf0*/  LDCU UR5, c[0x0][0x39c] ;  /* 0x00007380ff0577ac */ /* 0x000ea60008000800 */
[----:B------:R0:W-:Y:S01]  /*c0d00*/  @P4 STG.E.U16 desc[UR8][R4.64], R6 ;  /* 0x0000000604004986 */ /* 0x0001e2000c101508 */
[----:B------:R-:W-:-:S02]  /*c0d10*/  PRMT R10, R20, 0x7632, R10 ;  /* 0x00007632140a7816 */ /* 0x000fc4000000000a */
[----:B------:R-:W-:Y:S02]  /*c0d20*/  PRMT R7, R18, 0x7632, R7 ;  /* 0x0000763212077816 */ /* 0x000fe40000000007 */
[----:B0-----:R-:W-:Y:S01]  /*c0d30*/  LEA R4, P4, R3, R0, 0x1 ;  /* 0x0000000003047211 */ /* 0x001fe200078808ff */
[----:B---3--:R-:W-:Y:S02]  /*c0d40*/  IMAD R6, R11, 0x2, R3 ;  /* 0x000000020b067824 */ /* 0x008fe400078e0203 */
[----:B------:R-:W0:Y:S01]  /*c0d50*/  LDC R11, c[0x0][0x3b8] ;  /* 0x0000ee00ff0b7b82 */ /* 0x000e220000000800 */
[----:B------:R-:W-:Y:S01]  /*c0d60*/  LEA.HI.X.SX32 R5, R3, R16, 0x1, P4 ;  /* 0x0000001003057211 */ /* 0x000fe200020f0eff */
[----:B------:R-:W-:Y:S01]  /*c0d70*/  IMAD R3, R12, 0x2, R6 ;  /* 0x000000020c037824 */ /* 0x000fe200078e0206 */
[----:B------:R-:W-:-:S03]  /*c0d80*/  LEA R8, P4, R6, R0, 0x1 ;  /* 0x0000000006087211 */ /* 0x000fc600078808ff */
[----:B------:R1:W-:Y:S01]  /*c0d90*/  @P6 STG.E.U16 desc[UR8][R4.64], R10 ;  /* 0x0000000a04006986 */ /* 0x0003e2000c101508 */
[----:B------:R-:W-:Y:S01]  /*c0da0*/  LEA.HI.X.SX32 R9, R6, R16, 0x1, P4 ;  /* 0x0000001006097211 */ /* 0x000fe200020f0eff */
[----:B------:R-:W3:Y:S04]  /*c0db0*/  LDC R12, c[0x0][0x3b8] ;  /* 0x0000ee00ff0c7b82 */ /* 0x000ee80000000800 */
[----:B------:R1:W-:Y:S02]  /*c0dc0*/  @P3 STG.E.U16 desc[UR8][R8.64], R7 ;  /* 0x0000000708003986 */ /* 0x0003e4000c101508 */
[----:B-1----:R-:W-:-:S04]  /*c0dd0*/  LEA R4, P4, R3, R0, 0x1 ;  /* 0x0000000003047211 */ /* 0x002fc800078808ff */
[----:B------:R-:W-:Y:S01]  /*c0de0*/  LEA.HI.X.SX32 R5, R3, R16, 0x1, P4 ;  /* 0x0000001003057211 */ /* 0x000fe200020f0eff */
[--C-:B------:R-:W-:Y:S01]  /*c0df0*/  IMAD R8, R13, 0x2, R3.reuse ;  /* 0x000000020d087824 */ /* 0x100fe200078e0203 */
[----:B------:R-:W-:Y:S01]  /*c0e00*/  PRMT R3, R15, 0x7632, R3 ;  /* 0x000076320f037816 */ /* 0x000fe20000000003 */
[----:B------:R-:W1:Y:S04]  /*c0e10*/  LDC R9, c[0x0][0x3b8] ;  /* 0x0000ee00ff097b82 */ /* 0x000e680000000800 */
[----:B------:R0:W-:Y:S01]  /*c0e20*/  @P2 STG.E.U16 desc[UR8][R4.64], R3 ;  /* 0x0000000304002986 */ /* 0x0001e2000c101508 */
[----:B------:R-:W-:-:S03]  /*c0e30*/  PRMT R10, R24, 0x7632, R10 ;  /* 0x00007632180a7816 */ /* 0x000fc6000000000a */
[----:B------:R-:W0:Y:S01]  /*c0e40*/  LDC R13, c[0x0][0x3b8] ;  /* 0x0000ee00ff0d7b82 */ /* 0x000e220000000800 */
[----:B--2---:R-:W-:Y:S01]  /*c0e50*/  ISETP.LT.AND P4, PT, R28, UR5, !P0 ;  /* 0x000000051c007c0c */ /* 0x004fe2000c781270 */
[----:B------:R-:W2:Y:S01]  /*c0e60*/  LDCU UR5, c[0x0][0x39c] ;  /* 0x00007380ff0577ac */ /* 0x000ea20008000800 */
[----:B------:R-:W2:Y:S01]  /*c0e70*/  LDL.LU R28, [R1+0x240] ;  /* 0x00024000011c7983 */ /* 0x000ea20000300800 */
[----:B-----5:R-:W-:Y:S02]  /*c0e80*/  ISETP.LT.AND P2, PT, R27, UR6, !P0 ;  /* 0x000000061b007c0c */ /* 0x020fe4000c741270 */
[----:B------:R-:W-:Y:S01]  /*c0e90*/  LEA R6, P3, R8, R0, 0x1 ;  /* 0x0000000008067211 */ /* 0x000fe200078608ff */
[----:B------:R-:W5:Y:S01]  /*c0ea0*/  LDL.LU R27, [R1+0x244] ;  /* 0x00024400011b7983 */ /* 0x000f620000300800 */
[----:B0-----:R-:W-:Y:S01]  /*c0eb0*/  PRMT R4, R22, 0x7632, R4 ;  /* 0x0000763216047816 */ /* 0x001fe20000000004 */
[----:B------:R-:W-:Y:S01]  /*c0ec0*/  IMAD R3, R11, 0x2, R8 ;  /* 0x000000020b037824 */ /* 0x000fe200078e0208 */
[----:B------:R-:W-:Y:S01]  /*c0ed0*/  LEA.HI.X.SX32 R7, R8, R16, 0x1, P3 ;  /* 0x0000001008077211 */ /* 0x000fe200018f0eff */
[----:B------:R-:W5:Y:S01]  /*c0ee0*/  LDL.LU R14, [R1+0x120] ;  /* 0x00012000010e7983 */ /* 0x000f620000300800 */
[----:B------:R-:W-:Y:S01]  /*c0ef0*/  ISETP.LT.AND P6, PT, R19, UR4, !P0 ;  /* 0x0000000413007c0c */ /* 0x000fe2000c7c1270 */
[----:B------:R-:W2:Y:S01]  /*c0f00*/  LDCU UR4, c[0x0][0x39c] ;  /* 0x00007380ff0477ac */ /* 0x000ea20008000800 */
[----:B----4-:R-:W-:Y:S01]  /*c0f10*/  ISETP.LT.AND P3, PT, R26, UR7, !P0 ;  /* 0x000000071a007c0c */ /* 0x010fe2000c761270 */
[----:B------:R-:W0:Y:S01]  /*c0f20*/  LDC R11, c[0x0][0x3b8] ;  /* 0x0000ee00ff0b7b82 */ /* 0x000e220000000800 */
[----:B------:R-:W4:Y:S01]  /*c0f30*/  LDL.LU R26, [R1+0x248] ;  /* 0x00024800011a7983 */ /* 0x000f220000300800 */
[----:B------:R-:W4:Y:S03]  /*c0f40*/  LDCU UR6, c[0x0][0x39c] ;  /* 0x00007380ff0677ac */ /* 0x000f260008000800 */
[----:B------:R1:W-:Y:S01]  /*c0f50*/  @P5 STG.E.U16 desc[UR8][R6.64], R4 ;  /* 0x0000000406005986 */ /* 0x0003e2000c101508 */
[----:B------:R-:W0:Y:S03]  /*c0f60*/  LDCU UR7, c[0x0][0x39c] ;  /* 0x00007380ff0777ac */ /* 0x000e260008000800 */
[----:B------:R-:W4:Y:S04]  /*c0f70*/  LDL.LU R15, [R1+0x24c] ;  /* 0x00024c00010f7983 */ /* 0x000f280000300800 */
[----:B------:R-:W4:Y:S01]  /*c0f80*/  LDL.LU R17, [R1+0x124] ;  /* 0x0001240001117983 */ /* 0x000f220000300800 */
[----:B-1----:R-:W-:Y:S01]  /*c0f90*/  LEA R4, P5, R3, R0, 0x1 ;  /* 0x0000000003047211 */ /* 0x002fe200078a08ff */
[----:B---3--:R-:W-:Y:S01]  /*c0fa0*/  IMAD R6, R12, 0x2, R3 ;  /* 0x000000020c067824 */ /* 0x008fe200078e0203 */
[----:B------:R-:W-:Y:S01]  /*c0fb0*/  PRMT R7, R25, 0x7632, R7 ;  /* 0x0000763219077816 */ /* 0x000fe20000000007 */
[----:B------:R-:W3:Y:S01]  /*c0fc0*/  LDL.LU R20, [R1+0x128] ;  /* 0x0001280001147983 */ /* 0x000ee20000300800 */
[----:B------:R-:W-:Y:S01]  /*c0fd0*/  LEA.HI.X.SX32 R5, R3, R16, 0x1, P5 ;  /* 0x0000001003057211 */ /* 0x000fe200028f0eff */
[----:B------:R-:W1:Y:S01]  /*c0fe0*/  LDC R12, c[0x0][0x3b8] ;  /* 0x0000ee00ff0c7b82 */ /* 0x000e620000000800 */
[C---:B------:R-:W-:Y:S01]  /*c0ff0*/  LEA R8, P5, R6.reuse, R0, 0x1 ;  /* 0x0000000006087211 */ /* 0x040fe200078a08ff */
[----:B------:R-:W-:Y:S01]  /*c1000*/  IMAD R3, R9, 0x2, R6 ;  /* 0x0000000209037824 */ /* 0x000fe200078e0206 */
[----:B------:R-:W3:Y:S02]  /*c1010*/  LDL.LU R25, [R1+0x250] ;  /* 0x0002500001197983 */ /* 0x000ee40000300800 */
[----:B------:R-:W-:-:S02]  /*c1020*/  LEA.HI.X.SX32 R9, R6, R16, 0x1, P5 ;  /* 0x0000001006097211 */ /* 0x000fc400028f0eff */
[----:B------:R-:W-:Y:S04]  /*c1030*/  @P6 STG.E.U16 desc[UR8][R4.64], R10 ;  /* 0x0000000a04006986 */ /* 0x000fe8000c101508 */
[----:B------:R0:W-:Y:S01]  /*c1040*/  @P4 STG.E.U16 desc[UR8][R8.64], R7 ;  /* 0x0000000708004986 */ /* 0x0001e2000c101508 */
[----:B--2---:R-:W-:Y:S01]  /*c1050*/  ISETP.LT.AND P5, PT, R28, UR4, !P0 ;  /* 0x000000041c007c0c */ /* 0x004fe2000c7a1270 */
[----:B0-----:R-:W0:Y:S02]  /*c1060*/  LDC R8, c[0x0][0x3b8] ;  /* 0x0000ee00ff087b82 */ /* 0x001e240000000800 */
[----:B------:R-:W2:Y:S01]  /*c1070*/  LDL.LU R28, [R1+0x12c] ;  /* 0x00012c00011c7983 */ /* 0x000ea20000300800 */
[----:B------:R-:W-:Y:S01]  /*c1080*/  LEA R4, P6, R3, R0, 0x1 ;  /* 0x0000000003047211 */ /* 0x000fe200078c08ff */
[----:B------:R-:W0:Y:S04]  /*c1090*/  LDCU UR4, c[0x0][0x39c] ;  /* 0x00007380ff0477ac */ /* 0x000e280008000800 */
[----:B------:R-:W0:Y:S08]  /*c10a0*/  LDC R10, c[0x0][0x3b8] ;  /* 0x0000ee00ff0a7b82 */ /* 0x000e300000000800 */
[----:B------:R-:W0:Y:S01]  /*c10b0*/  LDC R9, c[0x0][0x3b8] ;  /* 0x0000ee00ff097b82 */ /* 0x000e220000000800 */
[----:B-----5:R-:W-:Y:S01]  /*c10c0*/  ISETP.LT.AND P4, PT, R27, UR5, !P0 ;  /* 0x000000051b007c0c */ /* 0x020fe2000c781270 */
[----:B------:R-:W5:Y:S01]  /*c10d0*/  LDCU UR5, c[0x0][0x39c] ;  /* 0x00007380ff0577ac */ /* 0x000f620008000800 */
[----:B------:R-:W2:Y:S01]  /*c10e0*/  LDL.LU R27, [R1+0x254] ;  /* 0x00025400011b7983 */ /* 0x000ea20000300800 */
[----:B------:R-:W-:Y:S01]  /*c10f0*/  LEA.HI.X.SX32 R5, R3, R16, 0x1, P6 ;  /* 0x0000001003057211 */ /* 0x000fe200030f0eff */
[----:B------:R-:W-:-:S02]  /*c1100*/  IMAD R3, R11, 0x2, R3 ;  /* 0x000000020b037824 */ /* 0x000fc400078e0203 */
[----:B------:R-:W2:Y:S01]  /*c1110*/  LDL.LU R24, [R1+0x258] ;  /* 0x0002580001187983 */ /* 0x000ea20000300800 */
[----:B------:R-:W2:Y:S02]  /*c1120*/  LDC R11, c[0x0][0x3b8] ;  /* 0x0000ee00ff0b7b82 */ /* 0x000ea40000000800 */
[C---:B------:R-:W-:Y:S01]  /*c1130*/  LEA R6, P6, R3.reuse, R0, 0x1 ;  /* 0x0000000003067211 */ /* 0x040fe200078c08ff */
[----:B------:R1:W-:Y:S01]  /*c1140*/  @P2 STG.E.U16 desc[UR8][R4.64], R14 ;  /* 0x0000000e04002986 */ /* 0x0003e2000c101508 */
[----:B----4-:R-:W-:Y:S01]  /*c1150*/  ISETP.LT.AND P2, PT, R26, UR6, !P0 ;  /* 0x000000061a007c0c */ /* 0x010fe2000c741270 */
[----:B------:R-:W4:Y:S02]  /*c1160*/  LDCU UR6, c[0x0][0x39c] ;  /* 0x00007380ff0677ac */ /* 0x000f240008000800 */
[----:B------:R-:W2:Y:S01]  /*c1170*/  LDL.LU R19, [R1+0x130] ;  /* 0x0001300001137983 */ /* 0x000ea20000300800 */
[----:B------:R-:W-:-:S03]  /*c1180*/  LEA.HI.X.SX32 R7, R3, R16, 0x1, P6 ;  /* 0x0000001003077211 */ /* 0x000fc600030f0eff */
[----:B------:R-:W2:Y:S01]  /*c1190*/  LDL.LU R22, [R1+0x134] ;  /* 0x0001340001167983 */ /* 0x000ea20000300800 */
[----:B-1----:R-:W-:-:S03]  /*c11a0*/  IMAD R5, R12, 0x2, R3 ;  /* 0x000000020c057824 */ /* 0x002fc600078e0203 */
[----:B------:R1:W-:Y:S01]  /*c11b0*/  @P3 STG.E.U16 desc[UR8][R6.64], R17 ;  /* 0x0000001106003986 */ /* 0x0003e2000c101508 */
[----:B------:R-:W2:Y:S01]  /*c11c0*/  LDC R12, c[0x0][0x3b8] ;  /* 0x0000ee00ff0c7b82 */ /* 0x000ea20000000800 */
[----:B------:R-:W-:Y:S01]  /*c11d0*/  IMAD R3, R13, 0x2, R5 ;  /* 0x000000020d037824 */ /* 0x000fe200078e0205 */
[C---:B------:R-:W-:Y:S01]  /*c11e0*/  LEA R4, P6, R5.reuse, R0, 0x1 ;  /* 0x0000000005047211 */ /* 0x040fe200078c08ff */
[----:B------:R-:W2:Y:S03]  /*c11f0*/  LDL.LU R26, [R1+0x138] ;  /* 0x00013800011a7983 */ /* 0x000ea60000300800 */
[----:B------:R-:W-:Y:S01]  /*c1200*/  LEA.HI.X.SX32 R5, R5, R16, 0x1, P6 ;  /* 0x0000001005057211 */ /* 0x000fe200030f0eff */
[----:B------:R-:W2:Y:S01]  /*c1210*/  LDL.LU R21, [R1+0x25c] ;  /* 0x00025c0001157983 */ /* 0x000ea20000300800 */
[----:B0-----:R-:W-:Y:S01]  /*c1220*/  ISETP.LT.AND P3, PT, R15, UR4, !P0 ;  /* 0x000000040f007c0c */ /* 0x001fe2000c761270 */
[----:B------:R-:W0:Y:S01]  /*c1230*/  LDCU UR4, c[0x0][0x39c] ;  /* 0x00007380ff0477ac */ /* 0x000e220008000800 */
[C---:B-1----:R-:W-:Y:S01]  /*c1240*/  LEA R6, P6, R3.reuse, R0, 0x1 ;  /* 0x0000000003067211 */ /* 0x042fe200078c08ff */
[----:B---3--:R1:W-:Y:S01]  /*c1250*/  @P5 STG.E.U16 desc[UR8][R4.64], R20 ;  /* 0x0000001404005986 */ /* 0x0083e2000c101508 */
[----:B------:R-:W3:Y:S02]  /*c1260*/  LDC R13, c[0x0][0x3b8] ;  /* 0x0000ee00ff0d7b82 */ /* 0x000ee40000000800 */
[----:B------:R-:W-:Y:S01]  /*c1270*/  LEA.HI.X.SX32 R7, R3, R16, 0x1, P6 ;  /* 0x0000001003077211 */ /* 0x000fe200030f0eff */
[----:B------:R-:W3:Y:S01]  /*c1280*/  LDL.LU R18, [R1+0x260] ;  /* 0x0002600001127983 */ /* 0x000ee20000300800 */
[----:B-----5:R-:W-:Y:S01]  /*c1290*/  ISETP.LT.AND P5, PT, R25, UR5, !P0 ;  /* 0x0000000519007c0c */ /* 0x020fe2000c7a1270 */
[----:B------:R-:W-:Y:S01]  /*c12a0*/  IMAD R3, R8, 0x2, R3 ;  /* 0x0000000208037824 */ /* 0x000fe200078e0203 */
[----:B------:R-:W5:Y:S01]  /*c12b0*/  LDCU UR5, c[0x0][0x39c] ;  /* 0x00007380ff0577ac */ /* 0x000f620008000800 */
[----:B------:R-:W3:Y:S01]  /*c12c0*/  LDL.LU R25, [R1+0x13c] ;  /* 0x00013c0001197983 */ /* 0x000ee20000300800 */
[----:B------:R-:W0:Y:S03]  /*c12d0*/  LDC R8, c[0x0][0x3b8] ;  /* 0x0000ee00ff087b82 */ /* 0x000e260000000800 */
[----:B--2---:R2:W-:Y:S01]  /*c12e0*/  @P4 STG.E.U16 desc[UR8][R6.64], R28 ;  /* 0x0000001c06004986 */ /* 0x0045e2000c101508 */
[----:B----4-:R-:W-:Y:S01]  /*c12f0*/  ISETP.LT.AND P4, PT, R27, UR6, !P0 ;  /* 0x000000061b007c0c */ /* 0x010fe2000c781270 */
[----:B-1----:R-:W-:-:S02]  /*c1300*/  IMAD R5, R10, 0x2, R3 ;  /* 0x000000020a057824 */ /* 0x002fc400078e0203 */
[----:B------:R-:W4:Y:S01]  /*c1310*/  LDL.LU R27, [R1+0x264] ;  /* 0x00026400011b7983 */ /* 0x000f220000300800 */
[C---:B--2---:R-:W-:Y:S01]  /*c1320*/  LEA R6, P6, R3.reuse, R0, 0x1 ;  /* 0x0000000003067211 */ /* 0x044fe200078c08ff */
[----:B------:R-:W3:Y:S01]  /*c1330*/  LDCU UR6, c[0x0][0x39c] ;  /* 0x00007380ff0677ac */ /* 0x000ee20008000800 */
[----:B------:R-:W1:Y:S01]  /*c1340*/  LDC R10, c[0x0][0x3b8] ;  /* 0x0000ee00ff0a7b82 */ /* 0x000e620000000800 */
[----:B------:R-:W2:Y:S01]  /*c1350*/  LDL.LU R15, [R1+0x268] ;  /* 0x00026800010f7983 */ /* 0x000ea20000300800 */
[----:B------:R-:W-:Y:S02]  /*c1360*/  LEA.HI.X.SX32 R7, R3, R16, 0x1, P6 ;  /* 0x0000001003077211 */ /* 0x000fe400030f0eff */
[C---:B------:R-:W-:Y:S01]  /*c1370*/  LEA R4, P6, R5.reuse, R0, 0x1 ;  /* 0x0000000005047211 */ /* 0x040fe200078c08ff */
[----:B------:R-:W-:Y:S02]  /*c1380*/  IMAD R3, R12, 0x2, R5 ;  /* 0x000000020c037824 */ /* 0x000fe400078e0205 */
[----:B------:R5:W-:Y:S01]  /*c1390*/  @P2 STG.E.U16 desc[UR8][R6.64], R19 ;  /* 0x0000001306002986 */ /* 0x000be2000c101508 */
[----:B------:R-:W-:Y:S01]  /*c13a0*/  LEA.HI.X.SX32 R5, R5, R16, 0x1, P6 ;  /* 0x0000001005057211 */ /* 0x000fe200030f0eff */
[----:B------:R-:W1:Y:S01]  /*c13b0*/  LDC R12, c[0x0][0x3b8] ;  /* 0x0000ee00ff0c7b82 */ /* 0x000e620000000800 */
[----:B0-----:R-:W-:Y:S01]  /*c13c0*/  ISETP.LT.AND P2, PT, R24, UR4, !P0 ;  /* 0x0000000418007c0c */ /* 0x001fe2000c741270 */
[----:B------:R-:W4:Y:S01]  /*c13d0*/  LDCU UR4, c[0x0][0x39c] ;  /* 0x00007380ff0477ac */ /* 0x000f220008000800 */
[----:B------:R-:W2:Y:S04]  /*c13e0*/  LDL.LU R24, [R1+0x26c] ;  /* 0x00026c0001187983 */ /* 0x000ea80000300800 */
[----:B------:R0:W-:Y:S01]  /*c13f0*/  @P3 STG.E.U16 desc[UR8][R4.64], R22 ;  /* 0x0000001604003986 */ /* 0x0001e2000c101508 */
[----:B-----5:R-:W-:-:S04]  /*c1400*/  LEA R6, P6, R3, R0, 0x1 ;  /* 0x0000000003067211 */ /* 0x020fc800078c08ff */
[----:B------:R-:W-:Y:S01]  /*c1410*/  LEA.HI.X.SX32 R7, R3, R16, 0x1, P6 ;  /* 0x0000001003077211 */ /* 0x000fe200030f0eff */
[----:B0-----:R-:W-:-:S04]  /*c1420*/  IMAD R5, R11, 0x2, R3 ;  /* 0x000000020b057824 */ /* 0x001fc800078e0203 */
[----:B------:R0:W-:Y:S01]  /*c1430*/  @P5 STG.E.U16 desc[UR8][R6.64], R26 ;  /* 0x0000001a06005986 */ /* 0x0001e2000c101508 */
[----:B------:R-:W5:Y:S01]  /*c1440*/  LDC R11, c[0x0][0x3b8] ;  /* 0x0000ee00ff0b7b82 */ /* 0x000f620000000800 */
[----:B------:R-:W-:Y:S01]  /*c1450*/  LEA R4, P6, R5, R0, 0x1 ;  /* 0x0000000005047211 */ /* 0x000fe200078c08ff */
[----:B------:R-:W-:-:S03]  /*c1460*/  IMAD R3, R9, 0x2, R5 ;  /* 0x0000000209037824 */ /* 0x000fc600078e0205 */
[----:B------:R-:W-:-:S03]  /*c1470*/  LEA.HI.X.SX32 R5, R5, R16, 0x1, P6 ;  /* 0x0000001005057211 */ /* 0x000fc600030f0eff */
[----:B------:R-:W0:Y:S01]  /*c1480*/  LDC R9, c[0x0][0x3b8] ;  /* 0x0000ee00ff097b82 */ /* 0x000e220000000800 */
[----:B---3--:R-:W-:Y:S01]  /*c1490*/  ISETP.LT.AND P5, PT, R18, UR6, !P0 ;  /* 0x0000000612007c0c */ /* 0x008fe2000c7a1270 */
[----:B------:R-:W3:Y:S01]  /*c14a0*/  LDCU UR6, c[0x0][0x39c] ;  /* 0x00007380ff0677ac */ /* 0x000ee20008000800 */
[----:B------:R-:W5:Y:S04]  /*c14b0*/  LDL.LU R18, [R1+0x270] ;  /* 0x0002700001127983 */ /* 0x000f680000300800 */
[----:B------:R1:W-:Y:S01]  /*c14c0*/  @P4 STG.E.U16 desc[UR8][R4.64], R25 ;  /* 0x0000001904004986 */ /* 0x0003e2000c101508 */
[----:B----4-:R-:W-:Y:S02]  /*c14d0*/  ISETP.LT.AND P4, PT, R27, UR4, !P0 ;  /* 0x000000041b007c0c */ /* 0x010fe4000c781270 */
[----:B------:R-:W-:Y:S01]  /*c14e0*/  ISETP.LT.AND P3, PT, R21, UR5, !P0 ;  /* 0x0000000515007c0c */ /* 0x000fe2000c761270 */
[----:B------:R-:W4:Y:S01]  /*c14f0*/  LDL.LU R27, [R1+0x274] ;  /* 0x00027400011b7983 */ /* 0x000f220000300800 */
[----:B------:R-:W2:Y:S01]  /*c1500*/  LDCU UR5, c[0x0][0x39c] ;  /* 0x00007380ff0577ac */ /* 0x000ea20008000800 */
[C---:B0-----:R-:W-:Y:S01]  /*c1510*/  LEA R6, P6, R3.reuse, R0, 0x1 ;  /* 0x0000000003067211 */ /* 0x041fe200078c08ff */
[--C-:B-1----:R-:W-:Y:S01]  /*c1520*/  IMAD R5, R10, 0x2, R3.reuse ;  /* 0x000000020a057824 */ /* 0x102fe200078e0203 */
[----:B------:R-:W0:Y:S02]  /*c1530*/  LDCU UR4, c[0x0][0x39c] ;  /* 0x00007380ff0477ac */ /* 0x000e240008000800 */
[----:B------:R-:W-:Y:S01]  /*c1540*/  LEA.HI.X.SX32 R7, R3, R16, 0x1, P6 ;  /* 0x0000001003077211 */ /* 0x000fe200030f0eff */
[----:B------:R-:W1:Y:S01]  /*c1550*/  LDC R10, c[0x0][0x3b8] ;  /* 0x0000ee00ff0a7b82 */ /* 0x000e620000000800 */
[----:B------:R-:W-:-:S02]  /*c1560*/  PRMT R3, R14, 0x7632, R3 ;  /* 0x000076320e037816 */ /* 0x000fc40000000003 */
[----:B------:R-:W-:-:S03]  /*c1570*/  LEA R4, P6, R5, R0, 0x1 ;  /* 0x0000000005047211 */ /* 0x000fc600078c08ff */
[----:B------:R0:W-:Y:S01]  /*c1580*/  @P2 STG.E.U16 desc[UR8][R6.64], R3 ;  /* 0x0000000306002986 */ /* 0x0001e2000c101508 */
[----:B--2---:R-:W-:Y:S01]  /*c1590*/  ISETP.LT.AND P2, PT, R15, UR5, !P0 ;  /* 0x000000050f007c0c */ /* 0x004fe2000c741270 */
[----:B------:R-:W4:Y:S02]  /*c15a0*/  LDCU UR5, c[0x0][0x39c] ;  /* 0x00007380ff0577ac */ /* 0x000f240008000800 */
[----:B------:R-:W2:Y:S01]  /*c15b0*/  LDL.LU R15, [R1+0x278] ;  /* 0x00027800010f7983 */ /* 0x000ea20000300800 */
[----:B0-----:R-:W-:Y:S01]  /*c15c0*/  IMAD R3, R8, 0x2, R5 ;  /* 0x0000000208037824 */ /* 0x001fe200078e0205 */
[----:B------:R-:W-:Y:S02]  /*c15d0*/  LEA.HI.X.SX32 R5, R5, R16, 0x1, P6 ;  /* 0x0000001005057211 */ /* 0x000fe400030f0eff */
[----:B------:R-:W-:Y:S02]  /*c15e0*/  PRMT R7, R17, 0x7632, R7 ;  /* 0x0000763211077816 */ /* 0x000fe40000000007 */
[----:B------:R-:W-:-:S03]  /*c15f0*/  LEA R6, P6, R3, R0, 0x1 ;  /* 0x0000000003067211 */ /* 0x000fc600078c08ff */
[----:B------:R0:W-:Y:S01]  /*c1600*/  @P3 STG.E.U16 desc[UR8][R4.64], R7 ;  /* 0x0000000704003986 */ /* 0x0001e2000c101508 */
[----:B---3--:R-:W-:Y:S01]  /*c1610*/  ISETP.LT.AND P3, PT, R24, UR6, !P0 ;  /* 0x0000000618007c0c */ /* 0x008fe2000c761270 */
[----:B------:R-:W2:Y:S02]  /*c1620*/  LDCU UR6, c[0x0][0x39c] ;  /* 0x00007380ff0677ac */ /* 0x000ea40008000800 */
[----:B------:R-:W3:Y:S01]  /*c1630*/  LDL.LU R24, [R1+0x27c] ;  /* 0x00027c0001187983 */ /* 0x000ee20000300800 */
[----:B0-----:R-:W-:Y:S01]  /*c1640*/  LEA.HI.X.SX32 R7, R3, R16, 0x1, P6 ;  /* 0x0000001003077211 */ /* 0x001fe200030f0eff */
[----:B-----5:R-:W-:Y:S01]  /*c1650*/  IMAD R3, R11, 0x2, R3 ;  /* 0x000000020b037824 */ /* 0x020fe200078e0203 */
[----:B------:R-:W-:Y:S01]  /*c1660*/  PRMT R4, R20, 0x7632, R4 ;  /* 0x0000763214047816 */ /* 0x000fe20000000004 */
[----:B------:R-:W0:Y:S04]  /*c1670*/  LDC R11, c[0x0][0x3b8] ;  /* 0x0000ee00ff0b7b82 */ /* 0x000e280000000800 */
[----:B------:R5:W-:Y:S02]  /*c1680*/  @P5 STG.E.U16 desc[UR8][R6.64], R4 ;  /* 0x0000000406005986 */ /* 0x000be4000c101508 */
[----:B-----5:R-:W-:Y:S01]  /*c1690*/  LEA R4, P6, R3, R0, 0x1 ;  /* 0x0000000003047211 */ /* 0x020fe200078c08ff */
[----:B------:R-:W-:-:S03]  /*c16a0*/  IMAD R6, R9, 0x2, R3 ;  /* 0x0000000209067824 */ /* 0x000fc600078e0203 */
[----:B------:R-:W-:Y:S02]  /*c16b0*/  LEA.HI.X.SX32 R5, R3, R16, 0x1, P6 ;  /* 0x0000001003057211 */ /* 0x000fe400030f0eff */
[----:B------:R-:W-:Y:S02]  /*c16c0*/  LEA R8, P6, R6, R0, 0x1 ;  /* 0x0000000006087211 */ /* 0x000fe400078c08ff */
[----:B------:R-:W-:Y:S02]  /*c16d0*/  PRMT R7, R28, 0x7632, R7 ;  /* 0x000076321c077816 */ /* 0x000fe40000000007 */
[----:B------:R-:W-:Y:S01]  /*c16e0*/  LEA.HI.X.SX32 R9, R6, R16, 0x1, P6 ;  /* 0x0000001006097211 */ /* 0x000fe200030f0eff */
[----:B------:R-:W5:Y:S01]  /*c16f0*/  LDL.LU R28, [R1+0x284] ;  /* 0x00028400011c7983 */ /* 0x000f620000300800 */
[----:B----4-:R-:W-:Y:S02]  /*c1700*/  ISETP.LT.AND P6, PT, R27, UR5, !P0 ;  /* 0x000000051b007c0c */ /* 0x010fe4000c7c1270 */
[----:B------:R-:W-:Y:S01]  /*c1710*/  ISETP.LT.AND P5, PT, R18, UR4, !P0 ;  /* 0x0000000412007c0c */ /* 0x000fe2000c7a1270 */
[----:B------:R-:W4:Y:S01]  /*c1720*/  LDL.LU R27, [R1+0x288] ;  /* 0x00028800011b7983 */ /* 0x000f220000300800 */
[----:B------:R-:W3:Y:S01]  /*c1730*/  LDCU UR4, c[0x0][0x39c] ;  /* 0x00007380ff0477ac */ /* 0x000ee20008000800 */
[----:B-1----:R-:W-:Y:S01]  /*c1740*/  IMAD R6, R10, 0x2, R6 ;  /* 0x000000020a067824 */ /* 0x002fe200078e0206 */
[----:B------:R-:W-:Y:S01]  /*c1750*/  PRMT R3, R19, 0x7632, R3 ;  /* 0x0000763213037816 */ /* 0x000fe20000000003 */
[----:B------:R1:W-:Y:S01]  /*c1760*/  @P4 STG.E.U16 desc[UR8][R4.64], R7 ;  /* 0x0000000704004986 */ /* 0x0003e2000c101508 */
[----:B------:R-:W5:Y:S01]  /*c1770*/  LDCU UR5, c[0x0][0x39c] ;  /* 0x00007380ff0577ac */ /* 0x000f620008000800 */
[----:B------:R-:W4:Y:S02]  /*c1780*/  LDC R10, c[0x0][0x3b8] ;  /* 0x0000ee00ff0a7b82 */ /* 0x000f240000000800 */
[----:B------:R0:W-:Y:S04]  /*c1790*/  @P2 STG.E.U16 desc[UR8][R8.64], R3 ;  /* 0x0000000308002986 */ /* 0x0001e8000c101508 */
[----:B------:R-:W4:Y:S01]  /*c17a0*/  LDL.LU R21, [R1+0x90] ;  /* 0x0000900001157983 */ /* 0x000f220000300800 */
[----:B-1----:R-:W-:-:S02]  /*c17b0*/  LEA R4, P4, R6, R0, 0x1 ;  /* 0x0000000006047211 */ /* 0x002fc400078808ff */
[----:B--2---:R-:W-:Y:S01]  /*c17c0*/  ISETP.LT.AND P2, PT, R15, UR6, !P0 ;  /* 0x000000060f007c0c */ /* 0x004fe2000c741270 */
[----:B------:R-:W4:Y:S01]  /*c17d0*/  LDCU UR6, c[0x0][0x39c] ;  /* 0x00007380ff0677ac */ /* 0x000f220008000800 */
[--C-:B0-----:R-:W-:Y:S01]  /*c17e0*/  IMAD R3, R11, 0x2, R6.reuse ;  /* 0x000000020b037824 */ /* 0x101fe200078e0206 */
[----:B------:R-:W-:Y:S01]  /*c17f0*/  LEA.HI.X.SX32 R5, R6, R16, 0x1, P4 ;  /* 0x0000001006057211 */ /* 0x000fe200020f0eff */
[----:B------:R-:W0:Y:S01]  /*c1800*/  LDC R11, c[0x0][0x3b8] ;  /* 0x0000ee00ff0b7b82 */ /* 0x000e220000000800 */
[----:B------:R-:W-:Y:S01]  /*c1810*/  PRMT R6, R22, 0x7632, R6 ;  /* 0x0000763216067816 */ /* 0x000fe20000000006 */
[----:B------:R-:W-:-:S04]  /*c1820*/  IMAD R8, R13, 0x2, R3 ;  /* 0x000000020d087824 */ /* 0x000fc800078e0203 */
[----:B------:R1:W-:Y:S01]  /*c1830*/  @P3 STG.E.U16 desc[UR8][R4.64], R6 ;  /* 0x0000000604003986 */ /* 0x0003e2000c101508 */
[----:B------:R-:W-:Y:S01]  /*c1840*/  PRMT R9, R26, 0x7632, R9 ;  /* 0x000076321a097816 */ /* 0x000fe20000000009 */
[----:B------:R-:W2:Y:S01]  /*c1850*/  LDC R13, c[0x0][0x3b8] ;  /* 0x0000ee00ff0d7b82 */ /* 0x000ea20000000800 */
[----:B---3--:R-:W-:Y:S01]  /*c1860*/  ISETP.LT.AND P4, PT, R24, UR4, !P0 ;  /* 0x0000000418007c0c */ /* 0x008fe2000c781270 */
[----:B------:R-:W3:Y:S01]  /*c1870*/  LDCU UR4, c[0x0][0x39c] ;  /* 0x00007380ff0477ac */ /* 0x000ee20008000800 */
[----:B------:R-:W3:Y:S01]  /*c1880*/  LDL.LU R24, [R1+0x28c] ;  /* 0x00028c0001187983 */ /* 0x000ee20000300800 */
[----:B-1----:R-:W-:-:S03]  /*c1890*/  LEA R4, P3, R3, R0, 0x1 ;  /* 0x0000000003047211 */ /* 0x002fc600078608ff */
[----:B------:R-:W2:Y:S01]  /*c18a0*/  LDL.LU R20, [R1+0x94] ;  /* 0x0000940001147983 */ /* 0x000ea20000300800 */
[----:B------:R-:W-:-:S03]  /*c18b0*/  LEA.HI.X.SX32 R5, R3, R16, 0x1, P3 ;  /* 0x0000001003057211 */ /* 0x000fc600018f0eff */
[----:B------:R-:W2:Y:S01]  /*c18c0*/  LDL.LU R18, [R1+0x98] ;  /* 0x0000980001127983 */ /* 0x000ea20000300800 */
[C---:B------:R-:W-:Y:S02]  /*c18d0*/  LEA R6, P3, R8.reuse, R0, 0x1 ;  /* 0x0000000008067211 */ /* 0x040fe400078608ff */
[----:B------:R-:W-:Y:S01]  /*c18e0*/  PRMT R3, R25, 0x7632, R3 ;  /* 0x0000763219037816 */ /* 0x000fe20000000003 */
[----:B------:R1:W-:Y:S01]  /*c18f0*/  @P5 STG.E.U16 desc[UR8][R4.64], R9 ;  /* 0x0000000904005986 */ /* 0x0003e2000c101508 */
[----:B------:R-:W-:-:S03]  /*c1900*/  LEA.HI.X.SX32 R7, R8, R16, 0x1, P3 ;  /* 0x0000001008077211 */ /* 0x000fc600018f0eff */
[----:B------:R-:W2:Y:S01]  /*c1910*/  LDL.LU R25, [R1+0x290] ;  /* 0x0002900001197983 */ /* 0x000ea20000300800 */
[----:B-1----:R-:W1:Y:S01]  /*c1920*/  LDC R9, c[0x0][0x3b8] ;  /* 0x0000ee00ff097b82 */ /* 0x002e620000000800 */
[----:B-----5:R-:W-:Y:S02]  /*c1930*/  ISETP.LT.AND P5, PT, R28, UR5, !P0 ;  /* 0x000000051c007c0c */ /* 0x020fe4000c7a1270 */
[----:B----4-:R-:W-:Y:S01]  /*c1940*/  ISETP.LT.AND P3, PT, R27, UR6, !P0 ;  /* 0x000000061b007c0c */ /* 0x010fe2000c761270 */
[----:B------:R-:W4:Y:S01]  /*c1950*/  LDL.LU R28, [R1+0x294] ;  /* 0x00029400011c7983 */ /* 0x000f220000300800 */
[----:B------:R-:W-:Y:S01]  /*c1960*/  IMAD R8, R10, 0x2, R8 ;  /* 0x000000020a087824 */ /* 0x000fe200078e0208 */
[----:B------:R-:W5:Y:S02]  /*c1970*/  LDCU UR5, c[0x0][0x39c] ;  /* 0x00007380ff0577ac */ /* 0x000f640008000800 */
[----:B------:R-:W1:Y:S01]  /*c1980*/  LDC R10, c[0x0][0x3b8] ;  /* 0x0000ee00ff0a7b82 */ /* 0x000e620000000800 */
[----:B------:R-:W4:Y:S01]  /*c1990*/  LDL.LU R27, [R1+0x298] ;  /* 0x00029800011b7983 */ /* 0x000f220000300800 */
[----:B------:R-:W4:Y:S03]  /*c19a0*/  LDCU UR6, c[0x0][0x39c] ;  /* 0x00007380ff0677ac */ /* 0x000f260008000800 */
[----:B------:R-:W4:Y:S04]  /*c19b0*/  LDL.LU R26, [R1+0x9c] ;  /* 0x00009c00011a7983 */ /* 0x000f280000300800 */
[----:B------:R0:W-:Y:S01]  /*c19c0*/  @P6 STG.E.U16 desc[UR8][R6.64], R3 ;  /* 0x0000000306006986 */ /* 0x0001e2000c101508 */
[----:B------:R-:W-:-:S03]  /*c19d0*/  LEA R4, P6, R8, R0, 0x1 ;  /* 0x0000000008047211 */ /* 0x000fc600078c08ff */
[----:B------:R-:W4:Y:S01]  /*c19e0*/  LDL.LU R17, [R1+0x29c] ;  /* 0x00029c0001117983 */ /* 0x000f220000300800 */
[----:B------:R-:W-:-:S03]  /*c19f0*/  LEA.HI.X.SX32 R5, R8, R16, 0x1, P6 ;  /* 0x0000001008057211 */ /* 0x000fc600030f0eff */
[----:B------:R-:W4:Y:S01]  /*c1a00*/  LDL.LU R22, [R1+0x2a0] ;  /* 0x0002a00001167983 */ /* 0x000f220000300800 */
[----:B0-----:R-:W-:-:S03]  /*c1a10*/  IMAD R7, R11, 0x2, R8 ;  /* 0x000000020b077824 */ /* 0x001fc600078e0208 */
[----:B------:R0:W-:Y:S01]  /*c1a20*/  @P2 STG.E.U16 desc[UR8][R4.64], R21 ;  /* 0x0000001504002986 */ /* 0x0001e2000c101508 */
[----:B------:R-:W4:Y:S01]  /*c1a30*/  LDC R11, c[0x0][0x3b8] ;  /* 0x0000ee00ff0b7b82 */ /* 0x000f220000000800 */
[----:B------:R-:W-:Y:S01]  /*c1a40*/  IMAD R3, R12, 0x2, R7 ;  /* 0x000000020c037824 */ /* 0x000fe200078e0207 */
[C---:B------:R-:W-:Y:S01]  /*c1a50*/  LEA R6, P6, R7.reuse, R0, 0x1 ;  /* 0x0000000007067211 */ /* 0x040fe200078c08ff */
[----:B------:R-:W4:Y:S01]  /*c1a60*/  LDL.LU R19, [R1+0x80] ;  /* 0x0000800001137983 */ /* 0x000f220000300800 */
[----:B---3--:R-:W-:Y:S01]  /*c1a70*/  ISETP.LT.AND P2, PT, R24, UR4, !P0 ;  /* 0x0000000418007c0c */ /* 0x008fe2000c741270 */
[----:B------:R-:W3:Y:S01]  /*c1a80*/  LDCU UR4, c[0x0][0x39c] ;  /* 0x00007380ff0477ac */ /* 0x000ee20008000800 */
[----:B------:R-:W-:Y:S01]  /*c1a90*/  LEA.HI.X.SX32 R7, R7, R16, 0x1, P6 ;  /* 0x0000001007077211 */ /* 0x000fe200030f0eff */
[----:B------:R-:W4:Y:S01]  /*c1aa0*/  LDL.LU R15, [R1+0x84] ;  /* 0x00008400010f7983 */ /* 0x000f220000300800 */
[----:B0-----:R-:W-:Y:S01]  /*c1ab0*/  LEA R4, P6, R3, R0, 0x1 ;  /* 0x0000000003047211 */ /* 0x001fe200078c08ff */
[----:B--2---:R-:W-:Y:S01]  /*c1ac0*/  IMAD R8, R13, 0x2, R3 ;  /* 0x000000020d087824 */ /* 0x004fe200078e0203 */
[----:B------:R-:W0:Y:S01]  /*c1ad0*/  LDC R12, c[0x0][0x3b8] ;  /* 0x0000ee00ff0c7b82 */ /* 0x000e220000000800 */
[----:B------:R2:W-:Y:S01]  /*c1ae0*/  @P4 STG.E.U16 desc[UR8][R6.64], R20 ;  /* 0x0000001406004986 */ /* 0x0005e2000c101508 */
[----:B------:R-:W-:-:S03]  /*c1af0*/  LEA.HI.X.SX32 R5, R3, R16, 0x1, P6 ;  /* 0x0000001003057211 */ /* 0x000fc600030f0eff */
[----:B------:R-:W4:Y:S03]  /*c1b00*/  LDL.LU R24, [R1+0x88] ;  /* 0x0000880001187983 */ /* 0x000f260000300800 */
[----:B------:R-:W0:Y:S01]  /*c1b10*/  LDC R13, c[0x0][0x3b8] ;  /* 0x0000ee00ff0d7b82 */ /* 0x000e220000000800 */
[----:B--2---:R-:W-:-:S04]  /*c1b20*/  LEA R6, P6, R8, R0, 0x1 ;  /* 0x0000000008067211 */ /* 0x004fc800078c08ff */
[----:B------:R-:W-:Y:S01]  /*c1b30*/  LEA.HI.X.SX32 R7, R8, R16, 0x1, P6 ;  /* 0x0000001008077211 */ /* 0x000fe200030f0eff */
[----:B------:R2:W-:Y:S01]  /*c1b40*/  @P5 STG.E.U16 desc[UR8][R4.64], R18 ;  /* 0x0000001204005986 */ /* 0x0005e2000c101508 */
[----:B-----5:R-:W-:Y:S01]  /*c1b50*/  ISETP.LT.AND P4, PT, R25, UR5, !P0 ;  /* 0x0000000519007c0c */ /* 0x020fe2000c781270 */
[----:B-1----:R-:W-:Y:S01]  /*c1b60*/  IMAD R8, R10, 0x2, R8 ;  /* 0x000000020a087824 */ /* 0x002fe200078e0208 */
[----:B------:R-:W1:Y:S01]  /*c1b70*/  LDCU UR5, c[0x0][0x39c] ;  /* 0x00007380ff0577ac */ /* 0x000e620008000800 */
[----:B------:R-:W5:Y:S01]  /*c1b80*/  LDL.LU R25, [R1+0x2a4] ;  /* 0x0002a40001197983 */ /* 0x000f620000300800 */
[----:B------:R-:W0:Y:S01]  /*c1b90*/  LDC R10, c[0x0][0x3b8] ;  /* 0x0000ee00ff0a7b82 */ /* 0x000e220000000800 */
[----:B----4-:R-:W-:Y:S01]  /*c1ba0*/  ISETP.LT.AND P5, PT, R28, UR6, !P0 ;  /* 0x000000061c007c0c */ /* 0x010fe2000c7a1270 */
[----:B------:R-:W4:Y:S01]  /*c1bb0*/  LDCU UR6, c[0x0][0x39c] ;  /* 0x00007380ff0677ac */ /* 0x000f220008000800 */
[----:B------:R-:W5:Y:S04]  /*c1bc0*/  LDL.LU R28, [R1+0x8c] ;  /* 0x00008c00011c7983 */ /* 0x000f680000300800 */
[----:B------:R0:W-:Y:S01]  /*c1bd0*/  @P3 STG.E.U16 desc[UR8][R6.64], R26 ;  /* 0x0000001a06003986 */ /* 0x0001e2000c101508 */
[----:B---3--:R-:W-:Y:S01]  /*c1be0*/  ISETP.LT.AND P3, PT, R27, UR4, !P0 ;  /* 0x000000041b007c0c */ /* 0x008fe2000c761270 */
[----:B------:R-:W5:Y:S02]  /*c1bf0*/  LDCU UR4, c[0x0][0x39c] ;  /* 0x00007380ff0477ac */ /* 0x000f640008000800 */
[----:B------:R-:W3:Y:S01]  /*c1c00*/  LDL.LU R27, [R1+0x2a8] ;  /* 0x0002a800011b7983 */ /* 0x000ee20000300800 */
[----:B--2---:R-:W-:-:S03]  /*c1c10*/  LEA R4, P6, R8, R0, 0x1 ;  /* 0x0000000008047211 */ /* 0x004fc600078c08ff */
[----:B------:R-:W2:Y:S01]  /*c1c20*/  LDL.LU R14, [R1+0x2ac] ;  /* 0x0002ac00010e7983 */ /* 0x000ea20000300800 */
[----:B0-----:R-:W-:Y:S02]  /*c1c30*/  IMAD R7, R11, 0x2, R8 ;  /* 0x000000020b077824 */ /* 0x001fe400078e0208 */
[----:B------:R-:W0:Y:S01]  /*c1c40*/  LDC R11, c[0x0][0x3b8] ;  /* 0x0000ee00ff0b7b82 */ /* 0x000e220000000800 */
[----:B------:R-:W-:Y:S01]  /*c1c50*/  LEA.HI.X.SX32 R5, R8, R16, 0x1, P6 ;  /* 0x0000001008057211 */ /* 0x000fe200030f0eff */
[----:B------:R-:W-:Y:S01]  /*c1c60*/  IMAD R3, R12, 0x2, R7 ;  /* 0x000000020c037824 */ /* 0x000fe200078e0207 */
[----:B------:R-:W-:-:S04]  /*c1c70*/  LEA R6, P6, R7, R0, 0x1 ;  /* 0x0000000007067211 */ /* 0x000fc800078c08ff */
[----:B------:R-:W-:Y:S01]  /*c1c80*/  LEA.HI.X.SX32 R7, R7, R16, 0x1, P6 ;  /* 0x0000001007077211 */ /* 0x000fe200030f0eff */
[----:B------:R4:W-:Y:S01]  /*c1c90*/  @P2 STG.E.U16 desc[UR8][R4.64], R19 ;  /* 0x0000001304002986 */ /* 0x0009e2000c101508 */
[----:B-1----:R-:W-:Y:S01]  /*c1ca0*/  ISETP.LT.AND P2, PT, R17, UR5, !P0 ;  /* 0x0000000511007c0c */ /* 0x002fe2000c741270 */
[----:B------:R-:W3:Y:S01]  /*c1cb0*/  LDCU UR5, c[0x0][0x39c] ;  /* 0x00007380ff0577ac */ /* 0x000ee20008000800 */
[----:B------:R-:W1:Y:S01]  /*c1cc0*/  LDC R8, c[0x0][0x3b8] ;  /* 0x0000ee00ff087b82 */ /* 0x000e620000000800 */
[----:B------:R-:W2:Y:S04]  /*c1cd0*/  LDL.LU R17, [R1+0x2b0] ;  /* 0x0002b00001117983 */ /* 0x000ea80000300800 */
[----:B------:R4:W-:Y:S03]  /*c1ce0*/  @P4 STG.E.U16 desc[UR8][R6.64], R15 ;  /* 0x0000000f06004986 */ /* 0x0009e6000c101508 */
[----:B------:R-:W2:Y:S01]  /*c1cf0*/  LDC R12, c[0x0][0x3b8] ;  /* 0x0000ee00ff0c7b82 */ /* 0x000ea20000000800 */
[----:B----4-:R-:W-:-:S04]  /*c1d00*/  LEA R4, P6, R3, R0, 0x1 ;  /* 0x0000000003047211 */ /* 0x010fc800078c08ff */
[----:B------:R-:W-:Y:S01]  /*c1d10*/  LEA.HI.X.SX32 R5, R3, R16, 0x1, P6 ;  /* 0x0000001003057211 */ /* 0x000fe200030f0eff */
[----:B------:R-:W-:-:S04]  /*c1d20*/  IMAD R6, R9, 0x2, R3 ;  /* 0x0000000209067824 */ /* 0x000fc800078e0203 */
[----:B------:R4:W-:Y:S01]  /*c1d30*/  @P5 STG.E.U16 desc[UR8][R4.64], R24 ;  /* 0x0000001804005986 */ /* 0x0009e2000c101508 */
[----:B0-----:R-:W-:Y:S01]  /*c1d40*/  IMAD R3, R11, 0x2, R6 ;  /* 0x000000020b037824 */ /* 0x001fe200078e0206 */
[----:B------:R-:W-:Y:S01]  /*c1d50*/  ISETP.LT.AND P4, PT, R22, UR6, !P0 ;  /* 0x0000000616007c0c */ /* 0x000fe2000c781270 */
[----:B------:R-:W0:Y:S01]  /*c1d60*/  LDC R11, c[0x0][0x3b8] ;  /* 0x0000ee00ff0b7b82 */ /* 0x000e220000000800 */
[----:B------:R-:W2:Y:S01]  /*c1d70*/  LDCU UR6, c[0x0][0x39c] ;  /* 0x00007380ff0677ac */ /* 0x000ea20008000800 */
[----:B----4-:R-:W-:-:S04]  /*c1d80*/  LEA R4, P5, R6, R0, 0x1 ;  /* 0x0000000006047211 */ /* 0x010fc800078a08ff */
[----:B------:R-:W-:Y:S02]  /*c1d90*/  LEA.HI.X.SX32 R5, R6, R16, 0x1, P5 ;  /* 0x0000001006057211 */ /* 0x000fe400028f0eff */
[----:B------:R-:W-:Y:S02]  /*c1da0*/  LEA R6, P5, R3, R0, 0x1 ;  /* 0x0000000003067211 */ /* 0x000fe400078a08ff */
[----:B-----5:R-:W-:Y:S01]  /*c1db0*/  ISETP.LT.AND P6, PT, R25, UR4, !P0 ;  /* 0x0000000419007c0c */ /* 0x020fe2000c7c1270 */
[----:B-1----:R-:W-:Y:S01]  /*c1dc0*/  IMAD R8, R8, 0x2, R3 ;  /* 0x0000000208087824 */ /* 0x002fe200078e0203 */
[----:B------:R-:W4:Y:S01]  /*c1dd0*/  LDL.LU R25, [R1+0x2b4] ;  /* 0x0002b40001197983 */ /* 0x000f220000300800 */
[----:B------:R-:W-:Y:S01]  /*c1de0*/  LEA.HI.X.SX32 R7, R3, R16, 0x1, P5 ;  /* 0x0000001003077211 */ /* 0x000fe200028f0eff */
[----:B------:R-:W4:Y:S02]  /*c1df0*/  LDCU UR4, c[0x0][0x39c] ;  /* 0x00007380ff0477ac */ /* 0x000f240008000800 */
[----:B------:R-:W5:Y:S01]  /*c1e00*/  LDL.LU R22, [R1+0x2b8] ;  /* 0x0002b80001167983 */ /* 0x000f620000300800 */
[----:B---3--:R-:W-:-:S03]  /*c1e10*/  ISETP.LT.AND P5, PT, R27, UR5, !P0 ;  /* 0x000000051b007c0c */ /* 0x008fc6000c7a1270 */
[----:B------:R1:W-:Y:S01]  /*c1e20*/  @P3 STG.E.U16 desc[UR8][R4.64], R28 ;  /* 0x0000001c04003986 */ /* 0x0003e2000c101508 */
[----:B------:R-:W-:Y:S01]  /*c1e30*/  PRMT R9, R21, 0x7632, R9 ;  /* 0x0000763215097816 */ /* 0x000fe20000000009 */
[----:B------:R-:W5:Y:S02]  /*c1e40*/  LDCU UR5, c[0x0][0x39c] ;  /* 0x00007380ff0577ac */ /* 0x000f640008000800 */
[----:B------:R-:W3:Y:S01]  /*c1e50*/  LDL.LU R27, [R1+0x2bc] ;  /* 0x0002bc00011b7983 */ /* 0x000ee20000300800 */
[----:B------:R-:W-:Y:S02]  /*c1e60*/  PRMT R3, R20, 0x7632, R3 ;  /* 0x0000763214037816 */ /* 0x000fe40000000003 */
[----:B-1----:R-:W-:Y:S01]  /*c1e70*/  LEA R4, P3, R8, R0, 0x1 ;  /* 0x0000000008047211 */ /* 0x002fe200078608ff */
[----:B------:R-:W-:Y:S01]  /*c1e80*/  @P2 STG.E.U16 desc[UR8][R6.64], R9 ;  /* 0x0000000906002986 */ /* 0x000fe2000c101508 */
[----:B--2---:R-:W-:Y:S01]  /*c1e90*/  ISETP.LT.AND P2, PT, R14, UR6, !P0 ;  /* 0x000000060e007c0c */ /* 0x004fe2000c741270 */
[----:B------:R-:W3:Y:S01]  /*c1ea0*/  LDCU UR6, c[0x0][0x39c] ;  /* 0x00007380ff0677ac */ /* 0x000ee20008000800 */
[----:B------:R-:W-:Y:S01]  /*c1eb0*/  LEA.HI.X.SX32 R5, R8, R16, 0x1, P3 ;  /* 0x0000001008057211 */ /* 0x000fe200018f0eff */
[----:B------:R-:W-:-:S04]  /*c1ec0*/  IMAD R8, R10, 0x2, R8 ;  /* 0x000000020a087824 */ /* 0x000fc800078e0208 */
[----:B------:R1:W-:Y:S01]  /*c1ed0*/  @P4 STG.E.U16 desc[UR8][R4.64], R3 ;  /* 0x0000000304004986 */ /* 0x0003e2000c101508 */
[----:B------:R-:W-:Y:S02]  /*c1ee0*/  PRMT R10, R18, 0x7632, R10 ;  /* 0x00007632120a7816 */ /* 0x000fe4000000000a */
[----:B-1----:R-:W-:Y:S01]  /*c1ef0*/  LEA R4, P4, R8, R0, 0x1 ;  /* 0x0000000008047211 */ /* 0x002fe200078808ff */
[----:B0-----:R-:W-:Y:S01]  /*c1f00*/  IMAD R3, R11, 0x2, R8 ;  /* 0x000000020b037824 */ /* 0x001fe200078e0208 */
[----:B------:R-:W-:Y:S01]  /*c1f10*/  PRMT R9, R26, 0x7632, R9 ;  /* 0x000076321a097816 */ /* 0x000fe20000000009 */
[----:B------:R-:W0:Y:S01]  /*c1f20*/  LDC R11, c[0x0][0x3b8] ;  /* 0x0000ee00ff0b7b82 */ /* 0x000e220000000800 */
[----:B------:R-:W-:Y:S01]  /*c1f30*/  LEA.HI.X.SX32 R5, R8, R16, 0x1, P4 ;  /* 0x0000001008057211 */ /* 0x000fe200020f0eff */
[----:B------:R-:W-:Y:S01]  /*c1f40*/  IMAD R8, R13, 0x2, R3 ;  /* 0x000000020d087824 */ /* 0x000fe200078e0203 */
[C---:B------:R-:W-:Y:S01]  /*c1f50*/  LEA R6, P4, R3.reuse, R0, 0x1 ;  /* 0x0000000003067211 */ /* 0x040fe200078808ff */
[----:B------:R-:W2:Y:S04]  /*c1f60*/  LDL.LU R26, [R1+0x2c0] ;  /* 0x0002c000011a7983 */ /* 0x000ea80000300800 */
[----:B------:R1:W-:Y:S01]  /*c1f70*/  @P6 STG.E.U16 desc[UR8][R4.64], R10 ;  /* 0x0000000a04006986 */ /* 0x0003e2000c101508 */
[----:B------:R-:W-:Y:S01]  /*c1f80*/  LEA.HI.X.SX32 R7, R3, R16, 0x1, P4 ;  /* 0x0000001003077211 */ /* 0x000fe200020f0eff */
[----:B------:R-:W0:Y:S01]  /*c1f90*/  LDC R13, c[0x0][0x3b8] ;  /* 0x0000ee00ff0d7b82 */ /* 0x000e220000000800 */
[----:B-1----:R-:W-:-:S07]  /*c1fa0*/  LEA R4, P6, R8, R0, 0x1 ;  /* 0x0000000008047211 */ /* 0x002fce00078c08ff */
[----:B------:R-:W1:Y:S01]  /*c1fb0*/  LDC R10, c[0x0][0x3b8] ;  /* 0x0000ee00ff0a7b82 */ /* 0x000e620000000800 */
[----:B----4-:R-:W-:Y:S01]  /*c1fc0*/  ISETP.LT.AND P4, PT, R25, UR4, !P0 ;  /* 0x0000000419007c0c */ /* 0x010fe2000c781270 */
[----:B------:R0:W-:Y:S01]  /*c1fd0*/  @P5 STG.E.U16 desc[UR8][R6.64], R9 ;  /* 0x0000000906005986 */ /* 0x0001e2000c101508 */
[----:B------:R-:W-:Y:S01]  /*c1fe0*/  LEA.HI.X.SX32 R5, R8, R16, 0x1, P6 ;  /* 0x0000001008057211 */ /* 0x000fe200030f0eff */
[----:B------:R-:W2:Y:S02]  /*c1ff0*/  LDCU UR4, c[0x0][0x39c] ;  /* 0x00007380ff0477ac */ /* 0x000ea40008000800 */
[----:B------:R-:W4:Y:S01]  /*c2000*/  LDL.LU R25, [R1+0x2c4] ;  /* 0x0002c40001197983 */ /* 0x000f220000300800 */
[----:B---3--:R-:W-:Y:S02]  /*c2010*/  ISETP.LT.AND P6, PT, R27, UR6, !P0 ;  /* 0x000000061b007c0c */ /* 0x008fe4000c7c1270 */
[----:B-----5:R-:W-:Y:S01]  /*c2020*/  ISETP.LT.AND P5, PT, R22, UR5, !P0 ;  /* 0x0000000516007c0c */ /* 0x020fe2000c7a1270 */
[----:B------:R-:W3:Y:S01]  /*c2030*/  LDL.LU R27, [R1+0x2c8] ;  /* 0x0002c800011b7983 */ /* 0x000ee20000300800 */
[----:B------:R-:W-:Y:S01]  /*c2040*/  PRMT R3, R19, 0x7632, R3 ;  /* 0x0000763213037816 */ /* 0x000fe20000000003 */
[----:B------:R-:W-:Y:S01]  /*c2050*/  IMAD R8, R12, 0x2, R8 ;  /* 0x000000020c087824 */ /* 0x000fe200078e0208 */
[----:B------:R-:W-:Y:S01]  /*c2060*/  ISETP.LT.AND P3, PT, R17, UR7, !P0 ;  /* 0x0000000711007c0c */ /* 0x000fe2000c761270 */
[----:B------:R-:W5:Y:S01]  /*c2070*/  LDL.LU R22, [R1+0x2cc] ;  /* 0x0002cc0001167983 */ /* 0x000f620000300800 */
[----:B------:R-:W3:Y:S01]  /*c2080*/  LDCU UR6, c[0x0][0x39c] ;  /* 0x00007380ff0677ac */ /* 0x000ee20008000800 */
[----:B0-----:R-:W-:Y:S01]  /*c2090*/  IMAD R7, R11, 0x2, R8 ;  /* 0x000000020b077824 */ /* 0x001fe200078e0208 */
[----:B------:R-:W-:Y:S01]  /*c20a0*/  PRMT R9, R15, 0x7632, R9 ;  /* 0x000076320f097816 */ /* 0x000fe20000000009 */
[----:B------:R0:W-:Y:S01]  /*c20b0*/  @P2 STG.E.U16 desc[UR8][R4.64], R3 ;  /* 0x0000000304002986 */ /* 0x0001e2000c101508 */
[----:B------:R-:W4:Y:S01]  /*c20c0*/  LDCU UR5, c[0x0][0x39c] ;  /* 0x00007380ff0577ac */ /* 0x000f220008000800 */
[----:B------:R-:W1:Y:S02]  /*c20d0*/  LDC R11, c[0x0][0x3b8] ;  /* 0x0000ee00ff0b7b82 */ /* 0x000e640000000800 */
[----:B------:R-:W5:Y:S01]  /*c20e0*/  LDL.LU R17, [R1+0x70] ;  /* 0x0000700001117983 */ /* 0x000f620000300800 */
[----:B------:R-:W1:Y:S03]  /*c20f0*/  LDCU UR7, c[0x0][0x39c] ;  /* 0x00007380ff0777ac */ /* 0x000e660008000800 */
[----:B------:R-:W5:Y:S02]  /*c2100*/  LDL.LU R20, [R1+0x74] ;  /* 0x0000740001147983 */ /* 0x000f640000300800 */
[----:B------:R-:W1:Y:S01]  /*c2110*/  LDC R12, c[0x0][0x3b8] ;  /* 0x0000ee00ff0c7b82 */ /* 0x000e620000000800 */
[----:B0-----:R-:W-:Y:S01]  /*c2120*/  LEA R4, P2, R8, R0, 0x1 ;  /* 0x0000000008047211 */ /* 0x001fe200078408ff */
[----:B------:R-:W-:-:S03]  /*c2130*/  IMAD R3, R13, 0x2, R7 ;  /* 0x000000020d037824 */ /* 0x000fc600078e0207 */
[----:B------:R-:W-:Y:S02]  /*c2140*/  LEA.HI.X.SX32 R5, R8, R16, 0x1, P2 ;  /* 0x0000001008057211 */ /* 0x000fe400010f0eff */
[----:B------:R-:W-:Y:S01]  /*c2150*/  PRMT R8, R24, 0x7632, R8 ;  /* 0x0000763218087816 */ /* 0x000fe20000000008 */
[----:B------:R-:W0:Y:S01]  /*c2160*/  LDC R13, c[0x0][0x3b8] ;  /* 0x0000ee00ff0d7b82 */ /* 0x000e220000000800 */
[----:B------:R-:W5:Y:S01]  /*c2170*/  LDL.LU R24, [R1+0x2d0] ;  /* 0x0002d00001187983 */ /* 0x000f620000300800 */
[----:B------:R-:W-:-:S03]  /*c2180*/  LEA R6, P2, R7, R0, 0x1 ;  /* 0x0000000007067211 */ /* 0x000fc600078408ff */
[----:B------:R2:W-:Y:S01]  /*c2190*/  @P3 STG.E.U16 desc[UR8][R4.64], R9 ;  /* 0x0000000904003986 */ /* 0x0005e2000c101508 */
[----:B------:R-:W-:Y:S02]  /*c21a0*/  LEA.HI.X.SX32 R7, R7, R16, 0x1, P2 ;  /* 0x0000001007077211 */ /* 0x000fe400010f0eff */
[----:B--2---:R-:W-:Y:S01]  /*c21b0*/  ISETP.LT.AND P2, PT, R26, UR4, !P0 ;  /* 0x000000041a007c0c */ /* 0x004fe2000c741270 */
[----:B------:R-:W5:Y:S01]  /*c21c0*/  LDCU UR4, c[0x0][0x39c] ;  /* 0x00007380ff0477ac */ /* 0x000f620008000800 */
[----:B------:R-:W2:Y:S01]  /*c21d0*/  LDL.LU R26, [R1+0x78] ;  /* 0x00007800011a7983 */ /* 0x000ea20000300800 */
[C---:B------:R-:W-:Y:S01]  /*c21e0*/  LEA R4, P3, R3.reuse, R0, 0x1 ;  /* 0x0000000003047211 */ /* 0x040fe200078608ff */
[----:B------:R-:W0:Y:S03]  /*c21f0*/  LDC R9, c[0x0][0x3b8] ;  /* 0x0000ee00ff097b82 */ /* 0x000e260000000800 */
[----:B------:R-:W-:Y:S01]  /*c2200*/  LEA.HI.X.SX32 R5, R3, R16, 0x1, P3 ;  /* 0x0000001003057211 */ /* 0x000fe200018f0eff */
[----:B------:R1:W-:Y:S01]  /*c2210*/  @P4 STG.E.U16 desc[UR8][R6.64], R8 ;  /* 0x0000000806004986 */ /* 0x0003e2000c101508 */
[----:B----4-:R-:W-:Y:S01]  /*c2220*/  ISETP.LT.AND P4, PT, R25, UR5, !P0 ;  /* 0x0000000519007c0c */ /* 0x010fe2000c781270 */
[----:B-1----:R-:W-:Y:S01]  /*c2230*/  IMAD R3, R10, 0x2, R3 ;  /* 0x000000020a037824 */ /* 0x002fe200078e0203 */
[----:B------:R-:W1:Y:S01]  /*c2240*/  LDCU UR5, c[0x0][0x39c] ;  /* 0x00007380ff0577ac */ /* 0x000e620008000800 */
[----:B------:R-:W-:Y:S01]  /*c2250*/  PRMT R6, R28, 0x7632, R6 ;  /* 0x000076321c067816 */ /* 0x000fe20000000006 */
[----:B------:R-:W4:Y:S01]  /*c2260*/  LDC R8, c[0x0][0x3b8] ;  /* 0x0000ee00ff087b82 */ /* 0x000f220000000800 */
[----:B---3--:R-:W-:-:S03]  /*c2270*/  ISETP.LT.AND P3, PT, R27, UR6, !P0 ;  /* 0x000000061b007c0c */ /* 0x008fc6000c761270 */
[----:B------:R3:W-:Y:S01]  /*c2280*/  @P5 STG.E.U16 desc[UR8][R4.64], R6 ;  /* 0x0000000604005986 */ /* 0x0007e2000c101508 */
[----:B------:R-:W0:Y:S03]  /*c2290*/  LDCU UR6, c[0x0][0x39c] ;  /* 0x00007380ff0677ac */ /* 0x000e260008000800 */
[----:B------:R-:W2:Y:S01]  /*c22a0*/  LDC R10, c[0x0][0x3b8] ;  /* 0x0000ee00ff0a7b82 */ /* 0x000ea20000000800 */
[----:B------:R-:W4:Y:S04]  /*c22b0*/  LDL.LU R27, [R1+0x2d4] ;  /* 0x0002d400011b7983 */ /* 0x000f280000300800 */
[----:B------:R-:W4:Y:S04]  /*c22c0*/  LDL.LU R28, [R1+0x2d8] ;  /* 0x0002d800011c7983 */ /* 0x000f280000300800 */
[----:B------:R-:W4:Y:S01]  /*c22d0*/  LDL.LU R25, [R1+0x7c] ;  /* 0x00007c0001197983 */ /* 0x000f220000300800 */
[----:B---3--:R-:W-:Y:S01]  /*c22e0*/  LEA R6, P5, R3, R0, 0x1 ;  /* 0x0000000003067211 */ /* 0x008fe200078a08ff */
[----:B------:R-:W-:-:S02]  /*c22f0*/  IMAD R5, R11, 0x2, R3 ;  /* 0x000000020b057824 */ /* 0x000fc400078e0203 */
[----:B------:R-:W3:Y:S01]  /*c2300*/  LDL.LU R18, [R1+0x50] ;  /* 0x0000500001127983 */ /* 0x000ee20000300800 */
[----:B------:R-:W-:Y:S01]  /*c2310*/  LEA.HI.X.SX32 R7, R3, R16, 0x1, P5 ;  /* 0x0000001003077211 */ /* 0x000fe200028f0eff */
[----:B------:R-:W3:Y:S01]  /*c2320*/  LDC R11, c[0x0][0x3b8] ;  /* 0x0000ee00ff0b7b82 */ /* 0x000ee20000000800 */
[----:B------:R-:W-:Y:S01]  /*c2330*/  LEA R4, P5, R5, R0, 0x1 ;  /* 0x0000000005047211 */ /* 0x000fe200078a08ff */
[----:B------:R-:W-:-:S03]  /*c2340*/  IMAD R3, R12, 0x2, R5 ;  /* 0x000000020c037824 */ /* 0x000fc600078e0205 */
[----:B------:R-:W-:Y:S02]  /*c2350*/  LEA.HI.X.SX32 R5, R5, R16, 0x1, P5 ;  /* 0x0000001005057211 */ /* 0x000fe400028f0eff */
[----:B-----5:R-:W-:Y:S01]  /*c2360*/  ISETP.LT.AND P5, PT, R22, UR4, !P0 ;  /* 0x0000000416007c0c */ /* 0x020fe2000c7a1270 */
[----:B------:R5:W-:Y:S01]  /*c2370*/  @P6 STG.E.U16 desc[UR8][R6.64], R17 ;  /* 0x0000001106006986 */ /* 0x000be2000c101508 */
[----:B------:R-:W0:Y:S01]  /*c2380*/  LDCU UR4, c[0x0][0x39c] ;  /* 0x00007380ff0477ac */ /* 0x000e220008000800 */
[----:B------:R-:W3:Y:S02]  /*c2390*/  LDC R12, c[0x0][0x3b8] ;  /* 0x0000ee00ff0c7b82 */ /* 0x000ee40000000800 */
[----:B------:R-:W3:Y:S04]  /*c23a0*/  LDL.LU R22, [R1+0x2dc] ;  /* 0x0002dc0001167983 */ /* 0x000ee80000300800 */
[----:B------:R-:W3:Y:S01]  /*c23b0*/  LDL.LU R15, [R1+0x54] ;  /* 0x00005400010f7983 */ /* 0x000ee20000300800 */
[----:B-----5:R-:W-:-:S03]  /*c23c0*/  LEA R6, P6, R3, R0, 0x1 ;  /* 0x0000000003067211 */ /* 0x020fc600078c08ff */
[----:B------:R-:W5:Y:S01]  /*c23d0*/  LDL.LU R21, [R1+0x2e0] ;  /* 0x0002e00001157983 */ /* 0x000f620000300800 */
[----:B------:R-:W-:-:S03]  /*c23e0*/  LEA.HI.X.SX32 R7, R3, R16, 0x1, P6 ;  /* 0x0000001003077211 */ /* 0x000fc600030f0eff */
[----:B------:R2:W-:Y:S01]  /*c23f0*/  @P2 STG.E.U16 desc[UR8][R4.64], R20 ;  /* 0x0000001404002986 */ /* 0x0005e2000c101508 */
[----:B-1----:R-:W-:Y:S01]  /*c2400*/  ISETP.LT.AND P2, PT, R24, UR5, !P0 ;  /* 0x0000000518007c0c */ /* 0x002fe2000c741270 */
[----:B0-----:R-:W-:Y:S01]  /*c2410*/  IMAD R3, R9, 0x2, R3 ;  /* 0x0000000209037824 */ /* 0x001fe200078e0203 */
[----:B------:R-:W0:Y:S01]  /*c2420*/  LDCU UR5, c[0x0][0x39c] ;  /* 0x00007380ff0577ac */ /* 0x000e220008000800 */
[----:B------:R-:W5:Y:S01]  /*c2430*/  LDL.LU R24, [R1+0x58] ;  /* 0x0000580001187983 */ /* 0x000f620000300800 */
[----:B------:R-:W1:Y:S03]  /*c2440*/  LDC R9, c[0x0][0x3b8] ;  /* 0x0000ee00ff097b82 */ /* 0x000e660000000800 */
[----:B--2---:R2:W-:Y:S01]  /*c2450*/  @P4 STG.E.U16 desc[UR8][R6.64], R26 ;  /* 0x0000001a06004986 */ /* 0x0045e2000c101508 */
[----:B------:R-:W-:-:S03]  /*c2460*/  LEA R4, P6, R3, R0, 0x1 ;  /* 0x0000000003047211 */ /* 0x000fc600078c08ff */
[----:B------:R-:W5:Y:S01]  /*c2470*/  LDL.LU R14, [R1+0x2e4] ;  /* 0x0002e400010e7983 */ /* 0x000f620000300800 */
[----:B------:R-:W-:Y:S02]  /*c2480*/  LEA.HI.X.SX32 R5, R3, R16, 0x1, P6 ;  /* 0x0000001003057211 */ /* 0x000fe400030f0eff */
[----:B----4-:R-:W-:Y:S01]  /*c2490*/  ISETP.LT.AND P4, PT, R27, UR6, !P0 ;  /* 0x000000061b007c0c */ /* 0x010fe2000c781270 */
[----:B--2---:R-:W-:Y:S01]  /*c24a0*/  IMAD R7, R8, 0x2, R3 ;  /* 0x0000000208077824 */ /* 0x004fe200078e0203 */
[----:B------:R-:W2:Y:S01]  /*c24b0*/  LDL.LU R27, [R1+0x5c] ;  /* 0x00005c00011b7983 */ /* 0x000ea20000300800 */
[----:B------:R-:W5:Y:S03]  /*c24c0*/  LDCU UR6, c[0x0][0x39c] ;  /* 0x00007380ff0677ac */ /* 0x000f660008000800 */
[----:B------:R-:W4:Y:S04]  /*c24d0*/  LDL.LU R19, [R1+0x2e8] ;  /* 0x0002e80001137983 */ /* 0x000f280000300800 */
[----:B------:R0:W-:Y:S01]  /*c24e0*/  @P3 STG.E.U16 desc[UR8][R4.64], R25 ;  /* 0x0000001904003986 */ /* 0x0001e2000c101508 */
[----:B------:R-:W-:Y:S01]  /*c24f0*/  ISETP.LT.AND P3, PT, R28, UR4, !P0 ;  /* 0x000000041c007c0c */ /* 0x000fe2000c761270 */
[----:B------:R-:W-:Y:S01]  /*c2500*/  IMAD R3, R10, 0x2, R7 ;  /* 0x000000020a037824 */ /* 0x000fe200078e0207 */
[C---:B------:R-:W-:Y:S01]  /*c2510*/  LEA R6, P6, R7.reuse, R0, 0x1 ;  /* 0x0000000007067211 */ /* 0x040fe200078c08ff */
[----:B------:R-:W4:Y:S01]  /*c2520*/  LDL.LU R28, [R1+0x2ec] ;  /* 0x0002ec00011c7983 */ /* 0x000f220000300800 */
[----:B------:R-:W5:Y:S01]  /*c2530*/  LDC R10, c[0x0][0x3b8] ;  /* 0x0000ee00ff0a7b82 */ /* 0x000f620000000800 */
[----:B------:R-:W1:Y:S01]  /*c2540*/  LDCU UR4, c[0x0][0x39c] ;  /* 0x00007380ff0477ac */ /* 0x000e620008000800 */
[----:B------:R-:W-:-:S05]  /*c2550*/  LEA.HI.X.SX32 R7, R7, R16, 0x1, P6 ;  /* 0x0000001007077211 */ /* 0x000fca00030f0eff */
[----:B---3--:R3:W-:Y:S01]  /*c2560*/  @P5 STG.E.U16 desc[UR8][R6.64], R18 ;  /* 0x0000001206005986 */ /* 0x0087e2000c101508 */
[----:B0-----:R-:W-:Y:S01]  /*c2570*/  ISETP.LT.AND P5, PT, R22, UR5, !P0 ;  /* 0x0000000516007c0c */ /* 0x001fe2000c7a1270 */
[----:B------:R-:W-:Y:S02]  /*c2580*/  IMAD R8, R12, 0x2, R3 ;  /* 0x000000020c087824 */ /* 0x000fe400078e0203 */
[----:B------:R-:W4:Y:S01]  /*c2590*/  LDL.LU R22, [R1+0x2f0] ;  /* 0x0002f00001167983 */ /* 0x000f220000300800 */
[C---:B------:R-:W-:Y:S01]  /*c25a0*/  LEA R4, P6, R3.reuse, R0, 0x1 ;  /* 0x0000000003047211 */ /* 0x040fe200078c08ff */
[----:B------:R-:W4:Y:S01]  /*c25b0*/  LDCU UR5, c[0x0][0x39c] ;  /* 0x00007380ff0577ac */ /* 0x000f220008000800 */
[----:B------:R-:W0:Y:S02]  /*c25c0*/  LDC R12, c[0x0][0x3b8] ;  /* 0x0000ee00ff0c7b82 */ /* 0x000e240000000800 */
[----:B------:R-:W-:Y:S02]  /*c25d0*/  LEA.HI.X.SX32 R5, R3, R16, 0x1, P6 ;  /* 0x0000001003057211 */ /* 0x000fe400030f0eff */
[----:B---3--:R-:W-:Y:S01]  /*c25e0*/  LEA R6, P6, R8, R0, 0x1 ;  /* 0x0000000008067211 */ /* 0x008fe200078c08ff */
[----:B-1----:R-:W-:-:S02]  /*c25f0*/  IMAD R3, R9, 0x2, R8 ;  /* 0x0000000209037824 */ /* 0x002fc400078e0208 */
[----:B------:R1:W-:Y:S01]  /*c2600*/  @P2 STG.E.U16 desc[UR8][R4.64], R15 ;  /* 0x0000000f04002986 */ /* 0x0003e2000c101508 */
[----:B------:R-:W-:Y:S01]  /*c2610*/  LEA.HI.X.SX32 R7, R8, R16, 0x1, P6 ;  /* 0x0000001008077211 */ /* 0x000fe200030f0eff */
[----:B------:R-:W3:Y:S01]  /*c2620*/  LDC R9, c[0x0][0x3b8] ;  /* 0x0000ee00ff097b82 */ /* 0x000ee20000000800 */
[----:B-----5:R-:W-:Y:S01]  /*c2630*/  ISETP.LT.AND P2, PT, R21, UR6, !P0 ;  /* 0x0000000615007c0c */ /* 0x020fe2000c741270 */
[----:B------:R-:W5:Y:S02]  /*c2640*/  LDCU UR6, c[0x0][0x39c] ;  /* 0x00007380ff0677ac */ /* 0x000f640008000800 */
[----:B------:R1:W-:Y:S04]  /*c2650*/  @P4 STG.E.U16 desc[UR8][R6.64], R24 ;  /* 0x0000001806004986 */ /* 0x0003e8000c101508 */
[----:B------:R-:W0:Y:S01]  /*c2660*/  LDC R8, c[0x0][0x3b8] ;  /* 0x0000ee00ff087b82 */ /* 0x000e220000000800 */
[----:B-1----:R-:W-:Y:S01]  /*c2670*/  LEA R4, P6, R3, R0, 0x1 ;  /* 0x0000000003047211 */ /* 0x002fe200078c08ff */
[----:B------:R-:W-:-:S03]  /*c2680*/  IMAD R7, R11, 0x2, R3 ;  /* 0x000000020b077824 */ /* 0x000fc600078e0203 */
[----:B------:R-:W-:-:S03]  /*c2690*/  LEA.HI.X.SX32 R5, R3, R16, 0x1, P6 ;  /* 0x0000001003057211 */ /* 0x000fc600030f0eff */
[----:B------:R-:W1:Y:S01]  /*c26a0*/  LDC R11, c[0x0][0x3b8] ;  /* 0x0000ee00ff0b7b82 */ /* 0x000e620000000800 */
[----:B------:R-:W-:Y:S01]  /*c26b0*/  LEA R6, P4, R7, R0, 0x1 ;  /* 0x0000000007067211 */ /* 0x000fe200078808ff */
[----:B------:R-:W-:-:S03]  /*c26c0*/  IMAD R3, R10, 0x2, R7 ;  /* 0x000000020a037824 */ /* 0x000fc600078e0207 */
[----:B------:R-:W-:Y:S01]  /*c26d0*/  LEA.HI.X.SX32 R7, R7, R16, 0x1, P4 ;  /* 0x0000001007077211 */ /* 0x000fe200020f0eff */
[----:B--2---:R2:W-:Y:S01]  /*c26e0*/  @P3 STG.E.U16 desc[UR8][R4.64], R27 ;  /* 0x0000001b04003986 */ /* 0x0045e2000c101508 */
[----:B----4-:R-:W-:Y:S01]  /*c26f0*/  ISETP.LT.AND P3, PT, R19, UR5, !P0 ;  /* 0x0000000513007c0c */ /* 0x010fe2000c761270 */
[----:B------:R-:W4:Y:S02]  /*c2700*/  LDCU UR5, c[0x0][0x39c] ;  /* 0x00007380ff0577ac */ /* 0x000f240008000800 */
[----:B------:R-:W3:Y:S01]  /*c2710*/  LDL.LU R19, [R1+0x2f8] ;  /* 0x0002f80001137983 */ /* 0x000ee20000300800 */
[----:B--2---:R-:W-:Y:S02]  /*c2720*/  PRMT R5, R17, 0x7632, R5 ;  /* 0x0000763211057816 */ /* 0x004fe40000000005 */
[----:B------:R-:W-:Y:S01]  /*c2730*/  ISETP.LT.AND P6, PT, R14, UR4, !P0 ;  /* 0x000000040e007c0c */ /* 0x000fe2000c7c1270 */
[----:B------:R-:W2:Y:S01]  /*c2740*/  LDCU UR4, c[0x0][0x39c] ;  /* 0x00007380ff0477ac */ /* 0x000ea20008000800 */
[----:B------:R-:W-:Y:S01]  /*c2750*/  LEA R4, P4, R3, R0, 0x1 ;  /* 0x0000000003047211 */ /* 0x000fe200078808ff */
[----:B------:R0:W-:Y:S01]  /*c2760*/  @P5 STG.E.U16 desc[UR8][R6.64], R5 ;  /* 0x0000000506005986 */ /* 0x0001e2000c101508 */
[----:B-----5:R-:W-:Y:S01]  /*c2770*/  ISETP.LT.AND P5, PT, R28, UR6, !P0 ;  /* 0x000000061c007c0c */ /* 0x020fe2000c7a1270 */
[----:B------:R-:W5:Y:S01]  /*c2780*/  LDCU UR6, c[0x0][0x39c] ;  /* 0x00007380ff0677ac */ /* 0x000f620008000800 */
[----:B------:R-:W-:Y:S01]  /*c2790*/  PRMT R10, R26, 0x7632, R10 ;  /* 0x000076321a0a7816 */ /* 0x000fe2000000000a */
[----:B------:R-:W5:Y:S01]  /*c27a0*/  LDL.LU R28, [R1+0x2fc] ;  /* 0x0002fc00011c7983 */ /* 0x000f620000300800 */
[----:B------:R-:W1:Y:S01]  /*c27b0*/  LDC R14, c[0x0][0x3b8] ;  /* 0x0000ee00ff0e7b82 */ /* 0x000e620000000800 */
[----:B0-----:R-:W-:-:S07]  /*c27c0*/  PRMT R6, R20, 0x7632, R6 ;  /* 0x0000763214067816 */ /* 0x001fce0000000006 */
[----:B------:R-:W0:Y:S01]  /*c27d0*/  LDC R17, c[0x0][0x3b8] ;  /* 0x0000ee00ff117b82 */ /* 0x000e220000000800 */
[----:B------:R-:W-:Y:S01]  /*c27e0*/  LEA.HI.X.SX32 R5, R3, R16, 0x1, P4 ;  /* 0x0000001003057211 */ /* 0x000fe200020f0eff */
[----:B------:R-:W-:-:S04]  /*c27f0*/  IMAD R3, R8, 0x2, R3 ;  /* 0x0000000208037824 */ /* 0x000fc800078e0203 */
[----:B------:R4:W-:Y:S01]  /*c2800*/  @P2 STG.E.U16 desc[UR8][R4.64], R6 ;  /* 0x0000000604002986 */ /* 0x0009e2000c101508 */
[----:B------:R-:W-:Y:S01]  /*c2810*/  IMAD R8, R12, 0x2, R3 ;  /* 0x000000020c087824 */ /* 0x000fe200078e0203 */
[----:B--2---:R-:W-:Y:S01]  /*c2820*/  ISETP.LT.AND P4, PT, R22, UR4, !P0 ;  /* 0x0000000416007c0c */ /* 0x004fe2000c781270 */
[----:B------:R-:W2:Y:S01]  /*c2830*/  LDC R12, c[0x0][0x3b8] ;  /* 0x0000ee00ff0c7b82 */ /* 0x000ea20000000800 */
[----:B------:R-:W2:Y:S01]  /*c2840*/  LDL.LU R22, [R1+0x300] ;  /* 0x0003000001167983 */ /* 0x000ea20000300800 */
[----:B------:R-:W0:Y:S06]  /*c2850*/  LDCU UR4, c[0x0][0x39c] ;  /* 0x00007380ff0477ac */ /* 0x000e2c0008000800 */
[----:B------:R-:W0:Y:S01]  /*c2860*/  LDC R20, c[0x0][0x3b8] ;  /* 0x0000ee00ff147b82 */ /* 0x000e220000000800 */
[----:B----4-:R-:W-:-:S04]  /*c2870*/  LEA R4, P2, R3, R0, 0x1 ;  /* 0x0000000003047211 */ /* 0x010fc800078408ff */
[----:B------:R-:W-:Y:S02]  /*c2880*/  LEA.HI.X.SX32 R5, R3, R16, 0x1, P2 ;  /* 0x0000001003057211 */ /* 0x000fe400010f0eff */
[----:B------:R-:W-:-:S04]  /*c2890*/  LEA R6, P2, R8, R0, 0x1 ;  /* 0x0000000008067211 */ /* 0x000fc800078408ff */
[----:B------:R-:W-:Y:S02]  /*c28a0*/  LEA.HI.X.SX32 R7, R8, R16, 0x1, P2 ;  /* 0x0000001008077211 */ /* 0x000fe400010f0eff */
[----:B------:R-:W-:Y:S01]  /*c28b0*/  ISETP.LT.AND P2, PT, R2, UR5, !P0 ;  /* 0x0000000502007c0c */ /* 0x000fe2000c741270 */
[----:B------:R1:W-:Y:S01]  /*c28c0*/  @P6 STG.E.U16 desc[UR8][R4.64], R10 ;  /* 0x0000000a04006986 */ /* 0x0003e2000c101508 */
[----:B------:R-:W-:Y:S01]  /*c28d0*/  PRMT R3, R25, 0x7632, R3 ;  /* 0x0000763219037816 */ /* 0x000fe20000000003 */
[----:B------:R-:W4:Y:S02]  /*c28e0*/  LDCU UR5, c[0x0][0x39c] ;  /* 0x00007380ff0577ac */ /* 0x000f240008000800 */
[----:B------:R-:W2:Y:S04]  /*c28f0*/  LDL.LU R2, [R1+0x34b8] ;  /* 0x0034b80001027983 */ /* 0x000ea80000300800 */
[----:B------:R-:W4:Y:S01]  /*c2900*/  LDL.LU R26, [R1+0x304] ;  /* 0x00030400011a7983 */ /* 0x000f220000300800 */
[----:B-1----:R-:W-:-:S03]  /*c2910*/  IMAD R4, R11, 0x2, R8 ;  /* 0x000000020b047824 */ /* 0x002fc600078e0208 */
[----:B------:R3:W-:Y:S02]  /*c2920*/  @P3 STG.E.U16 desc[UR8][R6.64], R3 ;  /* 0x0000000306003986 */ /* 0x0007e4000c101508 */
[----:B------:R-:W-:Y:S02]  /*c2930*/  LEA R8, P3, R4, R0, 0x1 ;  /* 0x0000000004087211 */ /* 0x000fe400078608ff */
[----:B------:R-:W4:Y:S01]  /*c2940*/  LDL.LU R25, [R1+0x308] ;  /* 0x0003080001197983 */ /* 0x000f220000300800 */
[----:B------:R-:W-:Y:S02]  /*c2950*/  PRMT R11, R18, 0x7632, R11 ;  /* 0x00007632120b7816 */ /* 0x000fe4000000000b */
[----:B------:R-:W1:Y:S01]  /*c2960*/  LDC R18, c[0x0][0x3b8] ;  /* 0x0000ee00ff127b82 */ /* 0x000e620000000800 */
[----:B---3--:R-:W-:Y:S01]  /*c2970*/  IMAD R3, R9, 0x2, R4 ;  /* 0x0000000209037824 */ /* 0x008fe200078e0204 */
[----:B------:R-:W-:-:S05]  /*c2980*/  LEA.HI.X.SX32 R9, R4, R16, 0x1, P3 ;  /* 0x0000001004097211 */ /* 0x000fca00018f0eff */
[----:B------:R3:W-:Y:S02]  /*c2990*/  @P5 STG.E.U16 desc[UR8][R8.64], R11 ;  /* 0x0000000b08005986 */ /* 0x0007e4000c101508 */
[----:B---3--:R-:W-:Y:S01]  /*c29a0*/  IMAD R9, R13, 0x2, R3 ;  /* 0x000000020d097824 */ /* 0x008fe200078e0203 */
[----:B------:R-:W-:Y:S02]  /*c29b0*/  PRMT R13, R27, 0x7632, R13 ;  /* 0x000076321b0d7816 */ /* 0x000fe4000000000d */
[----:B-----5:R-:W-:Y:S01]  /*c29c0*/  ISETP.LT.AND P5, PT, R28, UR6, !P0 ;  /* 0x000000061c007c0c */ /* 0x020fe2000c7a1270 */
[----:B------:R-:W3:Y:S01]  /*c29d0*/  LDCU UR6, c[0x0][0x39c] ;  /* 0x00007380ff0677ac */ /* 0x000ee20008000800 */
[----:B------:R-:W5:Y:S04]  /*c29e0*/  LDL.LU R28, [R1+0x30c] ;  /* 0x00030c00011c7983 */ /* 0x000f680000300800 */
[----:B------:R-:W5:Y:S01]  /*c29f0*/  LDL.LU R27, [R1+0x310] ;  /* 0x00031000011b7983 */ /* 0x000f620000300800 */
[----:B------:R-:W-:-:S04]  /*c2a00*/  LEA R10, P6, R3, R0, 0x1 ;  /* 0x00000000030a7211 */ /* 0x000fc800078c08ff */
[----:B------:R-:W-:Y:S02]  /*c2a10*/  LEA.HI.X.SX32 R11, R3, R16, 0x1, P6 ;  /* 0x00000010030b7211 */ /* 0x000fe400030f0eff */
[----:B------:R-:W1:Y:S01]  /*c2a20*/  LDC R3, c[0x0][0x3b8] ;  /* 0x0000ee00ff037b82 */ /* 0x000e620000000800 */
[----:B------:R-:W-:Y:S02]  /*c2a30*/  PRMT R8, R15, 0x7632, R8 ;  /* 0x000076320f087816 */ /* 0x000fe40000000008 */
[----:B0-----:R-:W-:Y:S01]  /*c2a40*/  ISETP.LT.AND P3, PT, R19, UR4, !P0 ;  /* 0x0000000413007c0c */ /* 0x001fe2000c761270 */
[----:B------:R-:W0:Y:S02]  /*c2a50*/  LDCU UR4, c[0x0][0x39c] ;  /* 0x00007380ff0477ac */ /* 0x000e240008000800 */
[----:B------:R0:W-:Y:S02]  /*c2a60*/  @P4 STG.E.U16 desc[UR8][R10.64], R8 ;  /* 0x000000080a004986 */ /* 0x0001e4000c101508 */
[----:B------:R-:W1:Y:S08]  /*c2a70*/  LDC R15, c[0x0][0x3b8] ;  /* 0x0000ee00ff0f7b82 */ /* 0x000e700000000800 */
[----:B------:R-:W3:Y:S01]  /*c2a80*/  LDC R19, c[0x0][0x3b8] ;  /* 0x0000ee00ff137b82 */ /* 0x000ee20000000800 */
[----:B--2---:R-:W2:Y:S01]  /*c2a90*/  LDS.128 R4, [R2] ;  /* 0x0000000002047984 */ /* 0x004ea20000000c00 */
[----:B0-----:R-:W-:Y:S01]  /*c2aa0*/  LEA R8, P6, R9, R0, 0x1 ;  /* 0x0000000009087211 */ /* 0x001fe200078c08ff */
[----:B------:R-:W-:Y:S01]  /*c2ab0*/  IMAD R11, R12, 0x2, R9 ;  /* 0x000000020c0b7824 */ /* 0x000fe200078e0209 */
[----:B------:R-:W-:-:S02]  /*c2ac0*/  PRMT R12, R24, 0x7632, R12 ;  /* 0x00007632180c7816 */ /* 0x000fc4000000000c */
[----:B------:R-:W-:Y:S02]  /*c2ad0*/  LEA.HI.X.SX32 R9, R9, R16, 0x1, P6 ;  /* 0x0000001009097211 */ /* 0x000fe400030f0eff */
[----:B------:R-:W-:-:S03]  /*c2ae0*/  LEA R10, P6, R11, R0, 0x1 ;  /* 0x000000000b0a7211 */ /* 0x000fc600078c08ff */
[----:B------:R0:W-:Y:S01]  /*c2af0*/  @P2 STG.E.U16 desc[UR8][R8.64], R12 ;  /* 0x0000000c08002986 */ /* 0x0001e2000c101508 */
[----:B----4-:R-:W-:Y:S01]  /*c2b00*/  ISETP.LT.AND P4, PT, R22, UR5, !P0 ;  /* 0x0000000516007c0c */ /* 0x010fe2000c781270 */
[----:B------:R-:W5:Y:S01]  /*c2b10*/  LDCU UR5, c[0x0][0x39c] ;  /* 0x00007380ff0577ac */ /* 0x000f620008000800 */
[----:B------:R-:W-:Y:S01]  /*c2b20*/  ISETP.LT.AND P2, PT, R26, UR4, !P0 ;  /* 0x000000041a007c0c */ /* 0x000fe2000c741270 */
[----:B------:R-:W4:Y:S01]  /*c2b30*/  LDL.LU R22, [R1+0x314] ;  /* 0x0003140001167983 */ /* 0x000f220000300800 */
[----:B------:R-:W2:Y:S01]  /*c2b40*/  LDCU UR4, c[0x0][0x39c] ;  /* 0x00007380ff0477ac */ /* 0x000ea20008000800 */
[----:B0-----:R-:W-:Y:S01]  /*c2b50*/  IMAD R8, R14, 0x2, R11 ;  /* 0x000000020e087824 */ /* 0x001fe200078e020b */
[----:B------:R-:W-:-:S03]  /*c2b60*/  LEA.HI.X.SX32 R11, R11, R16, 0x1, P6 ;  /* 0x000000100b0b7211 */ /* 0x000fc600030f0eff */
[----:B-1----:R-:W-:Y:S01]  /*c2b70*/  IMAD R14, R3, 0x2, R8 ;  /* 0x00000002030e7824 */ /* 0x002fe200078e0208 */
[C---:B------:R-:W-:Y:S01]  /*c2b80*/  LEA R12, P6, R8.reuse, R0, 0x1 ;  /* 0x00000000080c7211 */ /* 0x040fe200078c08ff */
[----:B------:R0:W-:Y:S01]  /*c2b90*/  @P3 STG.E.U16 desc[UR8][R10.64], R13 ;  /* 0x0000000d0a003986 */ /* 0x0001e2000c101508 */
[----:B---3--:R-:W-:Y:S01]  /*c2ba0*/  ISETP.LT.AND P3, PT, R25, UR6, !P0 ;  /* 0x0000000619007c0c */ /* 0x008fe2000c761270 */
[----:B------:R-:W4:Y:S02]  /*c2bb0*/  LDCU UR6, c[0x0][0x39c] ;  /* 0x00007380ff0677ac */ /* 0x000f240008000800 */
[----:B------:R-:W3:Y:S01]  /*c2bc0*/  LDL.LU R25, [R1+0x318] ;  /* 0x0003180001197983 */ /* 0x000ee20000300800 */
[----:B0-----:R-:W-:-:S03]  /*c2bd0*/  LEA.HI.X.SX32 R13, R8, R16, 0x1, P6 ;  /* 0x00000010080d7211 */ /* 0x001fc600030f0eff */
[----:B------:R0:W1:Y:S04]  /*c2be0*/  LDS.128 R8, [R2+0x400] ;  /* 0x0004000002087984 */ /* 0x0000680000000c00 */
[----:B--2---:R2:W-:Y:S01]  /*c2bf0*/  @P5 STG.E.U16 desc[UR8][R12.64], R4 ;  /* 0x000000040c005986 */ /* 0x0045e2000c101508 */
[----:B0-----:R-:W-:-:S04]  /*c2c00*/  LEA R2, P6, R14, R0, 0x1 ;  /* 0x000000000e027211 */ /* 0x001fc800078c08ff */
[----:B------:R-:W-:Y:S01]  /*c2c10*/  LEA.HI.X.SX32 R3, R14, R16, 0x1, P6 ;  /* 0x000000100e037211 */ /* 0x000fe200030f0eff */
[----:B--2---:R-:W-:-:S04]  /*c2c20*/  IMAD R12, R15, 0x2, R14 ;  /* 0x000000020f0c7824 */ /* 0x004fc800078e020e */
[----:B------:R0:W-:Y:S01]  /*c2c30*/  @P4 STG.E.U16 desc[UR8][R2.64], R5 ;  /* 0x0000000502004986 */ /* 0x0001e2000c101508 */
[----:B------:R-:W2:Y:S08]  /*c2c40*/  LDC R14, c[0x0][0x3b8] ;  /* 0x0000ee00ff0e7b82 */ /* 0x000eb00000000800 */
[----:B------:R-:W1:Y:S01]  /*c2c50*/  LDC R15, c[0x0][0x3b8] ;  /* 0x0000ee00ff0f7b82 */ /* 0x000e620000000800 */
[----:B0-----:R-:W-:-:S04]  /*c2c60*/  LEA R2, P4, R12, R0, 0x1 ;  /* 0x000000000c027211 */ /* 0x001fc800078808ff */
[----:B------:R-:W-:Y:S02]  /*c2c70*/  LEA.HI.X.SX32 R3, R12, R16, 0x1, P4 ;  /* 0x000000100c037211 */ /* 0x000fe400020f0eff */
[----:B-----5:R-:W-:Y:S01]  /*c2c80*/  ISETP.LT.AND P5, PT, R28, UR5, !P0 ;  /* 0x000000051c007c0c */ /* 0x020fe2000c7a1270 */
[----:B------:R-:W3:Y:S01]  /*c2c90*/  LDCU UR5, c[0x0][0x39c] ;  /* 0x00007380ff0577ac */ /* 0x000ee20008000800 */
[----:B------:R-:W5:Y:S01]  /*c2ca0*/  LDL.LU R28, [R1+0x31c] ;  /* 0x00031c00011c7983 */ /* 0x000f620000300800 */
[----:B------:R-:W-:Y:S01]  /*c2cb0*/  ISETP.LT.AND P4, PT, R27, UR4, !P0 ;  /* 0x000000041b007c0c */ /* 0x000fe2000c781270 */
[----:B------:R-:W-:Y:S02]  /*c2cc0*/  IMAD R18, R18, 0x2, R12 ;  /* 0x0000000212127824 */ /* 0x000fe400078e020c */
[----:B------:R-:W5:Y:S01]  /*c2cd0*/  LDL.LU R27, [R1+0x320] ;  /* 0x00032000011b7983 */ /* 0x000f620000300800 */
[----:B------:R-:W5:Y:S01]  /*c2ce0*/  LDCU UR4, c[0x0][0x39c] ;  /* 0x00007380ff0477ac */ /* 0x000f620008000800 */
[----:B------:R-:W-:-:S02]  /*c2cf0*/  IMAD R19, R19, 0x2, R18 ;  /* 0x0000000213137824 */ /* 0x000fc400078e0212 */
[----:B------:R-:W5:Y:S01]  /*c2d00*/  LDL.LU R24, [R1+0x324] ;  /* 0x0003240001187983 */ /* 0x000f620000300800 */
[----:B------:R-:W-:-:S03]  /*c2d10*/  LEA R12, P6, R18, R0, 0x1 ;  /* 0x00000000120c7211 */ /* 0x000fc600078c08ff */
[----:B------:R0:W-:Y:S01]  /*c2d20*/  @P2 STG.E.U16 desc[UR8][R2.64], R6 ;  /* 0x0000000602002986 */ /* 0x0001e2000c101508 */
[----:B------:R-:W-:Y:S01]  /*c2d30*/  LEA.HI.X.SX32 R13, R18, R16, 0x1, P6 ;  /* 0x00000010120d7211 */ /* 0x000fe200030f0eff */
[----:B------:R-:W-:Y:S01]  /*c2d40*/  IMAD R21, R17, 0x2, R19 ;  /* 0x0000000211157824 */ /* 0x000fe200078e0213 */
[----:B------:R-:W3:Y:S01]  /*c2d50*/  LDC R18, c[0x0][0x3b8] ;  /* 0x0000ee00ff127b82 */ /* 0x000ee20000000800 */
[----:B------:R-:W5:Y:S04]  /*c2d60*/  LDL.LU R26, [R1+0x328] ;  /* 0x00032800011a7983 */ /* 0x000f680000300800 */
[----:B------:R1:W-:Y:S03]  /*c2d70*/  @P3 STG.E.U16 desc[UR8][R12.64], R7 ;  /* 0x000000070c003986 */ /* 0x0003e6000c101508 */
[----:B------:R-:W3:Y:S01]  /*c2d80*/  LDC R17, c[0x0][0x3b8] ;  /* 0x0000ee00ff117b82 */ /* 0x000ee20000000800 */
[----:B0-----:R-:W-:-:S04]  /*c2d90*/  LEA R2, P6, R19, R0, 0x1 ;  /* 0x0000000013027211 */ /* 0x001fc800078c08ff */
[----:B------:R-:W-:Y:S01]  /*c2da0*/  LEA.HI.X.SX32 R3, R19, R16, 0x1, P6 ;  /* 0x0000001013037211 */ /* 0x000fe200030f0eff */
[----:B--2---:R-:W-:Y:S01]  /*c2db0*/  IMAD R19, R14, 0x2, R21 ;  /* 0x000000020e137824 */ /* 0x004fe200078e0215 */
[----:B-1----:R-:W-:-:S03]  /*c2dc0*/  LEA R12, P6, R21, R0, 0x1 ;  /* 0x00000000150c7211 */ /* 0x002fc600078c08ff */
[----:B------:R0:W-:Y:S01]  /*c2dd0*/  @P5 STG.E.U16 desc[UR8][R2.64], R8 ;  /* 0x0000000802005986 */ /* 0x0001e2000c101508 */
[----:B------:R-:W-:Y:S02]  /*c2de0*/  LEA.HI.X.SX32 R13, R21, R16, 0x1, P6 ;  /* 0x00000010150d7211 */ /* 0x000fe400030f0eff */
[----:B----4-:R-:W-:Y:S01]  /*c2df0*/  ISETP.LT.AND P2, PT, R22, UR6, !P0 ;  /* 0x0000000616007c0c */ /* 0x010fe2000c741270 */
[----:B------:R-:W1:Y:S01]  /*c2e00*/  LDCU UR6, c[0x0][0x39c] ;  /* 0x00007380ff0677ac */ /* 0x000e620008000800 */
[----:B0-----:R-:W-:-:S04]  /*c2e10*/  LEA R2, P5, R19, R0, 0x1 ;  /* 0x0000000013027211 */ /* 0x001fc800078a08ff */
[----:B------:R-:W-:Y:S02]  /*c2e20*/  LEA.HI.X.SX32 R3, R19, R16, 0x1, P5 ;  /* 0x0000001013037211 */ /* 0x000fe400028f0eff */
[----:B---3--:R-:W-:Y:S02]  /*c2e30*/  ISETP.LT.AND P3, PT, R25, UR5, !P0 ;  /* 0x0000000519007c0c */ /* 0x008fe4000c761270 */
[----:B-----5:R-:W-:Y:S01]  /*c2e40*/  ISETP.LT.AND P6, PT, R28, UR4, !P0 ;  /* 0x000000041c007c0c */ /* 0x020fe2000c7c1270 */
[----:B------:R-:W2:Y:S01]  /*c2e50*/  LDL.LU R25, [R1+0x32c] ;  /* 0x00032c0001197983 */ /* 0x000ea20000300800 */
[----:B------:R-:W-:Y:S01]  /*c2e60*/  IMAD R21, R15, 0x2, R19 ;  /* 0x000000020f157824 */ /* 0x000fe200078e0213 */
[----:B------:R-:W0:Y:S01]  /*c2e70*/  LDCU UR5, c[0x0][0x39c] ;  /* 0x00007380ff0577ac */ /* 0x000e220008000800 */
[----:B-1----:R-:W-:Y:S01]  /*c2e80*/  ISETP.LT.AND P5, PT, R27, UR6, !P0 ;  /* 0x000000061b007c0c */ /* 0x002fe2000c7a1270 */
[----:B------:R-:W3:Y:S01]  /*c2e90*/  LDL.LU R28, [R1+0x330] ;  /* 0x00033000011c7983 */ /* 0x000ee20000300800 */
[----:B------:R-:W1:Y:S01]  /*c2ea0*/  LDC R19, c[0x0][0x3b8] ;  /* 0x0000ee00ff137b82 */ /* 0x000e620000000800 */
[----:B------:R-:W2:Y:S02]  /*c2eb0*/  LDCU UR4, c[0x0][0x39c] ;  /* 0x00007380ff0477ac */ /* 0x000ea40008000800 */
[----:B------:R-:W4:Y:S01]  /*c2ec0*/  LDL.LU R27, [R1+0x280] ;  /* 0x00028000011b7983 */ /* 0x000f220000300800 */
[----:B------:R-:W-:Y:S01]  /*c2ed0*/  PRMT R6, R4, 0x7632, R6 ;  /* 0x0000763204067816 */ /* 0x000fe20000000006 */
[----:B------:R-:W4:Y:S02]  /*c2ee0*/  LDCU UR6, c[0x0][0x39c] ;  /* 0x00007380ff0677ac */ /* 0x000f240008000800 */
[----:B------:R5:W-:Y:S01]  /*c2ef0*/  @P4 STG.E.U16 desc[UR8][R12.64], R9 ;  /* 0x000000090c004986 */ /* 0x000be2000c101508 */
[----:B------:R-:W-:-:S04]  /*c2f00*/  LEA R14, P4, R21, R0, 0x1 ;  /* 0x00000000150e7211 */ /* 0x000fc800078808ff */
[----:B------:R-:W-:Y:S01]  /*c2f10*/  LEA.HI.X.SX32 R15, R21, R16, 0x1, P4 ;  /* 0x00000010150f7211 */ /* 0x000fe200020f0eff */
[----:B------:R-:W-:Y:S02]  /*c2f20*/  IMAD R21, R18, 0x2, R21 ;  /* 0x0000000212157824 */ /* 0x000fe400078e0215 */
[----:B------:R-:W0:Y:S01]  /*c2f30*/  LDC R18, c[0x0][0x3b8] ;  /* 0x0000ee00ff127b82 */ /* 0x000e220000000800 */
[----:B------:R5:W-:Y:S04]  /*c2f40*/  @P2 STG.E.U16 desc[UR8][R2.64], R10 ;  /* 0x0000000a02002986 */ /* 0x000be8000c101508 */
[----:B------:R1:W-:Y:S01]  /*c2f50*/  @P3 STG.E.U16 desc[UR8][R14.64], R11 ;  /* 0x0000000b0e003986 */ /* 0x0003e2000c101508 */
[----:B-----5:R-:W-:Y:S01]  /*c2f60*/  LEA R12, P3, R21, R0, 0x1 ;  /* 0x00000000150c7211 */ /* 0x020fe200078608ff */
[----:B------:R-:W-:-:S02]  /*c2f70*/  IMAD R3, R17, 0x2, R21 ;  /* 0x0000000211037824 */ /* 0x000fc400078e0215 */
[----:B------:R-:W5:Y:S01]  /*c2f80*/  LDC R17, c[0x0][0x3b8] ;  /* 0x0000ee00ff117b82 */ /* 0x000f620000000800 */
[----:B------:R-:W-:Y:S01]  /*c2f90*/  LEA.HI.X.SX32 R13, R21, R16, 0x1, P3 ;  /* 0x00000010150d7211 */ /* 0x000fe200018f0eff */
[----:B-1----:R-:W-:Y:S01]  /*c2fa0*/  IMAD R19, R19, 0x2, R3 ;  /* 0x0000000213137824 */ /* 0x002fe200078e0203 */
[----:B------:R-:W-:-:S05]  /*c2fb0*/  LEA R2, P3, R3, R0, 0x1 ;  /* 0x0000000003027211 */ /* 0x000fca00078608ff */
[----:B------:R-:W1:Y:S01]  /*c2fc0*/  LDC R15, c[0x0][0x3b8] ;  /* 0x0000ee00ff0f7b82 */ /* 0x000e620000000800 */
[----:B------:R-:W-:Y:S02]  /*c2fd0*/  ISETP.LT.AND P2, PT, R24, UR7, !P0 ;  /* 0x0000000718007c0c */ /* 0x000fe4000c741270 */
[----:B0-----:R-:W-:Y:S01]  /*c2fe0*/  ISETP.LT.AND P4, PT, R26, UR5, !P0 ;  /* 0x000000051a007c0c */ /* 0x001fe2000c781270 */
[----:B------:R-:W3:Y:S01]  /*c2ff0*/  LDCU UR5, c[0x0][0x39c] ;  /* 0x00007380ff0577ac */ /* 0x000ee20008000800 */
[----:B------:R-:W-:Y:S01]  /*c3000*/  LEA.HI.X.SX32 R3, R3, R16, 0x1, P3 ;  /* 0x0000001003037211 */ /* 0x000fe200018f0eff */
[----:B------:R-:W-:Y:S01]  /*c3010*/  @P6 STG.E.U16 desc[UR8][R12.64], R6 ;  /* 0x000000060c006986 */ /* 0x000fe2000c101508 */
[----:B------:R-:W-:Y:S01]  /*c3020*/  PRMT R5, R5, 0x7632, R5 ;  /* 0x0000763205057816 */ /* 0x000fe20000000005 */
[----:B------:R-:W0:Y:S01]  /*c3030*/  LDC R14, c[0x0][0x3b8] ;  /* 0x0000ee00ff0e7b82 */ /* 0x000e220000000800 */
[----:B------:R-:W-:Y:S01]  /*c3040*/  LEA R4, P6, R19, R0, 0x1 ;  /* 0x0000000013047211 */ /* 0x000fe200078c08ff */
[----:B------:R-:W-:-:S02]  /*c3050*/  IMAD R21, R20, 0x2, R19 ;  /* 0x0000000214157824 */ /* 0x000fc400078e0213 */
[----:B------:R5:W-:Y:S01]  /*c3060*/  @P5 STG.E.U16 desc[UR8][R2.64], R5 ;  /* 0x0000000502005986 */ /* 0x000be2000c101508 */
[----:B------:R-:W-:Y:S02]  /*c3070*/  PRMT R9, R8, 0x7632, R9 ;  /* 0x0000763208097816 */ /* 0x000fe40000000009 */
[----:B-----5:R-:W-:Y:S01]  /*c3080*/  LEA.HI.X.SX32 R5, R19, R16, 0x1, P6 ;  /* 0x0000001013057211 */ /* 0x020fe200030f0eff */
[----:B------:R-:W-:Y:S01]  /*c3090*/  IMAD R19, R18, 0x2, R21 ;  /* 0x0000000212137824 */ /* 0x000fe200078e0215 */
[----:B------:R-:W-:Y:S02]  /*c30a0*/  PRMT R3, R6, 0x7632, R3 ;  /* 0x0000763206037816 */ /* 0x000fe40000000003 */
[-C--:B------:R-:W-:Y:S01]  /*c30b0*/  LEA R12, P6, R21, R0.reuse, 0x1 ;  /* 0x00000000150c7211 */ /* 0x080fe200078c08ff */
[----:B------:R-:W-:Y:S02]  /*c30c0*/  IMAD R17, R17, 0x2, R19 ;  /* 0x0000000211117824 */ /* 0x000fe400078e0213 */
[----:B------:R5:W-:Y:S01]  /*c30d0*/  @P2 STG.E.U16 desc[UR8][R4.64], R3 ;  /* 0x0000000304002986 */ /* 0x000be2000c101508 */
[----:B------:R-:W-:-:S02]  /*c30e0*/  LEA R6, P2, R19, R0, 0x1 ;  /* 0x0000000013067211 */ /* 0x000fc400078408ff */
[-C--:B------:R-:W-:Y:S01]  /*c30f0*/  LEA.HI.X.SX32 R13, R21, R16.reuse, 0x1, P6 ;  /* 0x00000010150d7211 */ /* 0x080fe200030f0eff */
[----:B-1----:R-:W-:Y:S01]  /*c3100*/  IMAD R15, R15, 0x2, R17 ;  /* 0x000000020f0f7824 */ /* 0x002fe200078e0211 */
[----:B-----5:R-:W-:Y:S02]  /*c3110*/  PRMT R5, R7, 0x7632, R5 ;  /* 0x0000763207057816 */ /* 0x020fe40000000005 */
[----:B------:R-:W-:Y:S02]  /*c3120*/  LEA.HI.X.SX32 R7, R19, R16, 0x1, P2 ;  /* 0x0000001013077211 */ /* 0x000fe400010f0eff */
[C---:B------:R-:W-:Y:S01]  /*c3130*/  LEA R2, P2, R17.reuse, R0, 0x1 ;  /* 0x0000000011027211 */ /* 0x040fe200078408ff */
[----:B------:R1:W-:Y:S01]  /*c3140*/  @P4 STG.E.U16 desc[UR8][R12.64], R5 ;  /* 0x000000050c004986 */ /* 0x0003e2000c101508 */
[----:B0-----:R-:W-:Y:S01]  /*c3150*/  IMAD R19, R14, 0x2, R15 ;  /* 0x000000020e137824 */ /* 0x001fe200078e020f */
[----:B------:R-:W-:Y:S02]  /*c3160*/  PRMT R10, R10, 0x7632, R10 ;  /* 0x000076320a0a7816 */ /* 0x000fe4000000000a */
[----:B------:R-:W-:-:S02]  /*c3170*/  LEA.HI.X.SX32 R3, R17, R16, 0x1, P2 ;  /* 0x0000001011037211 */ /* 0x000fc400010f0eff */
[----:B------:R-:W-:Y:S02]  /*c3180*/  LEA R8, P2, R19, R0, 0x1 ;  /* 0x0000000013087211 */ /* 0x000fe400078408ff */
[----:B--2---:R-:W-:Y:S02]  /*c3190*/  ISETP.LT.AND P3, PT, R25, UR4, !P0 ;  /* 0x0000000419007c0c */ /* 0x004fe4000c761270 */
[----:B---3--:R-:W-:Y:S02]  /*c31a0*/  ISETP.LT.AND P5, PT, R28, UR5, !P0 ;  /* 0x000000051c007c0c */ /* 0x008fe4000c7a1270 */
[----:B----4-:R-:W-:-:S09]  /*c31b0*/  ISETP.LT.AND P0, PT, R27, UR6, !P0 ;  /* 0x000000061b007c0c */ /* 0x010fd2000c701270 */
[----:B------:R0:W-:Y:S01]  /*c31c0*/  @P3 STG.E.U16 desc[UR8][R6.64], R9 ;  /* 0x0000000906003986 */ /* 0x0001e2000c101508 */
[----:B------:R-:W-:-:S04]  /*c31d0*/  LEA R4, P3, R15, R0, 0x1 ;  /* 0x000000000f047211 */ /* 0x000fc800078608ff */
[----:B-1----:R-:W-:Y:S02]  /*c31e0*/  LEA.HI.X.SX32 R5, R15, R16, 0x1, P3 ;  /* 0x000000100f057211 */ /* 0x002fe400018f0eff */
[----:B0-----:R-:W-:-:S05]  /*c31f0*/  PRMT R7, R9, 0x7632, R7 ;  /* 0x0000763209077816 */ /* 0x001fca0000000007 */
[----:B------:R0:W-:Y:S01]  /*c3200*/  @P5 STG.E.U16 desc[UR8][R2.64], R7 ;  /* 0x0000000702005986 */ /* 0x0001e2000c101508 */
[----:B------:R-:W-:-:S03]  /*c3210*/  LEA.HI.X.SX32 R9, R19, R16, 0x1, P2 ;  /* 0x0000001013097211 */ /* 0x000fc600010f0eff */
[----:B------:R0:W-:Y:S01]  /*c3220*/  @P0 STG.E.U16 desc[UR8][R4.64], R10 ;  /* 0x0000000a04000986 */ /* 0x0001e2000c101508 */
[----:B------:R-:W-:Y:S05]  /*c3230*/  @!P1 EXIT ;  /* 0x000000000000994d */ /* 0x000fea0003800000 */
[----:B0-----:R-:W-:-:S05]  /*c3240*/  PRMT R4, R11, 0x7632, R4 ;  /* 0x000076320b047816 */ /* 0x001fca0000000004 */
[----:B------:R-:W-:Y:S01]  /*c3250*/  STG.E.U16 desc[UR8][R8.64], R4 ;  /* 0x0000000408007986 */ /* 0x000fe2000c101508 */
[----:B------:R-:W-:Y:S05]  /*c3260*/  EXIT ;  /* 0x000000000000794d */ /* 0x000fea0003800000 */
.L_x_3:
[----:B------:R-:W-:-:S00]  /*c3270*/  BRA `(.L_x_3) ;  /* 0xfffffffc00fc7947 */ /* 0x000fc0000383ffff */
[----:B------:R-:W-:-:S00]  /*c3280*/  NOP ;  /* 0x0000000000007918 */ /* 0x000fc00000000000 */
[----:B------:R-:W-:-:S00]  /*c3290*/  NOP ;  /* 0x0000000000007918 */ /* 0x000fc00000000000 */
[----:B------:R-:W-:-:S00]  /*c32a0*/  NOP ;  /* 0x0000000000007918 */ /* 0x000fc00000000000 */
[----:B------:R-:W-:-:S00]  /*c32b0*/  NOP ;  /* 0x0000000000007918 */ /* 0x000fc00000000000 */
[----:B------:R-:W-:-:S00]  /*c32c0*/  NOP ;  /* 0x0000000000007918 */ /* 0x000fc00000000000 */
[----:B------:R-:W-:-:S00]  /*c32d0*/  NOP ;  /* 0x0000000000007918 */ /* 0x000fc00000000000 */
[----:B------:R-:W-:-:S00]  /*c32e0*/  NOP ;  /* 0x0000000000007918 */ /* 0x000fc00000000000 */
[----:B------:R-:W-:-:S00]  /*c32f0*/  NOP ;  /* 0x0000000000007918 */ /* 0x000fc00000000000 */
.L_x_4:


//--------------------- .nv.shared.matmul_kernel  --------------------------
	.section	.nv.shared.matmul_kernel,"aw",@nobits
	.sectionflags	@""
	.align	16
	.zero		1024


//--------------------- .nv.shared.reserved.0     --------------------------
	.section	.nv.shared.reserved.0,"aw",@nobits
	.weak		__nv_reservedSMEM_offset_0_alias
	.size		__nv_reservedSMEM_offset_0_alias, 0, 64
	.other		__nv_reservedSMEM_offset_0_alias,@"STO_CUDA_RESERVED_SHARED STV_DEFAULT"
__nv_reservedSMEM_offset_0_alias:
	.zero		0
	.zero		64


//--------------------- .nv.constant0.matmul_kernel --------------------------
	.section	.nv.constant0.matmul_kernel,"a",@progbits
	.sectionflags	@""
	.align	4
.nv.constant0.matmul_kernel:
	.zero		976


//--------------------- SYMBOLS --------------------------

	.type		.nv.reservedSmem.offset0,@object
	.size		.nv.reservedSmem.offset0,0x4
	.type		.nv.reservedSmem.cap,@object
	.size		.nv.reservedSmem.cap,0x4
